//
// Generated by NVIDIA NVVM Compiler
//
// Compiler Build ID: CL-36424714
// Cuda compilation tools, release 13.0, V13.0.88
// Based on NVVM 20.0.0
//

.version 9.0
.target sm_100
.address_size 64

	// .globl	_Z27setInitialConditions_kernelPfS_S_S_iiiiiif
.func  (.param .align 16 .b8 func_retval0[16]) __internal_trig_reduction_slowpathd
(
	.param .b64 __internal_trig_reduction_slowpathd_param_0
)
;
// _ZZ9sumKernelPfE7scratch has been demoted
// _ZZ9minKernelPfE7scratch has been demoted
.global .align 4 .b8 __cudart_i2opi_f[24] = {65, 144, 67, 60, 153, 149, 98, 219, 192, 221, 52, 245, 209, 87, 39, 252, 41, 21, 68, 78, 110, 131, 249, 162};
.global .align 8 .b8 __cudart_i2opi_d[144] = {8, 93, 141, 31, 177, 95, 251, 107, 234, 146, 82, 138, 247, 57, 7, 61, 123, 241, 229, 235, 199, 186, 39, 117, 45, 234, 95, 158, 102, 63, 70, 79, 183, 9, 203, 39, 207, 126, 54, 109, 31, 109, 10, 90, 139, 17, 47, 239, 15, 152, 5, 222, 255, 151, 248, 31, 59, 40, 249, 189, 139, 95, 132, 156, 244, 57, 83, 131, 57, 214, 145, 57, 65, 126, 95, 180, 38, 112, 156, 233, 132, 68, 187, 46, 245, 53, 130, 232, 62, 167, 41, 177, 28, 235, 29, 254, 28, 146, 209, 9, 234, 46, 73, 6, 224, 210, 77, 66, 58, 110, 36, 183, 97, 197, 187, 222, 171, 99, 81, 254, 65, 144, 67, 60, 153, 149, 98, 219, 192, 221, 52, 245, 209, 87, 39, 252, 41, 21, 68, 78, 110, 131, 249, 162};
.global .align 16 .b8 __cudart_sin_cos_coeffs[128] = {70, 210, 176, 44, 241, 229, 90, 190, 146, 227, 172, 105, 227, 29, 199, 62, 161, 98, 219, 25, 160, 1, 42, 191, 24, 8, 17, 17, 17, 17, 129, 63, 84, 85, 85, 85, 85, 85, 197, 191, 0, 0, 0, 0, 0, 0, 0, 0, 0, 0, 0, 0, 0, 0, 0, 0, 100, 129, 253, 32, 131, 255, 168, 189, 40, 133, 239, 193, 167, 238, 33, 62, 217, 230, 6, 142, 79, 126, 146, 190, 233, 188, 221, 25, 160, 1, 250, 62, 71, 93, 193, 22, 108, 193, 86, 191, 81, 85, 85, 85, 85, 85, 165, 63, 0, 0, 0, 0, 0, 0, 224, 191, 0, 0, 0, 0, 0, 0, 240, 63};

.visible .entry _Z27setInitialConditions_kernelPfS_S_S_iiiiiif(
	.param .u64 .ptr .align 1 _Z27setInitialConditions_kernelPfS_S_S_iiiiiif_param_0,
	.param .u64 .ptr .align 1 _Z27setInitialConditions_kernelPfS_S_S_iiiiiif_param_1,
	.param .u64 .ptr .align 1 _Z27setInitialConditions_kernelPfS_S_S_iiiiiif_param_2,
	.param .u64 .ptr .align 1 _Z27setInitialConditions_kernelPfS_S_S_iiiiiif_param_3,
	.param .u32 _Z27setInitialConditions_kernelPfS_S_S_iiiiiif_param_4,
	.param .u32 _Z27setInitialConditions_kernelPfS_S_S_iiiiiif_param_5,
	.param .u32 _Z27setInitialConditions_kernelPfS_S_S_iiiiiif_param_6,
	.param .u32 _Z27setInitialConditions_kernelPfS_S_S_iiiiiif_param_7,
	.param .u32 _Z27setInitialConditions_kernelPfS_S_S_iiiiiif_param_8,
	.param .u32 _Z27setInitialConditions_kernelPfS_S_S_iiiiiif_param_9,
	.param .f32 _Z27setInitialConditions_kernelPfS_S_S_iiiiiif_param_10
)
{
	.local .align 4 .b8 	__local_depot0[28];
	.reg .b64 	%SP;
	.reg .b64 	%SPL;
	.reg .pred 	%p<61>;
	.reg .b32 	%r<270>;
	.reg .b32 	%f<152>;
	.reg .b64 	%rd<131>;
	.reg .b64 	%fd<159>;

	mov.u64 	%SPL, __local_depot0;
	ld.param.u64 	%rd33, [_Z27setInitialConditions_kernelPfS_S_S_iiiiiif_param_0];
	ld.param.u64 	%rd34, [_Z27setInitialConditions_kernelPfS_S_S_iiiiiif_param_1];
	ld.param.u64 	%rd35, [_Z27setInitialConditions_kernelPfS_S_S_iiiiiif_param_2];
	ld.param.u64 	%rd36, [_Z27setInitialConditions_kernelPfS_S_S_iiiiiif_param_3];
	ld.param.u32 	%r99, [_Z27setInitialConditions_kernelPfS_S_S_iiiiiif_param_4];
	ld.param.u32 	%r94, [_Z27setInitialConditions_kernelPfS_S_S_iiiiiif_param_5];
	ld.param.u32 	%r95, [_Z27setInitialConditions_kernelPfS_S_S_iiiiiif_param_6];
	ld.param.u32 	%r96, [_Z27setInitialConditions_kernelPfS_S_S_iiiiiif_param_7];
	ld.param.u32 	%r97, [_Z27setInitialConditions_kernelPfS_S_S_iiiiiif_param_8];
	ld.param.u32 	%r98, [_Z27setInitialConditions_kernelPfS_S_S_iiiiiif_param_9];
	ld.param.f32 	%f23, [_Z27setInitialConditions_kernelPfS_S_S_iiiiiif_param_10];
	add.u64 	%rd1, %SPL, 0;
	add.u64 	%rd2, %SPL, 0;
	add.u64 	%rd3, %SPL, 0;
	add.u64 	%rd4, %SPL, 0;
	add.u64 	%rd5, %SPL, 0;
	add.u64 	%rd6, %SPL, 0;
	mov.u32 	%r1, %ctaid.x;
	cvt.rn.f64.s32 	%fd30, %r99;
	rcp.rn.f64 	%fd31, %fd30;
	cvt.f64.f32 	%fd1, %f23;
	mul.f64 	%fd32, %fd31, %fd1;
	cvt.rn.f32.f64 	%f24, %fd32;
	cvt.f64.f32 	%fd33, %f24;
	cvt.rn.f32.u32 	%f25, %r1;
	mul.f32 	%f26, %f25, %f24;
	cvt.f64.f32 	%fd34, %f26;
	fma.rn.f64 	%fd2, %fd33, 0d3FE0000000000000, %fd34;
	mul.f64 	%fd3, %fd1, 0d3FE0000000000000;
	setp.lt.s32 	%p3, %r94, 1;
	@%p3 bra 	$L__BB0_56;
	sub.f64 	%fd35, %fd2, %fd3;
	cvt.rn.f32.f64 	%f27, %fd35;
	mov.u32 	%r101, %tid.x;
	cvt.rn.f64.u32 	%fd36, %r94;
	rcp.rn.f64 	%fd37, %fd36;
	mul.f64 	%fd38, %fd37, %fd1;
	cvt.rn.f32.f64 	%f1, %fd38;
	cvt.f64.f32 	%fd39, %f1;
	mul.f64 	%fd4, %fd39, 0d3FE0000000000000;
	add.s32 	%r102, %r96, %r101;
	mad.lo.s32 	%r2, %r97, %r1, %r102;
	cvt.rn.f64.s32 	%fd40, %r95;
	rcp.rn.f64 	%fd41, %fd40;
	mul.f64 	%fd42, %fd41, %fd1;
	cvt.rn.f32.f64 	%f28, %fd42;
	cvt.f64.f32 	%fd43, %f28;
	cvt.rn.f32.u32 	%f29, %r101;
	mul.f32 	%f30, %f29, %f28;
	cvt.f64.f32 	%fd44, %f30;
	fma.rn.f64 	%fd45, %fd43, 0d3FE0000000000000, %fd44;
	sub.f64 	%fd46, %fd45, %fd3;
	cvt.rn.f32.f64 	%f31, %fd46;
	mul.f32 	%f32, %f27, 0f3F22F983;
	cvt.rni.s32.f32 	%r103, %f32;
	cvt.rn.f32.s32 	%f33, %r103;
	fma.rn.f32 	%f34, %f33, 0fBFC90FDA, %f27;
	fma.rn.f32 	%f35, %f33, 0fB3A22168, %f34;
	fma.rn.f32 	%f36, %f33, 0fA7C234C5, %f35;
	abs.f32 	%f37, %f27;
	setp.ltu.f32 	%p4, %f37, 0f47CE4780;
	setp.eq.f32 	%p5, %f37, 0f7F800000;
	mov.b32 	%r3, %f27;
	shr.u32 	%r104, %r3, 23;
	and.b32  	%r105, %r104, 224;
	add.s32 	%r106, %r105, -128;
	shl.b32 	%r107, %r3, 8;
	or.b32  	%r4, %r107, -2147483648;
	shr.u32 	%r108, %r106, 5;
	and.b32  	%r5, %r104, 31;
	mul.wide.u32 	%rd43, %r108, 4;
	sub.s64 	%rd7, %rd6, %rd43;
	mov.f32 	%f38, 0f00000000;
	mul.rn.f32 	%f39, %f27, %f38;
	mul.f32 	%f40, %f31, 0f3F22F983;
	cvt.rni.s32.f32 	%r109, %f40;
	cvt.rn.f32.s32 	%f41, %r109;
	fma.rn.f32 	%f42, %f41, 0fBFC90FDA, %f31;
	fma.rn.f32 	%f43, %f41, 0fB3A22168, %f42;
	fma.rn.f32 	%f44, %f41, 0fA7C234C5, %f43;
	abs.f32 	%f45, %f31;
	setp.ltu.f32 	%p6, %f45, 0f47CE4780;
	setp.eq.f32 	%p7, %f45, 0f7F800000;
	mov.b32 	%r6, %f31;
	shr.u32 	%r110, %r6, 23;
	and.b32  	%r111, %r110, 224;
	add.s32 	%r112, %r111, -128;
	shl.b32 	%r113, %r6, 8;
	or.b32  	%r7, %r113, -2147483648;
	shr.u32 	%r114, %r112, 5;
	and.b32  	%r8, %r110, 31;
	mul.wide.u32 	%rd44, %r114, 4;
	sub.s64 	%rd8, %rd4, %rd44;
	mul.rn.f32 	%f46, %f31, %f38;
	sub.s64 	%rd9, %rd3, %rd43;
	sub.s64 	%rd10, %rd1, %rd44;
	cvt.f64.f32 	%fd47, %f27;
	add.f64 	%fd5, %fd47, %fd47;
	abs.f64 	%fd6, %fd5;
	mul.f64 	%fd48, %fd5, 0d3FE45F306DC9C883;
	cvt.rni.s32.f64 	%r9, %fd48;
	cvt.rn.f64.s32 	%fd49, %r9;
	fma.rn.f64 	%fd50, %fd49, 0dBFF921FB54442D18, %fd5;
	fma.rn.f64 	%fd51, %fd49, 0dBC91A62633145C00, %fd50;
	fma.rn.f64 	%fd7, %fd49, 0dB97B839A252049C0, %fd51;
	cvt.f64.f32 	%fd52, %f31;
	add.f64 	%fd8, %fd52, %fd52;
	abs.f64 	%fd9, %fd8;
	mul.f64 	%fd53, %fd8, 0d3FE45F306DC9C883;
	cvt.rni.s32.f64 	%r10, %fd53;
	cvt.rn.f64.s32 	%fd54, %r10;
	fma.rn.f64 	%fd55, %fd54, 0dBFF921FB54442D18, %fd8;
	fma.rn.f64 	%fd56, %fd54, 0dBC91A62633145C00, %fd55;
	fma.rn.f64 	%fd10, %fd54, 0dB97B839A252049C0, %fd56;
	or.pred  	%p1, %p4, %p5;
	selp.b32 	%r11, %r103, 0, %p4;
	selp.f32 	%f2, %f36, %f39, %p4;
	or.pred  	%p2, %p6, %p7;
	selp.b32 	%r12, %r109, 0, %p6;
	selp.f32 	%f3, %f44, %f46, %p6;
	cvta.to.global.u64 	%rd11, %rd34;
	cvta.to.global.u64 	%rd12, %rd35;
	cvta.to.global.u64 	%rd13, %rd33;
	cvta.to.global.u64 	%rd14, %rd36;
	mov.b32 	%r239, 0;
$L__BB0_2:
	cvt.rn.f32.u32 	%f47, %r239;
	mul.f32 	%f48, %f1, %f47;
	cvt.f64.f32 	%fd57, %f48;
	add.f64 	%fd58, %fd4, %fd57;
	sub.f64 	%fd59, %fd58, %fd3;
	cvt.rn.f32.f64 	%f4, %fd59;
	mad.lo.s32 	%r14, %r239, %r98, %r2;
	mov.u32 	%r243, %r11;
	mov.f32 	%f146, %f2;
	@%p1 bra 	$L__BB0_8;
	mov.b64 	%rd125, 0;
	mov.b32 	%r240, 0;
	mov.u64 	%rd123, __cudart_i2opi_f;
	mov.u64 	%rd124, %rd6;
$L__BB0_4:
	.pragma "nounroll";
	ld.global.nc.u32 	%r116, [%rd123];
	mad.wide.u32 	%rd47, %r116, %r4, %rd125;
	shr.u64 	%rd125, %rd47, 32;
	st.local.u32 	[%rd124], %rd47;
	add.s32 	%r240, %r240, 1;
	add.s64 	%rd124, %rd124, 4;
	add.s64 	%rd123, %rd123, 4;
	setp.ne.s32 	%p8, %r240, 6;
	@%p8 bra 	$L__BB0_4;
	setp.eq.s32 	%p9, %r5, 0;
	st.local.u32 	[%rd6+24], %rd125;
	ld.local.u32 	%r241, [%rd7+24];
	ld.local.u32 	%r242, [%rd7+20];
	@%p9 bra 	$L__BB0_7;
	shf.l.wrap.b32 	%r241, %r242, %r241, %r5;
	ld.local.u32 	%r117, [%rd7+16];
	shf.l.wrap.b32 	%r242, %r117, %r242, %r5;
$L__BB0_7:
	setp.lt.s32 	%p10, %r3, 0;
	shr.u32 	%r118, %r241, 30;
	shf.l.wrap.b32 	%r119, %r242, %r241, 2;
	shl.b32 	%r120, %r242, 2;
	shr.u32 	%r121, %r119, 31;
	add.s32 	%r122, %r121, %r118;
	neg.s32 	%r123, %r122;
	selp.b32 	%r243, %r123, %r122, %p10;
	xor.b32  	%r124, %r119, %r3;
	shr.s32 	%r125, %r119, 31;
	xor.b32  	%r126, %r125, %r119;
	xor.b32  	%r127, %r125, %r120;
	cvt.u64.u32 	%rd48, %r126;
	shl.b64 	%rd49, %rd48, 32;
	cvt.u64.u32 	%rd50, %r127;
	or.b64  	%rd51, %rd49, %rd50;
	cvt.rn.f64.s64 	%fd60, %rd51;
	mul.f64 	%fd61, %fd60, 0d3BF921FB54442D19;
	cvt.rn.f32.f64 	%f49, %fd61;
	neg.f32 	%f50, %f49;
	setp.lt.s32 	%p11, %r124, 0;
	selp.f32 	%f146, %f50, %f49, %p11;
$L__BB0_8:
	mul.rn.f32 	%f51, %f146, %f146;
	and.b32  	%r128, %r243, 1;
	setp.eq.b32 	%p12, %r128, 1;
	selp.f32 	%f52, 0f3F800000, %f146, %p12;
	fma.rn.f32 	%f53, %f51, %f52, 0f00000000;
	fma.rn.f32 	%f54, %f51, 0f37CBAC00, 0fBAB607ED;
	selp.f32 	%f55, %f54, 0fB94D4153, %p12;
	selp.f32 	%f56, 0f3D2AAABB, 0f3C0885E4, %p12;
	fma.rn.f32 	%f57, %f55, %f51, %f56;
	selp.f32 	%f58, 0fBEFFFFFF, 0fBE2AAAA8, %p12;
	fma.rn.f32 	%f59, %f57, %f51, %f58;
	fma.rn.f32 	%f60, %f59, %f53, %f52;
	and.b32  	%r129, %r243, 2;
	setp.eq.s32 	%p13, %r129, 0;
	mov.f32 	%f61, 0f00000000;
	sub.f32 	%f62, %f61, %f60;
	selp.f32 	%f7, %f60, %f62, %p13;
	mul.f32 	%f63, %f4, 0f3F22F983;
	cvt.rni.s32.f32 	%r259, %f63;
	cvt.rn.f32.s32 	%f64, %r259;
	fma.rn.f32 	%f65, %f64, 0fBFC90FDA, %f4;
	fma.rn.f32 	%f66, %f64, 0fB3A22168, %f65;
	fma.rn.f32 	%f150, %f64, 0fA7C234C5, %f66;
	abs.f32 	%f9, %f4;
	setp.ltu.f32 	%p14, %f9, 0f47CE4780;
	mov.u32 	%r247, %r259;
	mov.f32 	%f147, %f150;
	@%p14 bra 	$L__BB0_16;
	setp.neu.f32 	%p15, %f9, 0f7F800000;
	@%p15 bra 	$L__BB0_11;
	mov.f32 	%f69, 0f00000000;
	mul.rn.f32 	%f147, %f4, %f69;
	mov.b32 	%r247, 0;
	bra.uni 	$L__BB0_16;
$L__BB0_11:
	mov.b32 	%r26, %f4;
	mov.b64 	%rd126, 0;
	mov.b32 	%r244, 0;
$L__BB0_12:
	.pragma "nounroll";
	mul.wide.u32 	%rd53, %r244, 4;
	mov.u64 	%rd54, __cudart_i2opi_f;
	add.s64 	%rd55, %rd54, %rd53;
	ld.global.nc.u32 	%r131, [%rd55];
	shl.b32 	%r132, %r26, 8;
	or.b32  	%r133, %r132, -2147483648;
	mad.wide.u32 	%rd56, %r131, %r133, %rd126;
	shr.u64 	%rd126, %rd56, 32;
	add.s64 	%rd57, %rd5, %rd53;
	st.local.u32 	[%rd57], %rd56;
	add.s32 	%r244, %r244, 1;
	setp.ne.s32 	%p16, %r244, 6;
	@%p16 bra 	$L__BB0_12;
	shr.u32 	%r134, %r26, 23;
	st.local.u32 	[%rd5+24], %rd126;
	and.b32  	%r29, %r134, 31;
	and.b32  	%r135, %r134, 224;
	add.s32 	%r136, %r135, -128;
	shr.u32 	%r137, %r136, 5;
	mul.wide.u32 	%rd58, %r137, 4;
	sub.s64 	%rd23, %rd5, %rd58;
	ld.local.u32 	%r245, [%rd23+24];
	ld.local.u32 	%r246, [%rd23+20];
	setp.eq.s32 	%p17, %r29, 0;
	@%p17 bra 	$L__BB0_15;
	shf.l.wrap.b32 	%r245, %r246, %r245, %r29;
	ld.local.u32 	%r138, [%rd23+16];
	shf.l.wrap.b32 	%r246, %r138, %r246, %r29;
$L__BB0_15:
	shr.u32 	%r139, %r245, 30;
	shf.l.wrap.b32 	%r140, %r246, %r245, 2;
	shl.b32 	%r141, %r246, 2;
	shr.u32 	%r142, %r140, 31;
	add.s32 	%r143, %r142, %r139;
	neg.s32 	%r144, %r143;
	setp.lt.s32 	%p18, %r26, 0;
	selp.b32 	%r247, %r144, %r143, %p18;
	xor.b32  	%r145, %r140, %r26;
	shr.s32 	%r146, %r140, 31;
	xor.b32  	%r147, %r146, %r140;
	xor.b32  	%r148, %r146, %r141;
	cvt.u64.u32 	%rd59, %r147;
	shl.b64 	%rd60, %rd59, 32;
	cvt.u64.u32 	%rd61, %r148;
	or.b64  	%rd62, %rd60, %rd61;
	cvt.rn.f64.s64 	%fd62, %rd62;
	mul.f64 	%fd63, %fd62, 0d3BF921FB54442D19;
	cvt.rn.f32.f64 	%f67, %fd63;
	neg.f32 	%f68, %f67;
	setp.lt.s32 	%p19, %r145, 0;
	selp.f32 	%f147, %f68, %f67, %p19;
$L__BB0_16:
	add.s32 	%r150, %r247, 1;
	mul.rn.f32 	%f70, %f147, %f147;
	and.b32  	%r151, %r247, 1;
	setp.eq.b32 	%p20, %r151, 1;
	selp.f32 	%f71, %f147, 0f3F800000, %p20;
	fma.rn.f32 	%f72, %f70, %f71, 0f00000000;
	fma.rn.f32 	%f73, %f70, 0f37CBAC00, 0fBAB607ED;
	selp.f32 	%f74, 0fB94D4153, %f73, %p20;
	selp.f32 	%f75, 0f3C0885E4, 0f3D2AAABB, %p20;
	fma.rn.f32 	%f76, %f74, %f70, %f75;
	selp.f32 	%f77, 0fBE2AAAA8, 0fBEFFFFFF, %p20;
	fma.rn.f32 	%f78, %f76, %f70, %f77;
	fma.rn.f32 	%f79, %f78, %f72, %f71;
	and.b32  	%r152, %r150, 2;
	setp.eq.s32 	%p21, %r152, 0;
	mov.f32 	%f80, 0f00000000;
	sub.f32 	%f81, %f80, %f79;
	selp.f32 	%f13, %f79, %f81, %p21;
	mov.u32 	%r251, %r12;
	mov.f32 	%f148, %f3;
	@%p2 bra 	$L__BB0_22;
	mov.b64 	%rd127, 0;
	mov.b32 	%r248, 0;
$L__BB0_18:
	.pragma "nounroll";
	mul.wide.u32 	%rd64, %r248, 4;
	mov.u64 	%rd65, __cudart_i2opi_f;
	add.s64 	%rd66, %rd65, %rd64;
	ld.global.nc.u32 	%r154, [%rd66];
	mad.wide.u32 	%rd67, %r154, %r7, %rd127;
	shr.u64 	%rd127, %rd67, 32;
	add.s64 	%rd68, %rd4, %rd64;
	st.local.u32 	[%rd68], %rd67;
	add.s32 	%r248, %r248, 1;
	setp.ne.s32 	%p22, %r248, 6;
	@%p22 bra 	$L__BB0_18;
	setp.eq.s32 	%p23, %r8, 0;
	st.local.u32 	[%rd4+24], %rd127;
	ld.local.u32 	%r249, [%rd8+24];
	ld.local.u32 	%r250, [%rd8+20];
	@%p23 bra 	$L__BB0_21;
	shf.l.wrap.b32 	%r249, %r250, %r249, %r8;
	ld.local.u32 	%r155, [%rd8+16];
	shf.l.wrap.b32 	%r250, %r155, %r250, %r8;
$L__BB0_21:
	setp.lt.s32 	%p24, %r6, 0;
	shr.u32 	%r156, %r249, 30;
	shf.l.wrap.b32 	%r157, %r250, %r249, 2;
	shl.b32 	%r158, %r250, 2;
	shr.u32 	%r159, %r157, 31;
	add.s32 	%r160, %r159, %r156;
	neg.s32 	%r161, %r160;
	selp.b32 	%r251, %r161, %r160, %p24;
	xor.b32  	%r162, %r157, %r6;
	shr.s32 	%r163, %r157, 31;
	xor.b32  	%r164, %r163, %r157;
	xor.b32  	%r165, %r163, %r158;
	cvt.u64.u32 	%rd69, %r164;
	shl.b64 	%rd70, %rd69, 32;
	cvt.u64.u32 	%rd71, %r165;
	or.b64  	%rd72, %rd70, %rd71;
	cvt.rn.f64.s64 	%fd64, %rd72;
	mul.f64 	%fd65, %fd64, 0d3BF921FB54442D19;
	cvt.rn.f32.f64 	%f82, %fd65;
	neg.f32 	%f83, %f82;
	setp.lt.s32 	%p25, %r162, 0;
	selp.f32 	%f148, %f83, %f82, %p25;
$L__BB0_22:
	add.s32 	%r166, %r251, 1;
	mul.rn.f32 	%f84, %f148, %f148;
	and.b32  	%r167, %r251, 1;
	setp.eq.b32 	%p26, %r167, 1;
	selp.f32 	%f85, %f148, 0f3F800000, %p26;
	fma.rn.f32 	%f86, %f84, %f85, 0f00000000;
	fma.rn.f32 	%f87, %f84, 0f37CBAC00, 0fBAB607ED;
	selp.f32 	%f88, 0fB94D4153, %f87, %p26;
	selp.f32 	%f89, 0f3C0885E4, 0f3D2AAABB, %p26;
	fma.rn.f32 	%f90, %f88, %f84, %f89;
	selp.f32 	%f91, 0fBE2AAAA8, 0fBEFFFFFF, %p26;
	fma.rn.f32 	%f92, %f90, %f84, %f91;
	fma.rn.f32 	%f93, %f92, %f86, %f85;
	and.b32  	%r168, %r166, 2;
	setp.eq.s32 	%p27, %r168, 0;
	mov.f32 	%f94, 0f00000000;
	sub.f32 	%f95, %f94, %f93;
	selp.f32 	%f96, %f93, %f95, %p27;
	cvt.f64.f32 	%fd66, %f96;
	cvt.f64.f32 	%fd67, %f7;
	cvt.f64.f32 	%fd68, %f13;
	mul.f64 	%fd69, %fd67, %fd68;
	mul.f64 	%fd70, %fd69, %fd66;
	cvt.rn.f32.f64 	%f97, %fd70;
	mul.wide.s32 	%rd73, %r14, 4;
	add.s64 	%rd74, %rd11, %rd73;
	st.global.f32 	[%rd74], %f97;
	mov.u32 	%r255, %r11;
	mov.f32 	%f149, %f2;
	@%p1 bra 	$L__BB0_28;
	mov.b64 	%rd128, 0;
	mov.b32 	%r252, 0;
$L__BB0_24:
	.pragma "nounroll";
	mul.wide.u32 	%rd76, %r252, 4;
	mov.u64 	%rd77, __cudart_i2opi_f;
	add.s64 	%rd78, %rd77, %rd76;
	ld.global.nc.u32 	%r170, [%rd78];
	mad.wide.u32 	%rd79, %r170, %r4, %rd128;
	shr.u64 	%rd128, %rd79, 32;
	add.s64 	%rd80, %rd3, %rd76;
	st.local.u32 	[%rd80], %rd79;
	add.s32 	%r252, %r252, 1;
	setp.ne.s32 	%p28, %r252, 6;
	@%p28 bra 	$L__BB0_24;
	setp.eq.s32 	%p29, %r5, 0;
	st.local.u32 	[%rd3+24], %rd128;
	ld.local.u32 	%r253, [%rd9+24];
	ld.local.u32 	%r254, [%rd9+20];
	@%p29 bra 	$L__BB0_27;
	shf.l.wrap.b32 	%r253, %r254, %r253, %r5;
	ld.local.u32 	%r171, [%rd9+16];
	shf.l.wrap.b32 	%r254, %r171, %r254, %r5;
$L__BB0_27:
	setp.lt.s32 	%p30, %r3, 0;
	shr.u32 	%r172, %r253, 30;
	shf.l.wrap.b32 	%r173, %r254, %r253, 2;
	shl.b32 	%r174, %r254, 2;
	shr.u32 	%r175, %r173, 31;
	add.s32 	%r176, %r175, %r172;
	neg.s32 	%r177, %r176;
	selp.b32 	%r255, %r177, %r176, %p30;
	xor.b32  	%r178, %r173, %r3;
	shr.s32 	%r179, %r173, 31;
	xor.b32  	%r180, %r179, %r173;
	xor.b32  	%r181, %r179, %r174;
	cvt.u64.u32 	%rd81, %r180;
	shl.b64 	%rd82, %rd81, 32;
	cvt.u64.u32 	%rd83, %r181;
	or.b64  	%rd84, %rd82, %rd83;
	cvt.rn.f64.s64 	%fd71, %rd84;
	mul.f64 	%fd72, %fd71, 0d3BF921FB54442D19;
	cvt.rn.f32.f64 	%f98, %fd72;
	neg.f32 	%f99, %f98;
	setp.lt.s32 	%p31, %r178, 0;
	selp.f32 	%f149, %f99, %f98, %p31;
$L__BB0_28:
	add.s32 	%r182, %r255, 1;
	mul.rn.f32 	%f100, %f149, %f149;
	and.b32  	%r183, %r255, 1;
	setp.eq.b32 	%p33, %r183, 1;
	selp.f32 	%f101, %f149, 0f3F800000, %p33;
	fma.rn.f32 	%f102, %f100, %f101, 0f00000000;
	fma.rn.f32 	%f103, %f100, 0f37CBAC00, 0fBAB607ED;
	selp.f32 	%f104, 0fB94D4153, %f103, %p33;
	selp.f32 	%f105, 0f3C0885E4, 0f3D2AAABB, %p33;
	fma.rn.f32 	%f106, %f104, %f100, %f105;
	selp.f32 	%f107, 0fBE2AAAA8, 0fBEFFFFFF, %p33;
	fma.rn.f32 	%f108, %f106, %f100, %f107;
	fma.rn.f32 	%f109, %f108, %f102, %f101;
	and.b32  	%r184, %r182, 2;
	setp.eq.s32 	%p34, %r184, 0;
	mov.f32 	%f110, 0f00000000;
	sub.f32 	%f111, %f110, %f109;
	selp.f32 	%f112, %f109, %f111, %p34;
	cvt.f64.f32 	%fd11, %f112;
	@%p14 bra 	$L__BB0_36;
	setp.neu.f32 	%p35, %f9, 0f7F800000;
	@%p35 bra 	$L__BB0_31;
	mov.f32 	%f115, 0f00000000;
	mul.rn.f32 	%f150, %f4, %f115;
	mov.b32 	%r259, 0;
	bra.uni 	$L__BB0_36;
$L__BB0_31:
	mov.b32 	%r58, %f4;
	mov.b64 	%rd129, 0;
	mov.b32 	%r256, 0;
$L__BB0_32:
	.pragma "nounroll";
	mul.wide.u32 	%rd86, %r256, 4;
	mov.u64 	%rd87, __cudart_i2opi_f;
	add.s64 	%rd88, %rd87, %rd86;
	ld.global.nc.u32 	%r186, [%rd88];
	shl.b32 	%r187, %r58, 8;
	or.b32  	%r188, %r187, -2147483648;
	mad.wide.u32 	%rd89, %r186, %r188, %rd129;
	shr.u64 	%rd129, %rd89, 32;
	add.s64 	%rd90, %rd2, %rd86;
	st.local.u32 	[%rd90], %rd89;
	add.s32 	%r256, %r256, 1;
	setp.ne.s32 	%p36, %r256, 6;
	@%p36 bra 	$L__BB0_32;
	shr.u32 	%r189, %r58, 23;
	st.local.u32 	[%rd2+24], %rd129;
	and.b32  	%r61, %r189, 31;
	and.b32  	%r190, %r189, 224;
	add.s32 	%r191, %r190, -128;
	shr.u32 	%r192, %r191, 5;
	mul.wide.u32 	%rd91, %r192, 4;
	sub.s64 	%rd30, %rd2, %rd91;
	ld.local.u32 	%r257, [%rd30+24];
	ld.local.u32 	%r258, [%rd30+20];
	setp.eq.s32 	%p37, %r61, 0;
	@%p37 bra 	$L__BB0_35;
	shf.l.wrap.b32 	%r257, %r258, %r257, %r61;
	ld.local.u32 	%r193, [%rd30+16];
	shf.l.wrap.b32 	%r258, %r193, %r258, %r61;
$L__BB0_35:
	shr.u32 	%r194, %r257, 30;
	shf.l.wrap.b32 	%r195, %r258, %r257, 2;
	shl.b32 	%r196, %r258, 2;
	shr.u32 	%r197, %r195, 31;
	add.s32 	%r198, %r197, %r194;
	neg.s32 	%r199, %r198;
	setp.lt.s32 	%p38, %r58, 0;
	selp.b32 	%r259, %r199, %r198, %p38;
	xor.b32  	%r200, %r195, %r58;
	shr.s32 	%r201, %r195, 31;
	xor.b32  	%r202, %r201, %r195;
	xor.b32  	%r203, %r201, %r196;
	cvt.u64.u32 	%rd92, %r202;
	shl.b64 	%rd93, %rd92, 32;
	cvt.u64.u32 	%rd94, %r203;
	or.b64  	%rd95, %rd93, %rd94;
	cvt.rn.f64.s64 	%fd73, %rd95;
	mul.f64 	%fd74, %fd73, 0d3BF921FB54442D19;
	cvt.rn.f32.f64 	%f113, %fd74;
	neg.f32 	%f114, %f113;
	setp.lt.s32 	%p39, %r200, 0;
	selp.f32 	%f150, %f114, %f113, %p39;
$L__BB0_36:
	mul.rn.f32 	%f116, %f150, %f150;
	and.b32  	%r205, %r259, 1;
	setp.eq.b32 	%p40, %r205, 1;
	selp.f32 	%f117, 0f3F800000, %f150, %p40;
	fma.rn.f32 	%f118, %f116, %f117, 0f00000000;
	fma.rn.f32 	%f119, %f116, 0f37CBAC00, 0fBAB607ED;
	selp.f32 	%f120, %f119, 0fB94D4153, %p40;
	selp.f32 	%f121, 0f3D2AAABB, 0f3C0885E4, %p40;
	fma.rn.f32 	%f122, %f120, %f116, %f121;
	selp.f32 	%f123, 0fBEFFFFFF, 0fBE2AAAA8, %p40;
	fma.rn.f32 	%f124, %f122, %f116, %f123;
	fma.rn.f32 	%f125, %f124, %f118, %f117;
	and.b32  	%r206, %r259, 2;
	setp.eq.s32 	%p41, %r206, 0;
	mov.f32 	%f126, 0f00000000;
	sub.f32 	%f127, %f126, %f125;
	selp.f32 	%f128, %f125, %f127, %p41;
	cvt.f64.f32 	%fd75, %f128;
	neg.f64 	%fd76, %fd11;
	mul.f64 	%fd12, %fd76, %fd75;
	mov.u32 	%r263, %r12;
	mov.f32 	%f151, %f3;
	@%p2 bra 	$L__BB0_42;
	mov.b64 	%rd130, 0;
	mov.b32 	%r260, 0;
$L__BB0_38:
	.pragma "nounroll";
	mul.wide.u32 	%rd97, %r260, 4;
	mov.u64 	%rd98, __cudart_i2opi_f;
	add.s64 	%rd99, %rd98, %rd97;
	ld.global.nc.u32 	%r208, [%rd99];
	mad.wide.u32 	%rd100, %r208, %r7, %rd130;
	shr.u64 	%rd130, %rd100, 32;
	add.s64 	%rd101, %rd1, %rd97;
	st.local.u32 	[%rd101], %rd100;
	add.s32 	%r260, %r260, 1;
	setp.ne.s32 	%p42, %r260, 6;
	@%p42 bra 	$L__BB0_38;
	setp.eq.s32 	%p43, %r8, 0;
	st.local.u32 	[%rd1+24], %rd130;
	ld.local.u32 	%r261, [%rd10+24];
	ld.local.u32 	%r262, [%rd10+20];
	@%p43 bra 	$L__BB0_41;
	shf.l.wrap.b32 	%r261, %r262, %r261, %r8;
	ld.local.u32 	%r209, [%rd10+16];
	shf.l.wrap.b32 	%r262, %r209, %r262, %r8;
$L__BB0_41:
	setp.lt.s32 	%p44, %r6, 0;
	shr.u32 	%r210, %r261, 30;
	shf.l.wrap.b32 	%r211, %r262, %r261, 2;
	shl.b32 	%r212, %r262, 2;
	shr.u32 	%r213, %r211, 31;
	add.s32 	%r214, %r213, %r210;
	neg.s32 	%r215, %r214;
	selp.b32 	%r263, %r215, %r214, %p44;
	xor.b32  	%r216, %r211, %r6;
	shr.s32 	%r217, %r211, 31;
	xor.b32  	%r218, %r217, %r211;
	xor.b32  	%r219, %r217, %r212;
	cvt.u64.u32 	%rd102, %r218;
	shl.b64 	%rd103, %rd102, 32;
	cvt.u64.u32 	%rd104, %r219;
	or.b64  	%rd105, %rd103, %rd104;
	cvt.rn.f64.s64 	%fd77, %rd105;
	mul.f64 	%fd78, %fd77, 0d3BF921FB54442D19;
	cvt.rn.f32.f64 	%f129, %fd78;
	neg.f32 	%f130, %f129;
	setp.lt.s32 	%p45, %r216, 0;
	selp.f32 	%f151, %f130, %f129, %p45;
$L__BB0_42:
	mov.f64 	%fd79, 0d0000000000000000;
	mul.rn.f64 	%fd154, %fd5, %fd79;
	setp.eq.f64 	%p46, %fd6, 0d7FF0000000000000;
	add.s32 	%r221, %r263, 1;
	mul.rn.f32 	%f131, %f151, %f151;
	and.b32  	%r222, %r263, 1;
	setp.eq.b32 	%p47, %r222, 1;
	selp.f32 	%f132, %f151, 0f3F800000, %p47;
	fma.rn.f32 	%f133, %f131, %f132, 0f00000000;
	fma.rn.f32 	%f134, %f131, 0f37CBAC00, 0fBAB607ED;
	selp.f32 	%f135, 0fB94D4153, %f134, %p47;
	selp.f32 	%f136, 0f3C0885E4, 0f3D2AAABB, %p47;
	fma.rn.f32 	%f137, %f135, %f131, %f136;
	selp.f32 	%f138, 0fBE2AAAA8, 0fBEFFFFFF, %p47;
	fma.rn.f32 	%f139, %f137, %f131, %f138;
	fma.rn.f32 	%f140, %f139, %f133, %f132;
	and.b32  	%r223, %r221, 2;
	setp.eq.s32 	%p48, %r223, 0;
	mov.f32 	%f141, 0f00000000;
	sub.f32 	%f142, %f141, %f140;
	selp.f32 	%f143, %f140, %f142, %p48;
	cvt.f64.f32 	%fd80, %f143;
	mul.f64 	%fd81, %fd12, %fd80;
	cvt.rn.f32.f64 	%f144, %fd81;
	add.s64 	%rd107, %rd12, %rd73;
	st.global.f32 	[%rd107], %f144;
	mov.b32 	%r265, 1;
	@%p46 bra 	$L__BB0_46;
	setp.ltu.f64 	%p49, %fd6, 0d41E0000000000000;
	mov.f64 	%fd154, %fd7;
	mov.u32 	%r264, %r9;
	@%p49 bra 	$L__BB0_45;
	{ // callseq 0, 0
	.param .b64 param0;
	st.param.f64 	[param0], %fd5;
	.param .align 16 .b8 retval0[16];
	call.uni (retval0), 
	__internal_trig_reduction_slowpathd, 
	(
	param0
	);
	ld.param.f64 	%fd154, [retval0];
	ld.param.b32 	%r264, [retval0+8];
	} // callseq 0
$L__BB0_45:
	add.s32 	%r265, %r264, 1;
$L__BB0_46:
	shl.b32 	%r225, %r265, 6;
	cvt.u64.u32 	%rd108, %r225;
	and.b64  	%rd109, %rd108, 64;
	mov.u64 	%rd110, __cudart_sin_cos_coeffs;
	add.s64 	%rd111, %rd110, %rd109;
	mul.rn.f64 	%fd83, %fd154, %fd154;
	and.b32  	%r226, %r265, 1;
	setp.eq.b32 	%p50, %r226, 1;
	selp.f64 	%fd84, 0dBDA8FF8320FD8164, 0d3DE5DB65F9785EBA, %p50;
	ld.global.nc.v2.f64 	{%fd85, %fd86}, [%rd111];
	fma.rn.f64 	%fd87, %fd84, %fd83, %fd85;
	fma.rn.f64 	%fd88, %fd87, %fd83, %fd86;
	ld.global.nc.v2.f64 	{%fd89, %fd90}, [%rd111+16];
	fma.rn.f64 	%fd91, %fd88, %fd83, %fd89;
	fma.rn.f64 	%fd92, %fd91, %fd83, %fd90;
	ld.global.nc.v2.f64 	{%fd93, %fd94}, [%rd111+32];
	fma.rn.f64 	%fd95, %fd92, %fd83, %fd93;
	fma.rn.f64 	%fd96, %fd95, %fd83, %fd94;
	fma.rn.f64 	%fd97, %fd96, %fd154, %fd154;
	fma.rn.f64 	%fd98, %fd96, %fd83, 0d3FF0000000000000;
	selp.f64 	%fd99, %fd98, %fd97, %p50;
	and.b32  	%r227, %r265, 2;
	setp.eq.s32 	%p51, %r227, 0;
	mov.f64 	%fd100, 0d0000000000000000;
	sub.f64 	%fd101, %fd100, %fd99;
	selp.f64 	%fd17, %fd99, %fd101, %p51;
	cvt.f64.f32 	%fd102, %f4;
	add.f64 	%fd18, %fd102, %fd102;
	abs.f64 	%fd19, %fd18;
	setp.neu.f64 	%p52, %fd19, 0d7FF0000000000000;
	@%p52 bra 	$L__BB0_48;
	mov.f64 	%fd108, 0d0000000000000000;
	mul.rn.f64 	%fd156, %fd18, %fd108;
	mov.b32 	%r267, 1;
	bra.uni 	$L__BB0_51;
$L__BB0_48:
	mul.f64 	%fd103, %fd18, 0d3FE45F306DC9C883;
	cvt.rni.s32.f64 	%r266, %fd103;
	cvt.rn.f64.s32 	%fd104, %r266;
	fma.rn.f64 	%fd105, %fd104, 0dBFF921FB54442D18, %fd18;
	fma.rn.f64 	%fd106, %fd104, 0dBC91A62633145C00, %fd105;
	fma.rn.f64 	%fd156, %fd104, 0dB97B839A252049C0, %fd106;
	setp.ltu.f64 	%p53, %fd19, 0d41E0000000000000;
	@%p53 bra 	$L__BB0_50;
	{ // callseq 1, 0
	.param .b64 param0;
	st.param.f64 	[param0], %fd18;
	.param .align 16 .b8 retval0[16];
	call.uni (retval0), 
	__internal_trig_reduction_slowpathd, 
	(
	param0
	);
	ld.param.f64 	%fd156, [retval0];
	ld.param.b32 	%r266, [retval0+8];
	} // callseq 1
$L__BB0_50:
	add.s32 	%r267, %r266, 1;
$L__BB0_51:
	mov.f64 	%fd109, 0d0000000000000000;
	mul.rn.f64 	%fd158, %fd8, %fd109;
	setp.eq.f64 	%p54, %fd9, 0d7FF0000000000000;
	shl.b32 	%r231, %r267, 6;
	cvt.u64.u32 	%rd112, %r231;
	and.b64  	%rd113, %rd112, 64;
	mov.u64 	%rd114, __cudart_sin_cos_coeffs;
	add.s64 	%rd115, %rd114, %rd113;
	mul.rn.f64 	%fd110, %fd156, %fd156;
	and.b32  	%r232, %r267, 1;
	setp.eq.b32 	%p55, %r232, 1;
	selp.f64 	%fd111, 0dBDA8FF8320FD8164, 0d3DE5DB65F9785EBA, %p55;
	ld.global.nc.v2.f64 	{%fd112, %fd113}, [%rd115];
	fma.rn.f64 	%fd114, %fd111, %fd110, %fd112;
	fma.rn.f64 	%fd115, %fd114, %fd110, %fd113;
	ld.global.nc.v2.f64 	{%fd116, %fd117}, [%rd115+16];
	fma.rn.f64 	%fd118, %fd115, %fd110, %fd116;
	fma.rn.f64 	%fd119, %fd118, %fd110, %fd117;
	ld.global.nc.v2.f64 	{%fd120, %fd121}, [%rd115+32];
	fma.rn.f64 	%fd122, %fd119, %fd110, %fd120;
	fma.rn.f64 	%fd123, %fd122, %fd110, %fd121;
	fma.rn.f64 	%fd124, %fd123, %fd156, %fd156;
	fma.rn.f64 	%fd125, %fd123, %fd110, 0d3FF0000000000000;
	selp.f64 	%fd126, %fd125, %fd124, %p55;
	and.b32  	%r233, %r267, 2;
	setp.eq.s32 	%p56, %r233, 0;
	sub.f64 	%fd127, %fd109, %fd126;
	selp.f64 	%fd128, %fd126, %fd127, %p56;
	add.f64 	%fd26, %fd17, %fd128;
	mov.b32 	%r269, 1;
	@%p54 bra 	$L__BB0_55;
	setp.ltu.f64 	%p57, %fd9, 0d41E0000000000000;
	mov.f64 	%fd158, %fd10;
	mov.u32 	%r268, %r10;
	@%p57 bra 	$L__BB0_54;
	{ // callseq 2, 0
	.param .b64 param0;
	st.param.f64 	[param0], %fd8;
	.param .align 16 .b8 retval0[16];
	call.uni (retval0), 
	__internal_trig_reduction_slowpathd, 
	(
	param0
	);
	ld.param.f64 	%fd158, [retval0];
	ld.param.b32 	%r268, [retval0+8];
	} // callseq 2
$L__BB0_54:
	add.s32 	%r269, %r268, 1;
$L__BB0_55:
	shl.b32 	%r235, %r269, 6;
	cvt.u64.u32 	%rd116, %r235;
	and.b64  	%rd117, %rd116, 64;
	mov.u64 	%rd118, __cudart_sin_cos_coeffs;
	add.s64 	%rd119, %rd118, %rd117;
	mul.rn.f64 	%fd130, %fd158, %fd158;
	and.b32  	%r236, %r269, 1;
	setp.eq.b32 	%p58, %r236, 1;
	selp.f64 	%fd131, 0dBDA8FF8320FD8164, 0d3DE5DB65F9785EBA, %p58;
	ld.global.nc.v2.f64 	{%fd132, %fd133}, [%rd119];
	fma.rn.f64 	%fd134, %fd131, %fd130, %fd132;
	fma.rn.f64 	%fd135, %fd134, %fd130, %fd133;
	ld.global.nc.v2.f64 	{%fd136, %fd137}, [%rd119+16];
	fma.rn.f64 	%fd138, %fd135, %fd130, %fd136;
	fma.rn.f64 	%fd139, %fd138, %fd130, %fd137;
	ld.global.nc.v2.f64 	{%fd140, %fd141}, [%rd119+32];
	fma.rn.f64 	%fd142, %fd139, %fd130, %fd140;
	fma.rn.f64 	%fd143, %fd142, %fd130, %fd141;
	fma.rn.f64 	%fd144, %fd143, %fd158, %fd158;
	fma.rn.f64 	%fd145, %fd143, %fd130, 0d3FF0000000000000;
	selp.f64 	%fd146, %fd145, %fd144, %p58;
	and.b32  	%r237, %r269, 2;
	setp.eq.s32 	%p59, %r237, 0;
	mov.f64 	%fd147, 0d0000000000000000;
	sub.f64 	%fd148, %fd147, %fd146;
	selp.f64 	%fd149, %fd146, %fd148, %p59;
	add.f64 	%fd150, %fd149, 0d4000000000000000;
	mul.f64 	%fd151, %fd26, 0d3FB0000000000000;
	mul.f64 	%fd152, %fd151, %fd150;
	cvt.rn.f32.f64 	%f145, %fd152;
	mul.wide.s32 	%rd120, %r14, 4;
	add.s64 	%rd121, %rd13, %rd120;
	st.global.f32 	[%rd121], %f145;
	add.s64 	%rd122, %rd14, %rd120;
	mov.b32 	%r238, 0;
	st.global.u32 	[%rd122], %r238;
	add.s32 	%r239, %r239, 1;
	setp.ne.s32 	%p60, %r239, %r94;
	@%p60 bra 	$L__BB0_2;
$L__BB0_56:
	ret;

}
	// .globl	_Z19copyPeriodic_kernelPfS_S_S_iiiiii
.visible .entry _Z19copyPeriodic_kernelPfS_S_S_iiiiii(
	.param .u64 .ptr .align 1 _Z19copyPeriodic_kernelPfS_S_S_iiiiii_param_0,
	.param .u64 .ptr .align 1 _Z19copyPeriodic_kernelPfS_S_S_iiiiii_param_1,
	.param .u64 .ptr .align 1 _Z19copyPeriodic_kernelPfS_S_S_iiiiii_param_2,
	.param .u64 .ptr .align 1 _Z19copyPeriodic_kernelPfS_S_S_iiiiii_param_3,
	.param .u32 _Z19copyPeriodic_kernelPfS_S_S_iiiiii_param_4,
	.param .u32 _Z19copyPeriodic_kernelPfS_S_S_iiiiii_param_5,
	.param .u32 _Z19copyPeriodic_kernelPfS_S_S_iiiiii_param_6,
	.param .u32 _Z19copyPeriodic_kernelPfS_S_S_iiiiii_param_7,
	.param .u32 _Z19copyPeriodic_kernelPfS_S_S_iiiiii_param_8,
	.param .u32 _Z19copyPeriodic_kernelPfS_S_S_iiiiii_param_9
)
{
	.reg .b32 	%r<30>;
	.reg .b32 	%f<49>;
	.reg .b64 	%rd<103>;

	ld.param.u64 	%rd1, [_Z19copyPeriodic_kernelPfS_S_S_iiiiii_param_0];
	ld.param.u64 	%rd2, [_Z19copyPeriodic_kernelPfS_S_S_iiiiii_param_1];
	ld.param.u64 	%rd3, [_Z19copyPeriodic_kernelPfS_S_S_iiiiii_param_2];
	ld.param.u64 	%rd4, [_Z19copyPeriodic_kernelPfS_S_S_iiiiii_param_3];
	ld.param.u32 	%r1, [_Z19copyPeriodic_kernelPfS_S_S_iiiiii_param_4];
	ld.param.u32 	%r2, [_Z19copyPeriodic_kernelPfS_S_S_iiiiii_param_5];
	ld.param.u32 	%r3, [_Z19copyPeriodic_kernelPfS_S_S_iiiiii_param_6];
	ld.param.u32 	%r4, [_Z19copyPeriodic_kernelPfS_S_S_iiiiii_param_7];
	ld.param.u32 	%r5, [_Z19copyPeriodic_kernelPfS_S_S_iiiiii_param_8];
	ld.param.u32 	%r6, [_Z19copyPeriodic_kernelPfS_S_S_iiiiii_param_9];
	cvta.to.global.u64 	%rd5, %rd4;
	cvta.to.global.u64 	%rd6, %rd3;
	cvta.to.global.u64 	%rd7, %rd2;
	cvta.to.global.u64 	%rd8, %rd1;
	mov.u32 	%r7, %ctaid.x;
	mov.u32 	%r8, %tid.x;
	mad.lo.s32 	%r9, %r6, %r8, %r4;
	add.s32 	%r10, %r9, %r7;
	add.s32 	%r11, %r1, -1;
	mul.lo.s32 	%r12, %r5, %r11;
	add.s32 	%r13, %r10, %r12;
	mul.wide.s32 	%rd9, %r13, 4;
	add.s64 	%rd10, %rd8, %rd9;
	ld.global.f32 	%f1, [%rd10];
	sub.s32 	%r14, %r10, %r5;
	mul.wide.s32 	%rd11, %r14, 4;
	add.s64 	%rd12, %rd8, %rd11;
	st.global.f32 	[%rd12], %f1;
	sub.s32 	%r15, %r12, %r5;
	mul.wide.s32 	%rd13, %r12, 4;
	add.s64 	%rd14, %rd12, %rd13;
	ld.global.f32 	%f2, [%rd14];
	shl.b32 	%r16, %r5, 1;
	sub.s32 	%r17, %r10, %r16;
	mul.wide.s32 	%rd15, %r17, 4;
	add.s64 	%rd16, %rd8, %rd15;
	st.global.f32 	[%rd16], %f2;
	mul.wide.s32 	%rd17, %r5, 4;
	add.s64 	%rd18, %rd12, %rd17;
	ld.global.f32 	%f3, [%rd18];
	add.s32 	%r18, %r15, %r16;
	mul.wide.s32 	%rd19, %r18, 4;
	add.s64 	%rd20, %rd18, %rd19;
	st.global.f32 	[%rd20], %f3;
	add.s64 	%rd21, %rd18, %rd17;
	ld.global.f32 	%f4, [%rd21];
	add.s64 	%rd22, %rd21, %rd19;
	st.global.f32 	[%rd22], %f4;
	add.s64 	%rd23, %rd7, %rd9;
	ld.global.f32 	%f5, [%rd23];
	add.s64 	%rd24, %rd7, %rd11;
	st.global.f32 	[%rd24], %f5;
	add.s64 	%rd25, %rd24, %rd13;
	ld.global.f32 	%f6, [%rd25];
	add.s64 	%rd26, %rd7, %rd15;
	st.global.f32 	[%rd26], %f6;
	add.s64 	%rd27, %rd24, %rd17;
	ld.global.f32 	%f7, [%rd27];
	add.s64 	%rd28, %rd27, %rd19;
	st.global.f32 	[%rd28], %f7;
	add.s64 	%rd29, %rd27, %rd17;
	ld.global.f32 	%f8, [%rd29];
	add.s64 	%rd30, %rd29, %rd19;
	st.global.f32 	[%rd30], %f8;
	add.s64 	%rd31, %rd6, %rd9;
	ld.global.f32 	%f9, [%rd31];
	add.s64 	%rd32, %rd6, %rd11;
	st.global.f32 	[%rd32], %f9;
	add.s64 	%rd33, %rd32, %rd13;
	ld.global.f32 	%f10, [%rd33];
	add.s64 	%rd34, %rd6, %rd15;
	st.global.f32 	[%rd34], %f10;
	add.s64 	%rd35, %rd32, %rd17;
	ld.global.f32 	%f11, [%rd35];
	add.s64 	%rd36, %rd35, %rd19;
	st.global.f32 	[%rd36], %f11;
	add.s64 	%rd37, %rd35, %rd17;
	ld.global.f32 	%f12, [%rd37];
	add.s64 	%rd38, %rd37, %rd19;
	st.global.f32 	[%rd38], %f12;
	add.s64 	%rd39, %rd5, %rd9;
	ld.global.f32 	%f13, [%rd39];
	add.s64 	%rd40, %rd5, %rd11;
	st.global.f32 	[%rd40], %f13;
	add.s64 	%rd41, %rd40, %rd13;
	ld.global.f32 	%f14, [%rd41];
	add.s64 	%rd42, %rd5, %rd15;
	st.global.f32 	[%rd42], %f14;
	add.s64 	%rd43, %rd40, %rd17;
	ld.global.f32 	%f15, [%rd43];
	add.s64 	%rd44, %rd43, %rd19;
	st.global.f32 	[%rd44], %f15;
	add.s64 	%rd45, %rd43, %rd17;
	ld.global.f32 	%f16, [%rd45];
	add.s64 	%rd46, %rd45, %rd19;
	st.global.f32 	[%rd46], %f16;
	add.s32 	%r19, %r4, %r7;
	mad.lo.s32 	%r20, %r5, %r8, %r19;
	add.s32 	%r21, %r2, -1;
	mul.lo.s32 	%r22, %r6, %r21;
	add.s32 	%r23, %r20, %r22;
	mul.wide.s32 	%rd47, %r23, 4;
	add.s64 	%rd48, %rd8, %rd47;
	ld.global.f32 	%f17, [%rd48];
	sub.s32 	%r24, %r20, %r6;
	mul.wide.s32 	%rd49, %r24, 4;
	add.s64 	%rd50, %rd8, %rd49;
	st.global.f32 	[%rd50], %f17;
	sub.s32 	%r25, %r22, %r6;
	mul.wide.s32 	%rd51, %r22, 4;
	add.s64 	%rd52, %rd50, %rd51;
	ld.global.f32 	%f18, [%rd52];
	shl.b32 	%r26, %r6, 1;
	sub.s32 	%r27, %r20, %r26;
	mul.wide.s32 	%rd53, %r27, 4;
	add.s64 	%rd54, %rd8, %rd53;
	st.global.f32 	[%rd54], %f18;
	mul.wide.s32 	%rd55, %r6, 4;
	add.s64 	%rd56, %rd50, %rd55;
	ld.global.f32 	%f19, [%rd56];
	add.s32 	%r28, %r25, %r26;
	mul.wide.s32 	%rd57, %r28, 4;
	add.s64 	%rd58, %rd56, %rd57;
	st.global.f32 	[%rd58], %f19;
	add.s64 	%rd59, %rd56, %rd55;
	ld.global.f32 	%f20, [%rd59];
	add.s64 	%rd60, %rd59, %rd57;
	st.global.f32 	[%rd60], %f20;
	add.s64 	%rd61, %rd7, %rd47;
	ld.global.f32 	%f21, [%rd61];
	add.s64 	%rd62, %rd7, %rd49;
	st.global.f32 	[%rd62], %f21;
	add.s64 	%rd63, %rd62, %rd51;
	ld.global.f32 	%f22, [%rd63];
	add.s64 	%rd64, %rd7, %rd53;
	st.global.f32 	[%rd64], %f22;
	add.s64 	%rd65, %rd62, %rd55;
	ld.global.f32 	%f23, [%rd65];
	add.s64 	%rd66, %rd65, %rd57;
	st.global.f32 	[%rd66], %f23;
	add.s64 	%rd67, %rd65, %rd55;
	ld.global.f32 	%f24, [%rd67];
	add.s64 	%rd68, %rd67, %rd57;
	st.global.f32 	[%rd68], %f24;
	add.s64 	%rd69, %rd6, %rd47;
	ld.global.f32 	%f25, [%rd69];
	add.s64 	%rd70, %rd6, %rd49;
	st.global.f32 	[%rd70], %f25;
	add.s64 	%rd71, %rd70, %rd51;
	ld.global.f32 	%f26, [%rd71];
	add.s64 	%rd72, %rd6, %rd53;
	st.global.f32 	[%rd72], %f26;
	add.s64 	%rd73, %rd70, %rd55;
	ld.global.f32 	%f27, [%rd73];
	add.s64 	%rd74, %rd73, %rd57;
	st.global.f32 	[%rd74], %f27;
	add.s64 	%rd75, %rd73, %rd55;
	ld.global.f32 	%f28, [%rd75];
	add.s64 	%rd76, %rd75, %rd57;
	st.global.f32 	[%rd76], %f28;
	add.s64 	%rd77, %rd5, %rd47;
	ld.global.f32 	%f29, [%rd77];
	add.s64 	%rd78, %rd5, %rd49;
	st.global.f32 	[%rd78], %f29;
	add.s64 	%rd79, %rd78, %rd51;
	ld.global.f32 	%f30, [%rd79];
	add.s64 	%rd80, %rd5, %rd53;
	st.global.f32 	[%rd80], %f30;
	add.s64 	%rd81, %rd78, %rd55;
	ld.global.f32 	%f31, [%rd81];
	add.s64 	%rd82, %rd81, %rd57;
	st.global.f32 	[%rd82], %f31;
	add.s64 	%rd83, %rd81, %rd55;
	ld.global.f32 	%f32, [%rd83];
	add.s64 	%rd84, %rd83, %rd57;
	st.global.f32 	[%rd84], %f32;
	mad.lo.s32 	%r29, %r5, %r7, %r9;
	cvt.s64.s32 	%rd85, %r29;
	cvt.s64.s32 	%rd86, %r3;
	add.s64 	%rd87, %rd86, %rd85;
	shl.b64 	%rd88, %rd87, 2;
	add.s64 	%rd89, %rd8, %rd88;
	ld.global.f32 	%f33, [%rd89+-4];
	mul.wide.s32 	%rd90, %r29, 4;
	add.s64 	%rd91, %rd8, %rd90;
	st.global.f32 	[%rd91+-4], %f33;
	ld.global.f32 	%f34, [%rd89+-8];
	st.global.f32 	[%rd91+-8], %f34;
	ld.global.f32 	%f35, [%rd91];
	mul.wide.s32 	%rd92, %r3, 4;
	add.s64 	%rd93, %rd91, %rd92;
	st.global.f32 	[%rd93], %f35;
	ld.global.f32 	%f36, [%rd91+4];
	st.global.f32 	[%rd93+4], %f36;
	add.s64 	%rd94, %rd7, %rd88;
	ld.global.f32 	%f37, [%rd94+-4];
	add.s64 	%rd95, %rd7, %rd90;
	st.global.f32 	[%rd95+-4], %f37;
	ld.global.f32 	%f38, [%rd94+-8];
	st.global.f32 	[%rd95+-8], %f38;
	ld.global.f32 	%f39, [%rd95];
	add.s64 	%rd96, %rd95, %rd92;
	st.global.f32 	[%rd96], %f39;
	ld.global.f32 	%f40, [%rd95+4];
	st.global.f32 	[%rd96+4], %f40;
	add.s64 	%rd97, %rd6, %rd88;
	ld.global.f32 	%f41, [%rd97+-4];
	add.s64 	%rd98, %rd6, %rd90;
	st.global.f32 	[%rd98+-4], %f41;
	ld.global.f32 	%f42, [%rd97+-8];
	st.global.f32 	[%rd98+-8], %f42;
	ld.global.f32 	%f43, [%rd98];
	add.s64 	%rd99, %rd98, %rd92;
	st.global.f32 	[%rd99], %f43;
	ld.global.f32 	%f44, [%rd98+4];
	st.global.f32 	[%rd99+4], %f44;
	add.s64 	%rd100, %rd5, %rd88;
	ld.global.f32 	%f45, [%rd100+-4];
	add.s64 	%rd101, %rd5, %rd90;
	st.global.f32 	[%rd101+-4], %f45;
	ld.global.f32 	%f46, [%rd100+-8];
	st.global.f32 	[%rd101+-8], %f46;
	ld.global.f32 	%f47, [%rd101];
	add.s64 	%rd102, %rd101, %rd92;
	st.global.f32 	[%rd102], %f47;
	ld.global.f32 	%f48, [%rd101+4];
	st.global.f32 	[%rd102+4], %f48;
	ret;

}
	// .globl	_Z19zeroResidual_kernelPfS_S_S_iiiiii
.visible .entry _Z19zeroResidual_kernelPfS_S_S_iiiiii(
	.param .u64 .ptr .align 1 _Z19zeroResidual_kernelPfS_S_S_iiiiii_param_0,
	.param .u64 .ptr .align 1 _Z19zeroResidual_kernelPfS_S_S_iiiiii_param_1,
	.param .u64 .ptr .align 1 _Z19zeroResidual_kernelPfS_S_S_iiiiii_param_2,
	.param .u64 .ptr .align 1 _Z19zeroResidual_kernelPfS_S_S_iiiiii_param_3,
	.param .u32 _Z19zeroResidual_kernelPfS_S_S_iiiiii_param_4,
	.param .u32 _Z19zeroResidual_kernelPfS_S_S_iiiiii_param_5,
	.param .u32 _Z19zeroResidual_kernelPfS_S_S_iiiiii_param_6,
	.param .u32 _Z19zeroResidual_kernelPfS_S_S_iiiiii_param_7,
	.param .u32 _Z19zeroResidual_kernelPfS_S_S_iiiiii_param_8,
	.param .u32 _Z19zeroResidual_kernelPfS_S_S_iiiiii_param_9
)
{
	.reg .pred 	%p<8>;
	.reg .b32 	%r<50>;
	.reg .b64 	%rd<73>;

	ld.param.u64 	%rd5, [_Z19zeroResidual_kernelPfS_S_S_iiiiii_param_0];
	ld.param.u64 	%rd6, [_Z19zeroResidual_kernelPfS_S_S_iiiiii_param_1];
	ld.param.u64 	%rd7, [_Z19zeroResidual_kernelPfS_S_S_iiiiii_param_2];
	ld.param.u64 	%rd8, [_Z19zeroResidual_kernelPfS_S_S_iiiiii_param_3];
	ld.param.u32 	%r25, [_Z19zeroResidual_kernelPfS_S_S_iiiiii_param_5];
	ld.param.u32 	%r26, [_Z19zeroResidual_kernelPfS_S_S_iiiiii_param_7];
	ld.param.u32 	%r28, [_Z19zeroResidual_kernelPfS_S_S_iiiiii_param_8];
	ld.param.u32 	%r27, [_Z19zeroResidual_kernelPfS_S_S_iiiiii_param_9];
	cvta.to.global.u64 	%rd1, %rd8;
	cvta.to.global.u64 	%rd2, %rd7;
	cvta.to.global.u64 	%rd3, %rd6;
	cvta.to.global.u64 	%rd4, %rd5;
	mov.u32 	%r29, %ctaid.x;
	add.s32 	%r30, %r29, -1;
	mov.u32 	%r1, %tid.x;
	mul.lo.s32 	%r2, %r28, %r30;
	setp.lt.s32 	%p1, %r25, -1;
	@%p1 bra 	$L__BB2_10;
	add.s32 	%r32, %r25, 1;
	add.s32 	%r3, %r25, 2;
	and.b32  	%r4, %r3, 3;
	setp.lt.u32 	%p2, %r32, 3;
	mov.b32 	%r49, -1;
	@%p2 bra 	$L__BB2_5;
	and.b32  	%r34, %r3, -4;
	neg.s32 	%r47, %r34;
	shl.b32 	%r6, %r27, 2;
	shl.b32 	%r43, %r27, 1;
	neg.s32 	%r42, %r27;
	mov.b32 	%r45, 0;
	cvt.s64.s32 	%rd10, %r2;
	cvt.s64.s32 	%rd11, %r26;
	cvt.u64.u32 	%rd12, %r1;
	add.s64 	%rd13, %rd12, %rd11;
	add.s64 	%rd14, %rd13, %rd10;
	mov.u32 	%r44, %r27;
	mov.u32 	%r46, %r45;
$L__BB2_3:
	.pragma "nounroll";
	cvt.s64.s32 	%rd9, %r42;
	add.s64 	%rd15, %rd14, %rd9;
	shl.b64 	%rd16, %rd15, 2;
	add.s64 	%rd17, %rd4, %rd16;
	mov.b32 	%r35, 0;
	st.global.u32 	[%rd17+-4], %r35;
	add.s64 	%rd18, %rd3, %rd16;
	st.global.u32 	[%rd18+-4], %r35;
	add.s64 	%rd19, %rd2, %rd16;
	st.global.u32 	[%rd19+-4], %r35;
	add.s64 	%rd20, %rd1, %rd16;
	st.global.u32 	[%rd20+-4], %r35;
	cvt.s64.s32 	%rd21, %r45;
	add.s64 	%rd22, %rd14, %rd21;
	shl.b64 	%rd23, %rd22, 2;
	add.s64 	%rd24, %rd4, %rd23;
	st.global.u32 	[%rd24+-4], %r35;
	add.s64 	%rd25, %rd3, %rd23;
	st.global.u32 	[%rd25+-4], %r35;
	add.s64 	%rd26, %rd2, %rd23;
	st.global.u32 	[%rd26+-4], %r35;
	add.s64 	%rd27, %rd1, %rd23;
	st.global.u32 	[%rd27+-4], %r35;
	cvt.s64.s32 	%rd28, %r44;
	add.s64 	%rd29, %rd14, %rd28;
	shl.b64 	%rd30, %rd29, 2;
	add.s64 	%rd31, %rd4, %rd30;
	st.global.u32 	[%rd31+-4], %r35;
	add.s64 	%rd32, %rd3, %rd30;
	st.global.u32 	[%rd32+-4], %r35;
	add.s64 	%rd33, %rd2, %rd30;
	st.global.u32 	[%rd33+-4], %r35;
	add.s64 	%rd34, %rd1, %rd30;
	st.global.u32 	[%rd34+-4], %r35;
	cvt.s64.s32 	%rd35, %r43;
	add.s64 	%rd36, %rd14, %rd35;
	shl.b64 	%rd37, %rd36, 2;
	add.s64 	%rd38, %rd4, %rd37;
	st.global.u32 	[%rd38+-4], %r35;
	add.s64 	%rd39, %rd3, %rd37;
	st.global.u32 	[%rd39+-4], %r35;
	add.s64 	%rd40, %rd2, %rd37;
	st.global.u32 	[%rd40+-4], %r35;
	add.s64 	%rd41, %rd1, %rd37;
	st.global.u32 	[%rd41+-4], %r35;
	add.s32 	%r47, %r47, 4;
	add.s32 	%r46, %r46, 4;
	add.s32 	%r45, %r45, %r6;
	add.s32 	%r44, %r44, %r6;
	add.s32 	%r43, %r43, %r6;
	add.s32 	%r42, %r42, %r6;
	setp.ne.s32 	%p3, %r47, 0;
	@%p3 bra 	$L__BB2_3;
	add.s32 	%r49, %r46, -1;
$L__BB2_5:
	setp.eq.s32 	%p4, %r4, 0;
	@%p4 bra 	$L__BB2_10;
	setp.eq.s32 	%p5, %r4, 1;
	@%p5 bra 	$L__BB2_8;
	mul.lo.s32 	%r36, %r49, %r27;
	cvt.s64.s32 	%rd42, %r36;
	cvt.s64.s32 	%rd43, %r2;
	cvt.s64.s32 	%rd44, %r26;
	cvt.u64.u32 	%rd45, %r1;
	add.s64 	%rd46, %rd45, %rd44;
	add.s64 	%rd47, %rd46, %rd43;
	add.s64 	%rd48, %rd47, %rd42;
	shl.b64 	%rd49, %rd48, 2;
	add.s64 	%rd50, %rd4, %rd49;
	mov.b32 	%r37, 0;
	st.global.u32 	[%rd50+-4], %r37;
	add.s64 	%rd51, %rd3, %rd49;
	st.global.u32 	[%rd51+-4], %r37;
	add.s64 	%rd52, %rd2, %rd49;
	st.global.u32 	[%rd52+-4], %r37;
	add.s64 	%rd53, %rd1, %rd49;
	st.global.u32 	[%rd53+-4], %r37;
	add.s32 	%r38, %r36, %r27;
	cvt.s64.s32 	%rd54, %r38;
	add.s64 	%rd55, %rd47, %rd54;
	shl.b64 	%rd56, %rd55, 2;
	add.s64 	%rd57, %rd4, %rd56;
	st.global.u32 	[%rd57+-4], %r37;
	add.s64 	%rd58, %rd3, %rd56;
	st.global.u32 	[%rd58+-4], %r37;
	add.s64 	%rd59, %rd2, %rd56;
	st.global.u32 	[%rd59+-4], %r37;
	add.s64 	%rd60, %rd1, %rd56;
	st.global.u32 	[%rd60+-4], %r37;
	add.s32 	%r49, %r49, 2;
$L__BB2_8:
	and.b32  	%r39, %r25, 1;
	setp.eq.b32 	%p6, %r39, 1;
	not.pred 	%p7, %p6;
	@%p7 bra 	$L__BB2_10;
	mul.lo.s32 	%r40, %r49, %r27;
	cvt.s64.s32 	%rd61, %r40;
	cvt.s64.s32 	%rd62, %r2;
	cvt.s64.s32 	%rd63, %r26;
	cvt.u64.u32 	%rd64, %r1;
	add.s64 	%rd65, %rd64, %rd63;
	add.s64 	%rd66, %rd65, %rd62;
	add.s64 	%rd67, %rd66, %rd61;
	shl.b64 	%rd68, %rd67, 2;
	add.s64 	%rd69, %rd4, %rd68;
	mov.b32 	%r41, 0;
	st.global.u32 	[%rd69+-4], %r41;
	add.s64 	%rd70, %rd3, %rd68;
	st.global.u32 	[%rd70+-4], %r41;
	add.s64 	%rd71, %rd2, %rd68;
	st.global.u32 	[%rd71+-4], %r41;
	add.s64 	%rd72, %rd1, %rd68;
	st.global.u32 	[%rd72+-4], %r41;
$L__BB2_10:
	ret;

}
	// .globl	_Z23computeResidual_kernel1PfS_S_S_PKfS1_S1_S1_fffffiiiiii
.visible .entry _Z23computeResidual_kernel1PfS_S_S_PKfS1_S1_S1_fffffiiiiii(
	.param .u64 .ptr .align 1 _Z23computeResidual_kernel1PfS_S_S_PKfS1_S1_S1_fffffiiiiii_param_0,
	.param .u64 .ptr .align 1 _Z23computeResidual_kernel1PfS_S_S_PKfS1_S1_S1_fffffiiiiii_param_1,
	.param .u64 .ptr .align 1 _Z23computeResidual_kernel1PfS_S_S_PKfS1_S1_S1_fffffiiiiii_param_2,
	.param .u64 .ptr .align 1 _Z23computeResidual_kernel1PfS_S_S_PKfS1_S1_S1_fffffiiiiii_param_3,
	.param .u64 .ptr .align 1 _Z23computeResidual_kernel1PfS_S_S_PKfS1_S1_S1_fffffiiiiii_param_4,
	.param .u64 .ptr .align 1 _Z23computeResidual_kernel1PfS_S_S_PKfS1_S1_S1_fffffiiiiii_param_5,
	.param .u64 .ptr .align 1 _Z23computeResidual_kernel1PfS_S_S_PKfS1_S1_S1_fffffiiiiii_param_6,
	.param .u64 .ptr .align 1 _Z23computeResidual_kernel1PfS_S_S_PKfS1_S1_S1_fffffiiiiii_param_7,
	.param .f32 _Z23computeResidual_kernel1PfS_S_S_PKfS1_S1_S1_fffffiiiiii_param_8,
	.param .f32 _Z23computeResidual_kernel1PfS_S_S_PKfS1_S1_S1_fffffiiiiii_param_9,
	.param .f32 _Z23computeResidual_kernel1PfS_S_S_PKfS1_S1_S1_fffffiiiiii_param_10,
	.param .f32 _Z23computeResidual_kernel1PfS_S_S_PKfS1_S1_S1_fffffiiiiii_param_11,
	.param .f32 _Z23computeResidual_kernel1PfS_S_S_PKfS1_S1_S1_fffffiiiiii_param_12,
	.param .u32 _Z23computeResidual_kernel1PfS_S_S_PKfS1_S1_S1_fffffiiiiii_param_13,
	.param .u32 _Z23computeResidual_kernel1PfS_S_S_PKfS1_S1_S1_fffffiiiiii_param_14,
	.param .u32 _Z23computeResidual_kernel1PfS_S_S_PKfS1_S1_S1_fffffiiiiii_param_15,
	.param .u32 _Z23computeResidual_kernel1PfS_S_S_PKfS1_S1_S1_fffffiiiiii_param_16,
	.param .u32 _Z23computeResidual_kernel1PfS_S_S_PKfS1_S1_S1_fffffiiiiii_param_17,
	.param .u32 _Z23computeResidual_kernel1PfS_S_S_PKfS1_S1_S1_fffffiiiiii_param_18
)
{
	.reg .pred 	%p<3>;
	.reg .b32 	%r<24>;
	.reg .b32 	%f<79>;
	.reg .b64 	%rd<52>;
	.reg .b64 	%fd<61>;

	ld.param.u32 	%r10, [_Z23computeResidual_kernel1PfS_S_S_PKfS1_S1_S1_fffffiiiiii_param_13];
	ld.param.u32 	%r12, [_Z23computeResidual_kernel1PfS_S_S_PKfS1_S1_S1_fffffiiiiii_param_17];
	setp.lt.s32 	%p1, %r10, 0;
	@%p1 bra 	$L__BB3_3;
	ld.param.u32 	%r20, [_Z23computeResidual_kernel1PfS_S_S_PKfS1_S1_S1_fffffiiiiii_param_18];
	ld.param.u32 	%r19, [_Z23computeResidual_kernel1PfS_S_S_PKfS1_S1_S1_fffffiiiiii_param_16];
	ld.param.f32 	%f78, [_Z23computeResidual_kernel1PfS_S_S_PKfS1_S1_S1_fffffiiiiii_param_12];
	ld.param.f32 	%f77, [_Z23computeResidual_kernel1PfS_S_S_PKfS1_S1_S1_fffffiiiiii_param_11];
	ld.param.f32 	%f76, [_Z23computeResidual_kernel1PfS_S_S_PKfS1_S1_S1_fffffiiiiii_param_10];
	ld.param.f32 	%f75, [_Z23computeResidual_kernel1PfS_S_S_PKfS1_S1_S1_fffffiiiiii_param_9];
	ld.param.f32 	%f74, [_Z23computeResidual_kernel1PfS_S_S_PKfS1_S1_S1_fffffiiiiii_param_8];
	ld.param.u64 	%rd51, [_Z23computeResidual_kernel1PfS_S_S_PKfS1_S1_S1_fffffiiiiii_param_7];
	ld.param.u64 	%rd50, [_Z23computeResidual_kernel1PfS_S_S_PKfS1_S1_S1_fffffiiiiii_param_6];
	ld.param.u64 	%rd49, [_Z23computeResidual_kernel1PfS_S_S_PKfS1_S1_S1_fffffiiiiii_param_5];
	ld.param.u64 	%rd48, [_Z23computeResidual_kernel1PfS_S_S_PKfS1_S1_S1_fffffiiiiii_param_4];
	ld.param.u64 	%rd44, [_Z23computeResidual_kernel1PfS_S_S_PKfS1_S1_S1_fffffiiiiii_param_0];
	mov.u32 	%r14, %tid.x;
	mov.u32 	%r15, %ctaid.x;
	div.rn.f32 	%f7, %f75, %f76;
	mul.f32 	%f1, %f77, %f78;
	shl.b32 	%r16, %r12, 1;
	cvt.f64.f32 	%fd1, %f74;
	cvt.f64.f32 	%fd2, %f7;
	neg.s32 	%r23, %r10;
	add.s32 	%r17, %r15, %r19;
	mad.lo.s32 	%r18, %r20, %r14, %r17;
	sub.s32 	%r22, %r18, %r16;
	sub.s32 	%r21, %r18, %r12;
	cvta.to.global.u64 	%rd1, %rd49;
	cvta.to.global.u64 	%rd2, %rd50;
	cvta.to.global.u64 	%rd3, %rd51;
	cvta.to.global.u64 	%rd4, %rd48;
	cvta.to.global.u64 	%rd5, %rd44;
	mul.wide.s32 	%rd16, %r12, 4;
	cvt.f64.f32 	%fd41, %f1;
$L__BB3_2:
	ld.param.u64 	%rd47, [_Z23computeResidual_kernel1PfS_S_S_PKfS1_S1_S1_fffffiiiiii_param_3];
	ld.param.u64 	%rd46, [_Z23computeResidual_kernel1PfS_S_S_PKfS1_S1_S1_fffffiiiiii_param_2];
	ld.param.u64 	%rd45, [_Z23computeResidual_kernel1PfS_S_S_PKfS1_S1_S1_fffffiiiiii_param_1];
	mul.wide.s32 	%rd14, %r22, 4;
	add.s64 	%rd15, %rd1, %rd14;
	ld.global.f32 	%f8, [%rd15];
	add.s64 	%rd17, %rd15, %rd16;
	ld.global.f32 	%f9, [%rd17];
	add.s64 	%rd18, %rd17, %rd16;
	ld.global.f32 	%f10, [%rd18];
	add.s64 	%rd19, %rd18, %rd16;
	ld.global.f32 	%f11, [%rd19];
	add.s64 	%rd20, %rd2, %rd14;
	ld.global.f32 	%f12, [%rd20];
	add.s64 	%rd21, %rd20, %rd16;
	ld.global.f32 	%f13, [%rd21];
	add.s64 	%rd22, %rd21, %rd16;
	ld.global.f32 	%f14, [%rd22];
	add.s64 	%rd23, %rd22, %rd16;
	ld.global.f32 	%f15, [%rd23];
	add.s64 	%rd24, %rd3, %rd14;
	ld.global.f32 	%f16, [%rd24];
	add.s64 	%rd25, %rd24, %rd16;
	ld.global.f32 	%f17, [%rd25];
	add.s64 	%rd26, %rd25, %rd16;
	ld.global.f32 	%f18, [%rd26];
	add.s64 	%rd27, %rd26, %rd16;
	ld.global.f32 	%f19, [%rd27];
	add.s64 	%rd28, %rd4, %rd14;
	ld.global.f32 	%f20, [%rd28];
	add.s64 	%rd29, %rd28, %rd16;
	ld.global.f32 	%f21, [%rd29];
	add.s64 	%rd30, %rd29, %rd16;
	ld.global.f32 	%f22, [%rd30];
	add.s64 	%rd31, %rd30, %rd16;
	ld.global.f32 	%f23, [%rd31];
	add.f32 	%f24, %f21, %f22;
	cvt.f64.f32 	%fd3, %f24;
	mul.f64 	%fd4, %fd3, 0d3FE5555555555555;
	add.f32 	%f25, %f20, %f24;
	add.f32 	%f26, %f23, %f25;
	cvt.f64.f32 	%fd5, %f26;
	mul.f64 	%fd6, %fd5, 0d3FB5555555555555;
	sub.f64 	%fd7, %fd4, %fd6;
	cvt.rn.f32.f64 	%f27, %fd7;
	add.f32 	%f28, %f9, %f10;
	add.f32 	%f29, %f9, %f11;
	add.f32 	%f30, %f8, %f10;
	cvt.f64.f32 	%fd8, %f28;
	mul.f64 	%fd9, %fd8, 0d3FE5555555555555;
	add.f32 	%f31, %f30, %f29;
	cvt.f64.f32 	%fd10, %f31;
	mul.f64 	%fd11, %fd10, 0d3FB5555555555555;
	sub.f64 	%fd12, %fd9, %fd11;
	mul.f64 	%fd13, %fd12, %fd1;
	cvt.rn.f32.f64 	%f32, %fd13;
	mul.f64 	%fd14, %fd8, 0d3FD5555555555555;
	mul.f64 	%fd15, %fd14, %fd8;
	mul.f32 	%f33, %f29, %f29;
	fma.rn.f32 	%f34, %f30, %f30, %f33;
	cvt.f64.f32 	%fd16, %f34;
	mul.f64 	%fd17, %fd16, 0d3FA5555555555555;
	sub.f64 	%fd18, %fd15, %fd17;
	cvt.f64.f32 	%fd19, %f27;
	add.f64 	%fd20, %fd18, %fd19;
	cvt.rn.f32.f64 	%f35, %fd20;
	add.f32 	%f36, %f13, %f14;
	cvt.f64.f32 	%fd21, %f36;
	mul.f64 	%fd22, %fd21, 0d3FD5555555555555;
	mul.f64 	%fd23, %fd22, %fd8;
	add.f32 	%f37, %f13, %f15;
	mul.f32 	%f38, %f29, %f37;
	add.f32 	%f39, %f12, %f14;
	fma.rn.f32 	%f40, %f30, %f39, %f38;
	cvt.f64.f32 	%fd24, %f40;
	mul.f64 	%fd25, %fd24, 0d3FA5555555555555;
	sub.f64 	%fd26, %fd23, %fd25;
	cvt.rn.f32.f64 	%f41, %fd26;
	add.f32 	%f42, %f17, %f18;
	cvt.f64.f32 	%fd27, %f42;
	mul.f64 	%fd28, %fd27, 0d3FD5555555555555;
	mul.f64 	%fd29, %fd28, %fd8;
	add.f32 	%f43, %f17, %f19;
	mul.f32 	%f44, %f29, %f43;
	add.f32 	%f45, %f16, %f18;
	fma.rn.f32 	%f46, %f30, %f45, %f44;
	cvt.f64.f32 	%fd30, %f46;
	mul.f64 	%fd31, %fd30, 0d3FA5555555555555;
	sub.f64 	%fd32, %fd29, %fd31;
	cvt.rn.f32.f64 	%f47, %fd32;
	mul.f32 	%f48, %f1, %f32;
	cvt.f64.f32 	%fd33, %f35;
	sub.f32 	%f49, %f10, %f9;
	cvt.f64.f32 	%fd34, %f49;
	mul.f64 	%fd35, %fd34, 0d3FF4000000000000;
	sub.f32 	%f50, %f11, %f8;
	cvt.f64.f32 	%fd36, %f50;
	mul.f64 	%fd37, %fd36, 0d3FB5555555555555;
	sub.f64 	%fd38, %fd35, %fd37;
	mul.f64 	%fd39, %fd38, %fd2;
	sub.f64 	%fd40, %fd33, %fd39;
	mul.f64 	%fd42, %fd40, %fd41;
	cvt.rn.f32.f64 	%f51, %fd42;
	cvt.f64.f32 	%fd43, %f41;
	sub.f32 	%f52, %f14, %f13;
	cvt.f64.f32 	%fd44, %f52;
	mul.f64 	%fd45, %fd44, 0d3FF4000000000000;
	sub.f32 	%f53, %f15, %f12;
	cvt.f64.f32 	%fd46, %f53;
	mul.f64 	%fd47, %fd46, 0d3FB5555555555555;
	sub.f64 	%fd48, %fd45, %fd47;
	mul.f64 	%fd49, %fd48, %fd2;
	sub.f64 	%fd50, %fd43, %fd49;
	mul.f64 	%fd51, %fd50, %fd41;
	cvt.rn.f32.f64 	%f54, %fd51;
	cvt.f64.f32 	%fd52, %f47;
	sub.f32 	%f55, %f18, %f17;
	cvt.f64.f32 	%fd53, %f55;
	mul.f64 	%fd54, %fd53, 0d3FF4000000000000;
	sub.f32 	%f56, %f19, %f16;
	cvt.f64.f32 	%fd55, %f56;
	mul.f64 	%fd56, %fd55, 0d3FB5555555555555;
	sub.f64 	%fd57, %fd54, %fd56;
	mul.f64 	%fd58, %fd57, %fd2;
	sub.f64 	%fd59, %fd52, %fd58;
	mul.f64 	%fd60, %fd59, %fd41;
	cvt.rn.f32.f64 	%f57, %fd60;
	mul.wide.s32 	%rd32, %r21, 4;
	add.s64 	%rd33, %rd5, %rd32;
	ld.global.f32 	%f58, [%rd33];
	sub.f32 	%f59, %f58, %f48;
	st.global.f32 	[%rd33], %f59;
	add.s64 	%rd34, %rd33, %rd16;
	ld.global.f32 	%f60, [%rd34];
	add.f32 	%f61, %f48, %f60;
	st.global.f32 	[%rd34], %f61;
	cvta.to.global.u64 	%rd35, %rd45;
	add.s64 	%rd36, %rd35, %rd32;
	ld.global.f32 	%f62, [%rd36];
	sub.f32 	%f63, %f62, %f51;
	st.global.f32 	[%rd36], %f63;
	add.s64 	%rd37, %rd36, %rd16;
	ld.global.f32 	%f64, [%rd37];
	add.f32 	%f65, %f64, %f51;
	st.global.f32 	[%rd37], %f65;
	cvta.to.global.u64 	%rd38, %rd46;
	add.s64 	%rd39, %rd38, %rd32;
	ld.global.f32 	%f66, [%rd39];
	sub.f32 	%f67, %f66, %f54;
	st.global.f32 	[%rd39], %f67;
	add.s64 	%rd40, %rd39, %rd16;
	ld.global.f32 	%f68, [%rd40];
	add.f32 	%f69, %f68, %f54;
	st.global.f32 	[%rd40], %f69;
	cvta.to.global.u64 	%rd41, %rd47;
	add.s64 	%rd42, %rd41, %rd32;
	ld.global.f32 	%f70, [%rd42];
	sub.f32 	%f71, %f70, %f57;
	st.global.f32 	[%rd42], %f71;
	add.s64 	%rd43, %rd42, %rd16;
	ld.global.f32 	%f72, [%rd43];
	add.f32 	%f73, %f72, %f57;
	st.global.f32 	[%rd43], %f73;
	add.s32 	%r23, %r23, 1;
	add.s32 	%r22, %r22, %r12;
	add.s32 	%r21, %r21, %r12;
	setp.ne.s32 	%p2, %r23, 1;
	@%p2 bra 	$L__BB3_2;
$L__BB3_3:
	ret;

}
	// .globl	_Z23computeResidual_kernel2PfS_S_S_PKfS1_S1_S1_fffffiiiiii
.visible .entry _Z23computeResidual_kernel2PfS_S_S_PKfS1_S1_S1_fffffiiiiii(
	.param .u64 .ptr .align 1 _Z23computeResidual_kernel2PfS_S_S_PKfS1_S1_S1_fffffiiiiii_param_0,
	.param .u64 .ptr .align 1 _Z23computeResidual_kernel2PfS_S_S_PKfS1_S1_S1_fffffiiiiii_param_1,
	.param .u64 .ptr .align 1 _Z23computeResidual_kernel2PfS_S_S_PKfS1_S1_S1_fffffiiiiii_param_2,
	.param .u64 .ptr .align 1 _Z23computeResidual_kernel2PfS_S_S_PKfS1_S1_S1_fffffiiiiii_param_3,
	.param .u64 .ptr .align 1 _Z23computeResidual_kernel2PfS_S_S_PKfS1_S1_S1_fffffiiiiii_param_4,
	.param .u64 .ptr .align 1 _Z23computeResidual_kernel2PfS_S_S_PKfS1_S1_S1_fffffiiiiii_param_5,
	.param .u64 .ptr .align 1 _Z23computeResidual_kernel2PfS_S_S_PKfS1_S1_S1_fffffiiiiii_param_6,
	.param .u64 .ptr .align 1 _Z23computeResidual_kernel2PfS_S_S_PKfS1_S1_S1_fffffiiiiii_param_7,
	.param .f32 _Z23computeResidual_kernel2PfS_S_S_PKfS1_S1_S1_fffffiiiiii_param_8,
	.param .f32 _Z23computeResidual_kernel2PfS_S_S_PKfS1_S1_S1_fffffiiiiii_param_9,
	.param .f32 _Z23computeResidual_kernel2PfS_S_S_PKfS1_S1_S1_fffffiiiiii_param_10,
	.param .f32 _Z23computeResidual_kernel2PfS_S_S_PKfS1_S1_S1_fffffiiiiii_param_11,
	.param .f32 _Z23computeResidual_kernel2PfS_S_S_PKfS1_S1_S1_fffffiiiiii_param_12,
	.param .u32 _Z23computeResidual_kernel2PfS_S_S_PKfS1_S1_S1_fffffiiiiii_param_13,
	.param .u32 _Z23computeResidual_kernel2PfS_S_S_PKfS1_S1_S1_fffffiiiiii_param_14,
	.param .u32 _Z23computeResidual_kernel2PfS_S_S_PKfS1_S1_S1_fffffiiiiii_param_15,
	.param .u32 _Z23computeResidual_kernel2PfS_S_S_PKfS1_S1_S1_fffffiiiiii_param_16,
	.param .u32 _Z23computeResidual_kernel2PfS_S_S_PKfS1_S1_S1_fffffiiiiii_param_17,
	.param .u32 _Z23computeResidual_kernel2PfS_S_S_PKfS1_S1_S1_fffffiiiiii_param_18
)
{
	.reg .pred 	%p<3>;
	.reg .b32 	%r<24>;
	.reg .b32 	%f<79>;
	.reg .b64 	%rd<52>;
	.reg .b64 	%fd<61>;

	ld.param.u32 	%r10, [_Z23computeResidual_kernel2PfS_S_S_PKfS1_S1_S1_fffffiiiiii_param_14];
	ld.param.u32 	%r13, [_Z23computeResidual_kernel2PfS_S_S_PKfS1_S1_S1_fffffiiiiii_param_18];
	setp.lt.s32 	%p1, %r10, 0;
	@%p1 bra 	$L__BB4_3;
	ld.param.u32 	%r20, [_Z23computeResidual_kernel2PfS_S_S_PKfS1_S1_S1_fffffiiiiii_param_17];
	ld.param.u32 	%r19, [_Z23computeResidual_kernel2PfS_S_S_PKfS1_S1_S1_fffffiiiiii_param_16];
	ld.param.f32 	%f78, [_Z23computeResidual_kernel2PfS_S_S_PKfS1_S1_S1_fffffiiiiii_param_12];
	ld.param.f32 	%f77, [_Z23computeResidual_kernel2PfS_S_S_PKfS1_S1_S1_fffffiiiiii_param_11];
	ld.param.f32 	%f76, [_Z23computeResidual_kernel2PfS_S_S_PKfS1_S1_S1_fffffiiiiii_param_10];
	ld.param.f32 	%f75, [_Z23computeResidual_kernel2PfS_S_S_PKfS1_S1_S1_fffffiiiiii_param_9];
	ld.param.f32 	%f74, [_Z23computeResidual_kernel2PfS_S_S_PKfS1_S1_S1_fffffiiiiii_param_8];
	ld.param.u64 	%rd51, [_Z23computeResidual_kernel2PfS_S_S_PKfS1_S1_S1_fffffiiiiii_param_7];
	ld.param.u64 	%rd50, [_Z23computeResidual_kernel2PfS_S_S_PKfS1_S1_S1_fffffiiiiii_param_6];
	ld.param.u64 	%rd49, [_Z23computeResidual_kernel2PfS_S_S_PKfS1_S1_S1_fffffiiiiii_param_5];
	ld.param.u64 	%rd48, [_Z23computeResidual_kernel2PfS_S_S_PKfS1_S1_S1_fffffiiiiii_param_4];
	ld.param.u64 	%rd44, [_Z23computeResidual_kernel2PfS_S_S_PKfS1_S1_S1_fffffiiiiii_param_0];
	mov.u32 	%r14, %tid.x;
	mov.u32 	%r15, %ctaid.x;
	div.rn.f32 	%f7, %f75, %f77;
	mul.f32 	%f1, %f76, %f78;
	shl.b32 	%r16, %r13, 1;
	cvt.f64.f32 	%fd1, %f74;
	cvt.f64.f32 	%fd2, %f7;
	neg.s32 	%r23, %r10;
	add.s32 	%r17, %r14, %r19;
	mad.lo.s32 	%r18, %r20, %r15, %r17;
	sub.s32 	%r22, %r18, %r16;
	sub.s32 	%r21, %r18, %r13;
	cvta.to.global.u64 	%rd1, %rd49;
	cvta.to.global.u64 	%rd2, %rd50;
	cvta.to.global.u64 	%rd3, %rd51;
	cvta.to.global.u64 	%rd4, %rd48;
	cvta.to.global.u64 	%rd5, %rd44;
	mul.wide.s32 	%rd16, %r13, 4;
	cvt.f64.f32 	%fd41, %f1;
$L__BB4_2:
	ld.param.u64 	%rd47, [_Z23computeResidual_kernel2PfS_S_S_PKfS1_S1_S1_fffffiiiiii_param_3];
	ld.param.u64 	%rd46, [_Z23computeResidual_kernel2PfS_S_S_PKfS1_S1_S1_fffffiiiiii_param_2];
	ld.param.u64 	%rd45, [_Z23computeResidual_kernel2PfS_S_S_PKfS1_S1_S1_fffffiiiiii_param_1];
	mul.wide.s32 	%rd14, %r22, 4;
	add.s64 	%rd15, %rd1, %rd14;
	ld.global.f32 	%f8, [%rd15];
	add.s64 	%rd17, %rd15, %rd16;
	ld.global.f32 	%f9, [%rd17];
	add.s64 	%rd18, %rd17, %rd16;
	ld.global.f32 	%f10, [%rd18];
	add.s64 	%rd19, %rd18, %rd16;
	ld.global.f32 	%f11, [%rd19];
	add.s64 	%rd20, %rd2, %rd14;
	ld.global.f32 	%f12, [%rd20];
	add.s64 	%rd21, %rd20, %rd16;
	ld.global.f32 	%f13, [%rd21];
	add.s64 	%rd22, %rd21, %rd16;
	ld.global.f32 	%f14, [%rd22];
	add.s64 	%rd23, %rd22, %rd16;
	ld.global.f32 	%f15, [%rd23];
	add.s64 	%rd24, %rd3, %rd14;
	ld.global.f32 	%f16, [%rd24];
	add.s64 	%rd25, %rd24, %rd16;
	ld.global.f32 	%f17, [%rd25];
	add.s64 	%rd26, %rd25, %rd16;
	ld.global.f32 	%f18, [%rd26];
	add.s64 	%rd27, %rd26, %rd16;
	ld.global.f32 	%f19, [%rd27];
	add.s64 	%rd28, %rd4, %rd14;
	ld.global.f32 	%f20, [%rd28];
	add.s64 	%rd29, %rd28, %rd16;
	ld.global.f32 	%f21, [%rd29];
	add.s64 	%rd30, %rd29, %rd16;
	ld.global.f32 	%f22, [%rd30];
	add.s64 	%rd31, %rd30, %rd16;
	ld.global.f32 	%f23, [%rd31];
	add.f32 	%f24, %f21, %f22;
	cvt.f64.f32 	%fd3, %f24;
	mul.f64 	%fd4, %fd3, 0d3FE5555555555555;
	add.f32 	%f25, %f20, %f24;
	add.f32 	%f26, %f23, %f25;
	cvt.f64.f32 	%fd5, %f26;
	mul.f64 	%fd6, %fd5, 0d3FB5555555555555;
	sub.f64 	%fd7, %fd4, %fd6;
	cvt.rn.f32.f64 	%f27, %fd7;
	add.f32 	%f28, %f13, %f14;
	add.f32 	%f29, %f13, %f15;
	add.f32 	%f30, %f12, %f14;
	cvt.f64.f32 	%fd8, %f28;
	mul.f64 	%fd9, %fd8, 0d3FE5555555555555;
	add.f32 	%f31, %f30, %f29;
	cvt.f64.f32 	%fd10, %f31;
	mul.f64 	%fd11, %fd10, 0d3FB5555555555555;
	sub.f64 	%fd12, %fd9, %fd11;
	mul.f64 	%fd13, %fd12, %fd1;
	cvt.rn.f32.f64 	%f32, %fd13;
	add.f32 	%f33, %f9, %f10;
	cvt.f64.f32 	%fd14, %f33;
	mul.f64 	%fd15, %fd14, 0d3FD5555555555555;
	mul.f64 	%fd16, %fd15, %fd8;
	add.f32 	%f34, %f9, %f11;
	mul.f32 	%f35, %f34, %f29;
	add.f32 	%f36, %f8, %f10;
	fma.rn.f32 	%f37, %f36, %f30, %f35;
	cvt.f64.f32 	%fd17, %f37;
	mul.f64 	%fd18, %fd17, 0d3FA5555555555555;
	sub.f64 	%fd19, %fd16, %fd18;
	cvt.rn.f32.f64 	%f38, %fd19;
	mul.f64 	%fd20, %fd8, 0d3FD5555555555555;
	mul.f64 	%fd21, %fd20, %fd8;
	mul.f32 	%f39, %f29, %f29;
	fma.rn.f32 	%f40, %f30, %f30, %f39;
	cvt.f64.f32 	%fd22, %f40;
	mul.f64 	%fd23, %fd22, 0d3FA5555555555555;
	sub.f64 	%fd24, %fd21, %fd23;
	cvt.f64.f32 	%fd25, %f27;
	add.f64 	%fd26, %fd24, %fd25;
	cvt.rn.f32.f64 	%f41, %fd26;
	add.f32 	%f42, %f17, %f18;
	cvt.f64.f32 	%fd27, %f42;
	mul.f64 	%fd28, %fd27, 0d3FD5555555555555;
	mul.f64 	%fd29, %fd28, %fd8;
	add.f32 	%f43, %f17, %f19;
	mul.f32 	%f44, %f29, %f43;
	add.f32 	%f45, %f16, %f18;
	fma.rn.f32 	%f46, %f30, %f45, %f44;
	cvt.f64.f32 	%fd30, %f46;
	mul.f64 	%fd31, %fd30, 0d3FA5555555555555;
	sub.f64 	%fd32, %fd29, %fd31;
	cvt.rn.f32.f64 	%f47, %fd32;
	mul.f32 	%f48, %f1, %f32;
	cvt.f64.f32 	%fd33, %f38;
	sub.f32 	%f49, %f10, %f9;
	cvt.f64.f32 	%fd34, %f49;
	mul.f64 	%fd35, %fd34, 0d3FF4000000000000;
	sub.f32 	%f50, %f11, %f8;
	cvt.f64.f32 	%fd36, %f50;
	mul.f64 	%fd37, %fd36, 0d3FB5555555555555;
	sub.f64 	%fd38, %fd35, %fd37;
	mul.f64 	%fd39, %fd38, %fd2;
	sub.f64 	%fd40, %fd33, %fd39;
	mul.f64 	%fd42, %fd40, %fd41;
	cvt.rn.f32.f64 	%f51, %fd42;
	cvt.f64.f32 	%fd43, %f41;
	sub.f32 	%f52, %f14, %f13;
	cvt.f64.f32 	%fd44, %f52;
	mul.f64 	%fd45, %fd44, 0d3FF4000000000000;
	sub.f32 	%f53, %f15, %f12;
	cvt.f64.f32 	%fd46, %f53;
	mul.f64 	%fd47, %fd46, 0d3FB5555555555555;
	sub.f64 	%fd48, %fd45, %fd47;
	mul.f64 	%fd49, %fd48, %fd2;
	sub.f64 	%fd50, %fd43, %fd49;
	mul.f64 	%fd51, %fd50, %fd41;
	cvt.rn.f32.f64 	%f54, %fd51;
	cvt.f64.f32 	%fd52, %f47;
	sub.f32 	%f55, %f18, %f17;
	cvt.f64.f32 	%fd53, %f55;
	mul.f64 	%fd54, %fd53, 0d3FF4000000000000;
	sub.f32 	%f56, %f19, %f16;
	cvt.f64.f32 	%fd55, %f56;
	mul.f64 	%fd56, %fd55, 0d3FB5555555555555;
	sub.f64 	%fd57, %fd54, %fd56;
	mul.f64 	%fd58, %fd57, %fd2;
	sub.f64 	%fd59, %fd52, %fd58;
	mul.f64 	%fd60, %fd59, %fd41;
	cvt.rn.f32.f64 	%f57, %fd60;
	mul.wide.s32 	%rd32, %r21, 4;
	add.s64 	%rd33, %rd5, %rd32;
	ld.global.f32 	%f58, [%rd33];
	sub.f32 	%f59, %f58, %f48;
	st.global.f32 	[%rd33], %f59;
	add.s64 	%rd34, %rd33, %rd16;
	ld.global.f32 	%f60, [%rd34];
	add.f32 	%f61, %f48, %f60;
	st.global.f32 	[%rd34], %f61;
	cvta.to.global.u64 	%rd35, %rd45;
	add.s64 	%rd36, %rd35, %rd32;
	ld.global.f32 	%f62, [%rd36];
	sub.f32 	%f63, %f62, %f51;
	st.global.f32 	[%rd36], %f63;
	add.s64 	%rd37, %rd36, %rd16;
	ld.global.f32 	%f64, [%rd37];
	add.f32 	%f65, %f64, %f51;
	st.global.f32 	[%rd37], %f65;
	cvta.to.global.u64 	%rd38, %rd46;
	add.s64 	%rd39, %rd38, %rd32;
	ld.global.f32 	%f66, [%rd39];
	sub.f32 	%f67, %f66, %f54;
	st.global.f32 	[%rd39], %f67;
	add.s64 	%rd40, %rd39, %rd16;
	ld.global.f32 	%f68, [%rd40];
	add.f32 	%f69, %f68, %f54;
	st.global.f32 	[%rd40], %f69;
	cvta.to.global.u64 	%rd41, %rd47;
	add.s64 	%rd42, %rd41, %rd32;
	ld.global.f32 	%f70, [%rd42];
	sub.f32 	%f71, %f70, %f57;
	st.global.f32 	[%rd42], %f71;
	add.s64 	%rd43, %rd42, %rd16;
	ld.global.f32 	%f72, [%rd43];
	add.f32 	%f73, %f72, %f57;
	st.global.f32 	[%rd43], %f73;
	add.s32 	%r23, %r23, 1;
	add.s32 	%r22, %r22, %r13;
	add.s32 	%r21, %r21, %r13;
	setp.ne.s32 	%p2, %r23, 1;
	@%p2 bra 	$L__BB4_2;
$L__BB4_3:
	ret;

}
	// .globl	_Z22computeResidual_kernelPfS_S_S_PKfS1_S1_S1_fffffiiiiii
.visible .entry _Z22computeResidual_kernelPfS_S_S_PKfS1_S1_S1_fffffiiiiii(
	.param .u64 .ptr .align 1 _Z22computeResidual_kernelPfS_S_S_PKfS1_S1_S1_fffffiiiiii_param_0,
	.param .u64 .ptr .align 1 _Z22computeResidual_kernelPfS_S_S_PKfS1_S1_S1_fffffiiiiii_param_1,
	.param .u64 .ptr .align 1 _Z22computeResidual_kernelPfS_S_S_PKfS1_S1_S1_fffffiiiiii_param_2,
	.param .u64 .ptr .align 1 _Z22computeResidual_kernelPfS_S_S_PKfS1_S1_S1_fffffiiiiii_param_3,
	.param .u64 .ptr .align 1 _Z22computeResidual_kernelPfS_S_S_PKfS1_S1_S1_fffffiiiiii_param_4,
	.param .u64 .ptr .align 1 _Z22computeResidual_kernelPfS_S_S_PKfS1_S1_S1_fffffiiiiii_param_5,
	.param .u64 .ptr .align 1 _Z22computeResidual_kernelPfS_S_S_PKfS1_S1_S1_fffffiiiiii_param_6,
	.param .u64 .ptr .align 1 _Z22computeResidual_kernelPfS_S_S_PKfS1_S1_S1_fffffiiiiii_param_7,
	.param .f32 _Z22computeResidual_kernelPfS_S_S_PKfS1_S1_S1_fffffiiiiii_param_8,
	.param .f32 _Z22computeResidual_kernelPfS_S_S_PKfS1_S1_S1_fffffiiiiii_param_9,
	.param .f32 _Z22computeResidual_kernelPfS_S_S_PKfS1_S1_S1_fffffiiiiii_param_10,
	.param .f32 _Z22computeResidual_kernelPfS_S_S_PKfS1_S1_S1_fffffiiiiii_param_11,
	.param .f32 _Z22computeResidual_kernelPfS_S_S_PKfS1_S1_S1_fffffiiiiii_param_12,
	.param .u32 _Z22computeResidual_kernelPfS_S_S_PKfS1_S1_S1_fffffiiiiii_param_13,
	.param .u32 _Z22computeResidual_kernelPfS_S_S_PKfS1_S1_S1_fffffiiiiii_param_14,
	.param .u32 _Z22computeResidual_kernelPfS_S_S_PKfS1_S1_S1_fffffiiiiii_param_15,
	.param .u32 _Z22computeResidual_kernelPfS_S_S_PKfS1_S1_S1_fffffiiiiii_param_16,
	.param .u32 _Z22computeResidual_kernelPfS_S_S_PKfS1_S1_S1_fffffiiiiii_param_17,
	.param .u32 _Z22computeResidual_kernelPfS_S_S_PKfS1_S1_S1_fffffiiiiii_param_18
)
{
	.reg .pred 	%p<8>;
	.reg .b32 	%r<27>;
	.reg .b32 	%f<74>;
	.reg .b64 	%rd<26>;
	.reg .b64 	%fd<61>;

	ld.param.u64 	%rd9, [_Z22computeResidual_kernelPfS_S_S_PKfS1_S1_S1_fffffiiiiii_param_0];
	ld.param.u64 	%rd10, [_Z22computeResidual_kernelPfS_S_S_PKfS1_S1_S1_fffffiiiiii_param_1];
	ld.param.u64 	%rd11, [_Z22computeResidual_kernelPfS_S_S_PKfS1_S1_S1_fffffiiiiii_param_2];
	ld.param.u64 	%rd12, [_Z22computeResidual_kernelPfS_S_S_PKfS1_S1_S1_fffffiiiiii_param_3];
	ld.param.u64 	%rd13, [_Z22computeResidual_kernelPfS_S_S_PKfS1_S1_S1_fffffiiiiii_param_4];
	ld.param.u64 	%rd14, [_Z22computeResidual_kernelPfS_S_S_PKfS1_S1_S1_fffffiiiiii_param_5];
	ld.param.u64 	%rd15, [_Z22computeResidual_kernelPfS_S_S_PKfS1_S1_S1_fffffiiiiii_param_6];
	ld.param.u64 	%rd16, [_Z22computeResidual_kernelPfS_S_S_PKfS1_S1_S1_fffffiiiiii_param_7];
	ld.param.f32 	%f3, [_Z22computeResidual_kernelPfS_S_S_PKfS1_S1_S1_fffffiiiiii_param_8];
	ld.param.f32 	%f4, [_Z22computeResidual_kernelPfS_S_S_PKfS1_S1_S1_fffffiiiiii_param_9];
	ld.param.f32 	%f5, [_Z22computeResidual_kernelPfS_S_S_PKfS1_S1_S1_fffffiiiiii_param_10];
	ld.param.f32 	%f6, [_Z22computeResidual_kernelPfS_S_S_PKfS1_S1_S1_fffffiiiiii_param_11];
	ld.param.f32 	%f7, [_Z22computeResidual_kernelPfS_S_S_PKfS1_S1_S1_fffffiiiiii_param_12];
	ld.param.u32 	%r12, [_Z22computeResidual_kernelPfS_S_S_PKfS1_S1_S1_fffffiiiiii_param_13];
	ld.param.u32 	%r13, [_Z22computeResidual_kernelPfS_S_S_PKfS1_S1_S1_fffffiiiiii_param_14];
	ld.param.u32 	%r14, [_Z22computeResidual_kernelPfS_S_S_PKfS1_S1_S1_fffffiiiiii_param_15];
	setp.lt.s32 	%p1, %r12, 1;
	@%p1 bra 	$L__BB5_8;
	div.rn.f32 	%f1, %f4, %f7;
	mul.f32 	%f2, %f5, %f6;
	setp.lt.s32 	%p2, %r13, 1;
	setp.lt.s32 	%p3, %r14, 0;
	or.pred  	%p4, %p2, %p3;
	@%p4 bra 	$L__BB5_8;
	cvt.f64.f32 	%fd1, %f2;
	cvt.f64.f32 	%fd2, %f1;
	neg.s32 	%r1, %r14;
	cvta.to.global.u64 	%rd1, %rd14;
	cvta.to.global.u64 	%rd2, %rd15;
	cvta.to.global.u64 	%rd3, %rd16;
	cvta.to.global.u64 	%rd4, %rd13;
	cvta.to.global.u64 	%rd5, %rd9;
	cvta.to.global.u64 	%rd6, %rd10;
	cvta.to.global.u64 	%rd7, %rd11;
	cvta.to.global.u64 	%rd8, %rd12;
	cvt.f64.f32 	%fd3, %f3;
	mov.b32 	%r23, 0;
$L__BB5_3:
	ld.param.u32 	%r21, [_Z22computeResidual_kernelPfS_S_S_PKfS1_S1_S1_fffffiiiiii_param_17];
	ld.param.u32 	%r20, [_Z22computeResidual_kernelPfS_S_S_PKfS1_S1_S1_fffffiiiiii_param_16];
	mad.lo.s32 	%r3, %r23, %r21, %r20;
	mov.b32 	%r24, 0;
$L__BB5_4:
	ld.param.u32 	%r22, [_Z22computeResidual_kernelPfS_S_S_PKfS1_S1_S1_fffffiiiiii_param_18];
	mad.lo.s32 	%r25, %r24, %r22, %r3;
	mov.u32 	%r26, %r1;
$L__BB5_5:
	mul.wide.s32 	%rd17, %r25, 4;
	add.s64 	%rd18, %rd4, %rd17;
	add.s64 	%rd19, %rd5, %rd17;
	add.s64 	%rd20, %rd3, %rd17;
	add.s64 	%rd21, %rd6, %rd17;
	add.s64 	%rd22, %rd2, %rd17;
	add.s64 	%rd23, %rd7, %rd17;
	add.s64 	%rd24, %rd1, %rd17;
	add.s64 	%rd25, %rd8, %rd17;
	ld.global.f32 	%f8, [%rd24+-8];
	ld.global.f32 	%f9, [%rd24+-4];
	ld.global.f32 	%f10, [%rd24];
	ld.global.f32 	%f11, [%rd24+4];
	ld.global.f32 	%f12, [%rd22+-8];
	ld.global.f32 	%f13, [%rd22+-4];
	ld.global.f32 	%f14, [%rd22];
	ld.global.f32 	%f15, [%rd22+4];
	ld.global.f32 	%f16, [%rd20+-8];
	ld.global.f32 	%f17, [%rd20+-4];
	ld.global.f32 	%f18, [%rd20];
	ld.global.f32 	%f19, [%rd20+4];
	ld.global.f32 	%f20, [%rd18+-8];
	ld.global.f32 	%f21, [%rd18+-4];
	ld.global.f32 	%f22, [%rd18];
	ld.global.f32 	%f23, [%rd18+4];
	add.f32 	%f24, %f21, %f22;
	cvt.f64.f32 	%fd4, %f24;
	mul.f64 	%fd5, %fd4, 0d3FE5555555555555;
	add.f32 	%f25, %f20, %f24;
	add.f32 	%f26, %f23, %f25;
	cvt.f64.f32 	%fd6, %f26;
	mul.f64 	%fd7, %fd6, 0d3FB5555555555555;
	sub.f64 	%fd8, %fd5, %fd7;
	cvt.rn.f32.f64 	%f27, %fd8;
	add.f32 	%f28, %f17, %f18;
	add.f32 	%f29, %f17, %f19;
	add.f32 	%f30, %f16, %f18;
	cvt.f64.f32 	%fd9, %f28;
	mul.f64 	%fd10, %fd9, 0d3FE5555555555555;
	add.f32 	%f31, %f30, %f29;
	cvt.f64.f32 	%fd11, %f31;
	mul.f64 	%fd12, %fd11, 0d3FB5555555555555;
	sub.f64 	%fd13, %fd10, %fd12;
	mul.f64 	%fd14, %fd13, %fd3;
	cvt.rn.f32.f64 	%f32, %fd14;
	add.f32 	%f33, %f9, %f10;
	cvt.f64.f32 	%fd15, %f33;
	mul.f64 	%fd16, %fd15, 0d3FD5555555555555;
	mul.f64 	%fd17, %fd16, %fd9;
	add.f32 	%f34, %f9, %f11;
	mul.f32 	%f35, %f34, %f29;
	add.f32 	%f36, %f8, %f10;
	fma.rn.f32 	%f37, %f36, %f30, %f35;
	cvt.f64.f32 	%fd18, %f37;
	mul.f64 	%fd19, %fd18, 0d3FA5555555555555;
	sub.f64 	%fd20, %fd17, %fd19;
	cvt.rn.f32.f64 	%f38, %fd20;
	add.f32 	%f39, %f13, %f14;
	cvt.f64.f32 	%fd21, %f39;
	mul.f64 	%fd22, %fd21, 0d3FD5555555555555;
	mul.f64 	%fd23, %fd22, %fd9;
	add.f32 	%f40, %f13, %f15;
	mul.f32 	%f41, %f40, %f29;
	add.f32 	%f42, %f12, %f14;
	fma.rn.f32 	%f43, %f42, %f30, %f41;
	cvt.f64.f32 	%fd24, %f43;
	mul.f64 	%fd25, %fd24, 0d3FA5555555555555;
	sub.f64 	%fd26, %fd23, %fd25;
	cvt.rn.f32.f64 	%f44, %fd26;
	mul.f64 	%fd27, %fd9, 0d3FD5555555555555;
	mul.f64 	%fd28, %fd27, %fd9;
	mul.f32 	%f45, %f29, %f29;
	fma.rn.f32 	%f46, %f30, %f30, %f45;
	cvt.f64.f32 	%fd29, %f46;
	mul.f64 	%fd30, %fd29, 0d3FA5555555555555;
	sub.f64 	%fd31, %fd28, %fd30;
	cvt.f64.f32 	%fd32, %f27;
	add.f64 	%fd33, %fd31, %fd32;
	cvt.rn.f32.f64 	%f47, %fd33;
	mul.f32 	%f48, %f2, %f32;
	cvt.f64.f32 	%fd34, %f38;
	sub.f32 	%f49, %f10, %f9;
	cvt.f64.f32 	%fd35, %f49;
	mul.f64 	%fd36, %fd35, 0d3FF4000000000000;
	sub.f32 	%f50, %f11, %f8;
	cvt.f64.f32 	%fd37, %f50;
	mul.f64 	%fd38, %fd37, 0d3FB5555555555555;
	sub.f64 	%fd39, %fd36, %fd38;
	mul.f64 	%fd40, %fd39, %fd2;
	sub.f64 	%fd41, %fd34, %fd40;
	mul.f64 	%fd42, %fd41, %fd1;
	cvt.rn.f32.f64 	%f51, %fd42;
	cvt.f64.f32 	%fd43, %f44;
	sub.f32 	%f52, %f14, %f13;
	cvt.f64.f32 	%fd44, %f52;
	mul.f64 	%fd45, %fd44, 0d3FF4000000000000;
	sub.f32 	%f53, %f15, %f12;
	cvt.f64.f32 	%fd46, %f53;
	mul.f64 	%fd47, %fd46, 0d3FB5555555555555;
	sub.f64 	%fd48, %fd45, %fd47;
	mul.f64 	%fd49, %fd48, %fd2;
	sub.f64 	%fd50, %fd43, %fd49;
	mul.f64 	%fd51, %fd50, %fd1;
	cvt.rn.f32.f64 	%f54, %fd51;
	cvt.f64.f32 	%fd52, %f47;
	sub.f32 	%f55, %f18, %f17;
	cvt.f64.f32 	%fd53, %f55;
	mul.f64 	%fd54, %fd53, 0d3FF4000000000000;
	sub.f32 	%f56, %f19, %f16;
	cvt.f64.f32 	%fd55, %f56;
	mul.f64 	%fd56, %fd55, 0d3FB5555555555555;
	sub.f64 	%fd57, %fd54, %fd56;
	mul.f64 	%fd58, %fd57, %fd2;
	sub.f64 	%fd59, %fd52, %fd58;
	mul.f64 	%fd60, %fd59, %fd1;
	cvt.rn.f32.f64 	%f57, %fd60;
	ld.global.f32 	%f58, [%rd19+-4];
	sub.f32 	%f59, %f58, %f48;
	st.global.f32 	[%rd19+-4], %f59;
	ld.global.f32 	%f60, [%rd19];
	add.f32 	%f61, %f60, %f48;
	st.global.f32 	[%rd19], %f61;
	ld.global.f32 	%f62, [%rd21+-4];
	sub.f32 	%f63, %f62, %f51;
	st.global.f32 	[%rd21+-4], %f63;
	ld.global.f32 	%f64, [%rd21];
	add.f32 	%f65, %f64, %f51;
	st.global.f32 	[%rd21], %f65;
	ld.global.f32 	%f66, [%rd23+-4];
	sub.f32 	%f67, %f66, %f54;
	st.global.f32 	[%rd23+-4], %f67;
	ld.global.f32 	%f68, [%rd23];
	add.f32 	%f69, %f68, %f54;
	st.global.f32 	[%rd23], %f69;
	ld.global.f32 	%f70, [%rd25+-4];
	sub.f32 	%f71, %f70, %f57;
	st.global.f32 	[%rd25+-4], %f71;
	ld.global.f32 	%f72, [%rd25];
	add.f32 	%f73, %f72, %f57;
	st.global.f32 	[%rd25], %f73;
	add.s32 	%r26, %r26, 1;
	add.s32 	%r25, %r25, 1;
	setp.ne.s32 	%p5, %r26, 1;
	@%p5 bra 	$L__BB5_5;
	add.s32 	%r24, %r24, 1;
	setp.ne.s32 	%p6, %r24, %r13;
	@%p6 bra 	$L__BB5_4;
	add.s32 	%r23, %r23, 1;
	setp.ne.s32 	%p7, %r23, %r12;
	@%p7 bra 	$L__BB5_3;
$L__BB5_8:
	ret;

}
	// .globl	_Z28computeStableTimestep_kernelPfPKfS1_S1_ffffffiiiiii
.visible .entry _Z28computeStableTimestep_kernelPfPKfS1_S1_ffffffiiiiii(
	.param .u64 .ptr .align 1 _Z28computeStableTimestep_kernelPfPKfS1_S1_ffffffiiiiii_param_0,
	.param .u64 .ptr .align 1 _Z28computeStableTimestep_kernelPfPKfS1_S1_ffffffiiiiii_param_1,
	.param .u64 .ptr .align 1 _Z28computeStableTimestep_kernelPfPKfS1_S1_ffffffiiiiii_param_2,
	.param .u64 .ptr .align 1 _Z28computeStableTimestep_kernelPfPKfS1_S1_ffffffiiiiii_param_3,
	.param .f32 _Z28computeStableTimestep_kernelPfPKfS1_S1_ffffffiiiiii_param_4,
	.param .f32 _Z28computeStableTimestep_kernelPfPKfS1_S1_ffffffiiiiii_param_5,
	.param .f32 _Z28computeStableTimestep_kernelPfPKfS1_S1_ffffffiiiiii_param_6,
	.param .f32 _Z28computeStableTimestep_kernelPfPKfS1_S1_ffffffiiiiii_param_7,
	.param .f32 _Z28computeStableTimestep_kernelPfPKfS1_S1_ffffffiiiiii_param_8,
	.param .f32 _Z28computeStableTimestep_kernelPfPKfS1_S1_ffffffiiiiii_param_9,
	.param .u32 _Z28computeStableTimestep_kernelPfPKfS1_S1_ffffffiiiiii_param_10,
	.param .u32 _Z28computeStableTimestep_kernelPfPKfS1_S1_ffffffiiiiii_param_11,
	.param .u32 _Z28computeStableTimestep_kernelPfPKfS1_S1_ffffffiiiiii_param_12,
	.param .u32 _Z28computeStableTimestep_kernelPfPKfS1_S1_ffffffiiiiii_param_13,
	.param .u32 _Z28computeStableTimestep_kernelPfPKfS1_S1_ffffffiiiiii_param_14,
	.param .u32 _Z28computeStableTimestep_kernelPfPKfS1_S1_ffffffiiiiii_param_15
)
{
	.reg .pred 	%p<8>;
	.reg .b32 	%r<30>;
	.reg .b32 	%f<138>;
	.reg .b64 	%rd<38>;
	.reg .b64 	%fd<44>;

	ld.param.u64 	%rd5, [_Z28computeStableTimestep_kernelPfPKfS1_S1_ffffffiiiiii_param_1];
	ld.param.u64 	%rd6, [_Z28computeStableTimestep_kernelPfPKfS1_S1_ffffffiiiiii_param_2];
	ld.param.u64 	%rd7, [_Z28computeStableTimestep_kernelPfPKfS1_S1_ffffffiiiiii_param_3];
	ld.param.f32 	%f10, [_Z28computeStableTimestep_kernelPfPKfS1_S1_ffffffiiiiii_param_4];
	ld.param.f32 	%f11, [_Z28computeStableTimestep_kernelPfPKfS1_S1_ffffffiiiiii_param_5];
	ld.param.f32 	%f12, [_Z28computeStableTimestep_kernelPfPKfS1_S1_ffffffiiiiii_param_6];
	ld.param.f32 	%f13, [_Z28computeStableTimestep_kernelPfPKfS1_S1_ffffffiiiiii_param_7];
	ld.param.f32 	%f14, [_Z28computeStableTimestep_kernelPfPKfS1_S1_ffffffiiiiii_param_8];
	ld.param.f32 	%f15, [_Z28computeStableTimestep_kernelPfPKfS1_S1_ffffffiiiiii_param_9];
	ld.param.u32 	%r15, [_Z28computeStableTimestep_kernelPfPKfS1_S1_ffffffiiiiii_param_11];
	ld.param.u32 	%r16, [_Z28computeStableTimestep_kernelPfPKfS1_S1_ffffffiiiiii_param_12];
	ld.param.u32 	%r17, [_Z28computeStableTimestep_kernelPfPKfS1_S1_ffffffiiiiii_param_13];
	ld.param.u32 	%r18, [_Z28computeStableTimestep_kernelPfPKfS1_S1_ffffffiiiiii_param_14];
	ld.param.u32 	%r19, [_Z28computeStableTimestep_kernelPfPKfS1_S1_ffffffiiiiii_param_15];
	cvta.to.global.u64 	%rd1, %rd7;
	cvta.to.global.u64 	%rd2, %rd6;
	cvta.to.global.u64 	%rd3, %rd5;
	mov.u32 	%r1, %ctaid.x;
	mov.u32 	%r2, %tid.x;
	setp.lt.s32 	%p1, %r15, 1;
	mov.f32 	%f137, 0f7149F2CA;
	@%p1 bra 	$L__BB6_9;
	add.s32 	%r21, %r17, %r2;
	mad.lo.s32 	%r3, %r18, %r1, %r21;
	cvt.f64.f32 	%fd3, %f13;
	rcp.rn.f64 	%fd4, %fd3;
	cvt.f64.f32 	%fd5, %f14;
	rcp.rn.f64 	%fd6, %fd5;
	add.f64 	%fd7, %fd4, %fd6;
	cvt.f64.f32 	%fd8, %f15;
	rcp.rn.f64 	%fd9, %fd8;
	add.f64 	%fd1, %fd7, %fd9;
	min.f32 	%f19, %f14, %f15;
	min.f32 	%f20, %f13, %f19;
	cvt.f64.f32 	%fd10, %f10;
	mul.f64 	%fd11, %fd10, 0d3FC999999999999A;
	cvt.f64.f32 	%fd12, %f20;
	mul.f64 	%fd13, %fd11, %fd12;
	mul.f64 	%fd14, %fd13, %fd12;
	cvt.f64.f32 	%fd15, %f12;
	div.rn.f64 	%fd2, %fd14, %fd15;
	and.b32  	%r4, %r15, 3;
	setp.lt.u32 	%p2, %r15, 4;
	mov.f32 	%f137, 0f7149F2CA;
	mov.b32 	%r29, 0;
	@%p2 bra 	$L__BB6_4;
	and.b32  	%r29, %r15, 2147483644;
	neg.s32 	%r27, %r29;
	shl.b32 	%r7, %r19, 2;
	mov.f32 	%f137, 0f7149F2CA;
	mul.wide.s32 	%rd12, %r19, 4;
	mov.u32 	%r26, %r3;
$L__BB6_3:
	.pragma "nounroll";
	mul.wide.s32 	%rd8, %r26, 4;
	add.s64 	%rd9, %rd3, %rd8;
	ld.global.f32 	%f22, [%rd9];
	mul.f32 	%f23, %f22, %f22;
	add.s64 	%rd10, %rd2, %rd8;
	ld.global.f32 	%f24, [%rd10];
	mul.f32 	%f25, %f24, %f24;
	add.s64 	%rd11, %rd1, %rd8;
	ld.global.f32 	%f26, [%rd11];
	mul.f32 	%f27, %f26, %f26;
	max.f32 	%f28, %f25, %f27;
	max.f32 	%f29, %f23, %f28;
	add.f32 	%f30, %f11, %f29;
	sqrt.rn.f32 	%f31, %f30;
	sqrt.rn.f32 	%f32, %f29;
	add.f32 	%f33, %f31, %f32;
	cvt.f64.f32 	%fd16, %f33;
	mul.f64 	%fd17, %fd1, %fd16;
	cvt.rn.f32.f64 	%f34, %fd17;
	div.rn.f32 	%f35, %f10, %f34;
	min.f32 	%f36, %f137, %f35;
	cvt.f64.f32 	%fd18, %f36;
	min.f64 	%fd19, %fd18, %fd2;
	cvt.rn.f32.f64 	%f37, %fd19;
	add.s64 	%rd13, %rd9, %rd12;
	ld.global.f32 	%f38, [%rd13];
	mul.f32 	%f39, %f38, %f38;
	add.s64 	%rd14, %rd10, %rd12;
	ld.global.f32 	%f40, [%rd14];
	mul.f32 	%f41, %f40, %f40;
	add.s64 	%rd15, %rd11, %rd12;
	ld.global.f32 	%f42, [%rd15];
	mul.f32 	%f43, %f42, %f42;
	max.f32 	%f44, %f41, %f43;
	max.f32 	%f45, %f39, %f44;
	add.f32 	%f46, %f11, %f45;
	sqrt.rn.f32 	%f47, %f46;
	sqrt.rn.f32 	%f48, %f45;
	add.f32 	%f49, %f47, %f48;
	cvt.f64.f32 	%fd20, %f49;
	mul.f64 	%fd21, %fd1, %fd20;
	cvt.rn.f32.f64 	%f50, %fd21;
	div.rn.f32 	%f51, %f10, %f50;
	min.f32 	%f52, %f37, %f51;
	cvt.f64.f32 	%fd22, %f52;
	min.f64 	%fd23, %fd22, %fd2;
	cvt.rn.f32.f64 	%f53, %fd23;
	add.s64 	%rd16, %rd13, %rd12;
	ld.global.f32 	%f54, [%rd16];
	mul.f32 	%f55, %f54, %f54;
	add.s64 	%rd17, %rd14, %rd12;
	ld.global.f32 	%f56, [%rd17];
	mul.f32 	%f57, %f56, %f56;
	add.s64 	%rd18, %rd15, %rd12;
	ld.global.f32 	%f58, [%rd18];
	mul.f32 	%f59, %f58, %f58;
	max.f32 	%f60, %f57, %f59;
	max.f32 	%f61, %f55, %f60;
	add.f32 	%f62, %f11, %f61;
	sqrt.rn.f32 	%f63, %f62;
	sqrt.rn.f32 	%f64, %f61;
	add.f32 	%f65, %f63, %f64;
	cvt.f64.f32 	%fd24, %f65;
	mul.f64 	%fd25, %fd1, %fd24;
	cvt.rn.f32.f64 	%f66, %fd25;
	div.rn.f32 	%f67, %f10, %f66;
	min.f32 	%f68, %f53, %f67;
	cvt.f64.f32 	%fd26, %f68;
	min.f64 	%fd27, %fd26, %fd2;
	cvt.rn.f32.f64 	%f69, %fd27;
	add.s64 	%rd19, %rd16, %rd12;
	ld.global.f32 	%f70, [%rd19];
	mul.f32 	%f71, %f70, %f70;
	add.s64 	%rd20, %rd17, %rd12;
	ld.global.f32 	%f72, [%rd20];
	mul.f32 	%f73, %f72, %f72;
	add.s64 	%rd21, %rd18, %rd12;
	ld.global.f32 	%f74, [%rd21];
	mul.f32 	%f75, %f74, %f74;
	max.f32 	%f76, %f73, %f75;
	max.f32 	%f77, %f71, %f76;
	add.f32 	%f78, %f11, %f77;
	sqrt.rn.f32 	%f79, %f78;
	sqrt.rn.f32 	%f80, %f77;
	add.f32 	%f81, %f79, %f80;
	cvt.f64.f32 	%fd28, %f81;
	mul.f64 	%fd29, %fd1, %fd28;
	cvt.rn.f32.f64 	%f82, %fd29;
	div.rn.f32 	%f83, %f10, %f82;
	min.f32 	%f84, %f69, %f83;
	cvt.f64.f32 	%fd30, %f84;
	min.f64 	%fd31, %fd30, %fd2;
	cvt.rn.f32.f64 	%f137, %fd31;
	add.s32 	%r27, %r27, 4;
	add.s32 	%r26, %r26, %r7;
	setp.ne.s32 	%p3, %r27, 0;
	@%p3 bra 	$L__BB6_3;
$L__BB6_4:
	setp.eq.s32 	%p4, %r4, 0;
	@%p4 bra 	$L__BB6_9;
	setp.eq.s32 	%p5, %r4, 1;
	@%p5 bra 	$L__BB6_7;
	mad.lo.s32 	%r22, %r29, %r19, %r3;
	mul.wide.s32 	%rd22, %r22, 4;
	add.s64 	%rd23, %rd3, %rd22;
	ld.global.f32 	%f86, [%rd23];
	mul.f32 	%f87, %f86, %f86;
	add.s64 	%rd24, %rd2, %rd22;
	ld.global.f32 	%f88, [%rd24];
	mul.f32 	%f89, %f88, %f88;
	add.s64 	%rd25, %rd1, %rd22;
	ld.global.f32 	%f90, [%rd25];
	mul.f32 	%f91, %f90, %f90;
	max.f32 	%f92, %f89, %f91;
	max.f32 	%f93, %f87, %f92;
	add.f32 	%f94, %f11, %f93;
	sqrt.rn.f32 	%f95, %f94;
	sqrt.rn.f32 	%f96, %f93;
	add.f32 	%f97, %f95, %f96;
	cvt.f64.f32 	%fd32, %f97;
	mul.f64 	%fd33, %fd1, %fd32;
	cvt.rn.f32.f64 	%f98, %fd33;
	div.rn.f32 	%f99, %f10, %f98;
	min.f32 	%f100, %f137, %f99;
	cvt.f64.f32 	%fd34, %f100;
	min.f64 	%fd35, %fd34, %fd2;
	cvt.rn.f32.f64 	%f101, %fd35;
	mul.wide.s32 	%rd26, %r19, 4;
	add.s64 	%rd27, %rd23, %rd26;
	ld.global.f32 	%f102, [%rd27];
	mul.f32 	%f103, %f102, %f102;
	add.s64 	%rd28, %rd24, %rd26;
	ld.global.f32 	%f104, [%rd28];
	mul.f32 	%f105, %f104, %f104;
	add.s64 	%rd29, %rd25, %rd26;
	ld.global.f32 	%f106, [%rd29];
	mul.f32 	%f107, %f106, %f106;
	max.f32 	%f108, %f105, %f107;
	max.f32 	%f109, %f103, %f108;
	add.f32 	%f110, %f11, %f109;
	sqrt.rn.f32 	%f111, %f110;
	sqrt.rn.f32 	%f112, %f109;
	add.f32 	%f113, %f111, %f112;
	cvt.f64.f32 	%fd36, %f113;
	mul.f64 	%fd37, %fd1, %fd36;
	cvt.rn.f32.f64 	%f114, %fd37;
	div.rn.f32 	%f115, %f10, %f114;
	min.f32 	%f116, %f101, %f115;
	cvt.f64.f32 	%fd38, %f116;
	min.f64 	%fd39, %fd38, %fd2;
	cvt.rn.f32.f64 	%f137, %fd39;
	add.s32 	%r29, %r29, 2;
$L__BB6_7:
	and.b32  	%r23, %r15, 1;
	setp.eq.b32 	%p6, %r23, 1;
	not.pred 	%p7, %p6;
	@%p7 bra 	$L__BB6_9;
	mad.lo.s32 	%r24, %r29, %r19, %r3;
	mul.wide.s32 	%rd30, %r24, 4;
	add.s64 	%rd31, %rd3, %rd30;
	ld.global.f32 	%f117, [%rd31];
	mul.f32 	%f118, %f117, %f117;
	add.s64 	%rd32, %rd2, %rd30;
	ld.global.f32 	%f119, [%rd32];
	mul.f32 	%f120, %f119, %f119;
	add.s64 	%rd33, %rd1, %rd30;
	ld.global.f32 	%f121, [%rd33];
	mul.f32 	%f122, %f121, %f121;
	max.f32 	%f123, %f120, %f122;
	max.f32 	%f124, %f118, %f123;
	add.f32 	%f125, %f11, %f124;
	sqrt.rn.f32 	%f126, %f125;
	sqrt.rn.f32 	%f127, %f124;
	add.f32 	%f128, %f126, %f127;
	cvt.f64.f32 	%fd40, %f128;
	mul.f64 	%fd41, %fd1, %fd40;
	cvt.rn.f32.f64 	%f129, %fd41;
	div.rn.f32 	%f130, %f10, %f129;
	min.f32 	%f131, %f137, %f130;
	cvt.f64.f32 	%fd42, %f131;
	min.f64 	%fd43, %fd42, %fd2;
	cvt.rn.f32.f64 	%f137, %fd43;
$L__BB6_9:
	ld.param.u64 	%rd37, [_Z28computeStableTimestep_kernelPfPKfS1_S1_ffffffiiiiii_param_0];
	cvta.to.global.u64 	%rd34, %rd37;
	mad.lo.s32 	%r25, %r16, %r1, %r2;
	mul.wide.s32 	%rd35, %r25, 4;
	add.s64 	%rd36, %rd34, %rd35;
	st.global.f32 	[%rd36], %f137;
	ret;

}
	// .globl	_Z29integrateKineticEnergy_kernelPfPKfS1_S1_fffiiiiii
.visible .entry _Z29integrateKineticEnergy_kernelPfPKfS1_S1_fffiiiiii(
	.param .u64 .ptr .align 1 _Z29integrateKineticEnergy_kernelPfPKfS1_S1_fffiiiiii_param_0,
	.param .u64 .ptr .align 1 _Z29integrateKineticEnergy_kernelPfPKfS1_S1_fffiiiiii_param_1,
	.param .u64 .ptr .align 1 _Z29integrateKineticEnergy_kernelPfPKfS1_S1_fffiiiiii_param_2,
	.param .u64 .ptr .align 1 _Z29integrateKineticEnergy_kernelPfPKfS1_S1_fffiiiiii_param_3,
	.param .f32 _Z29integrateKineticEnergy_kernelPfPKfS1_S1_fffiiiiii_param_4,
	.param .f32 _Z29integrateKineticEnergy_kernelPfPKfS1_S1_fffiiiiii_param_5,
	.param .f32 _Z29integrateKineticEnergy_kernelPfPKfS1_S1_fffiiiiii_param_6,
	.param .u32 _Z29integrateKineticEnergy_kernelPfPKfS1_S1_fffiiiiii_param_7,
	.param .u32 _Z29integrateKineticEnergy_kernelPfPKfS1_S1_fffiiiiii_param_8,
	.param .u32 _Z29integrateKineticEnergy_kernelPfPKfS1_S1_fffiiiiii_param_9,
	.param .u32 _Z29integrateKineticEnergy_kernelPfPKfS1_S1_fffiiiiii_param_10,
	.param .u32 _Z29integrateKineticEnergy_kernelPfPKfS1_S1_fffiiiiii_param_11,
	.param .u32 _Z29integrateKineticEnergy_kernelPfPKfS1_S1_fffiiiiii_param_12
)
{
	.reg .pred 	%p<10>;
	.reg .b32 	%r<35>;
	.reg .b32 	%f<100>;
	.reg .b64 	%rd<63>;
	.reg .b64 	%fd<54>;

	ld.param.u64 	%rd4, [_Z29integrateKineticEnergy_kernelPfPKfS1_S1_fffiiiiii_param_0];
	ld.param.u64 	%rd5, [_Z29integrateKineticEnergy_kernelPfPKfS1_S1_fffiiiiii_param_1];
	ld.param.u64 	%rd6, [_Z29integrateKineticEnergy_kernelPfPKfS1_S1_fffiiiiii_param_2];
	ld.param.u64 	%rd7, [_Z29integrateKineticEnergy_kernelPfPKfS1_S1_fffiiiiii_param_3];
	ld.param.f32 	%f5, [_Z29integrateKineticEnergy_kernelPfPKfS1_S1_fffiiiiii_param_4];
	ld.param.f32 	%f6, [_Z29integrateKineticEnergy_kernelPfPKfS1_S1_fffiiiiii_param_5];
	ld.param.f32 	%f7, [_Z29integrateKineticEnergy_kernelPfPKfS1_S1_fffiiiiii_param_6];
	ld.param.u32 	%r18, [_Z29integrateKineticEnergy_kernelPfPKfS1_S1_fffiiiiii_param_8];
	ld.param.u32 	%r19, [_Z29integrateKineticEnergy_kernelPfPKfS1_S1_fffiiiiii_param_9];
	ld.param.u32 	%r20, [_Z29integrateKineticEnergy_kernelPfPKfS1_S1_fffiiiiii_param_10];
	ld.param.u32 	%r21, [_Z29integrateKineticEnergy_kernelPfPKfS1_S1_fffiiiiii_param_11];
	ld.param.u32 	%r22, [_Z29integrateKineticEnergy_kernelPfPKfS1_S1_fffiiiiii_param_12];
	cvta.to.global.u64 	%rd1, %rd7;
	cvta.to.global.u64 	%rd2, %rd6;
	cvta.to.global.u64 	%rd3, %rd5;
	mul.f32 	%f8, %f5, %f6;
	mul.f32 	%f1, %f8, %f7;
	mov.u32 	%r1, %ctaid.x;
	mov.u32 	%r2, %tid.x;
	setp.lt.s32 	%p1, %r18, 1;
	mov.f32 	%f99, 0f00000000;
	@%p1 bra 	$L__BB7_13;
	cvt.f64.f32 	%fd16, %f1;
	add.s32 	%r24, %r20, %r2;
	mad.lo.s32 	%r3, %r21, %r1, %r24;
	mul.f64 	%fd1, %fd16, 0d3FE0000000000000;
	and.b32  	%r4, %r18, 7;
	setp.lt.u32 	%p2, %r18, 8;
	mov.f64 	%fd53, 0d0000000000000000;
	mov.b32 	%r33, 0;
	@%p2 bra 	$L__BB7_4;
	and.b32  	%r33, %r18, 2147483640;
	neg.s32 	%r31, %r33;
	shl.b32 	%r7, %r22, 3;
	mov.f64 	%fd53, 0d0000000000000000;
	mul.wide.s32 	%rd12, %r22, 4;
	mov.u32 	%r30, %r3;
$L__BB7_3:
	.pragma "nounroll";
	mul.wide.s32 	%rd8, %r30, 4;
	add.s64 	%rd9, %rd3, %rd8;
	ld.global.f32 	%f9, [%rd9];
	add.s64 	%rd10, %rd2, %rd8;
	ld.global.f32 	%f10, [%rd10];
	mul.f32 	%f11, %f10, %f10;
	fma.rn.f32 	%f12, %f9, %f9, %f11;
	add.s64 	%rd11, %rd1, %rd8;
	ld.global.f32 	%f13, [%rd11];
	fma.rn.f32 	%f14, %f13, %f13, %f12;
	cvt.f64.f32 	%fd18, %f14;
	fma.rn.f64 	%fd19, %fd1, %fd18, %fd53;
	add.s64 	%rd13, %rd9, %rd12;
	ld.global.f32 	%f15, [%rd13];
	add.s64 	%rd14, %rd10, %rd12;
	ld.global.f32 	%f16, [%rd14];
	mul.f32 	%f17, %f16, %f16;
	fma.rn.f32 	%f18, %f15, %f15, %f17;
	add.s64 	%rd15, %rd11, %rd12;
	ld.global.f32 	%f19, [%rd15];
	fma.rn.f32 	%f20, %f19, %f19, %f18;
	cvt.f64.f32 	%fd20, %f20;
	fma.rn.f64 	%fd21, %fd1, %fd20, %fd19;
	add.s64 	%rd16, %rd13, %rd12;
	ld.global.f32 	%f21, [%rd16];
	add.s64 	%rd17, %rd14, %rd12;
	ld.global.f32 	%f22, [%rd17];
	mul.f32 	%f23, %f22, %f22;
	fma.rn.f32 	%f24, %f21, %f21, %f23;
	add.s64 	%rd18, %rd15, %rd12;
	ld.global.f32 	%f25, [%rd18];
	fma.rn.f32 	%f26, %f25, %f25, %f24;
	cvt.f64.f32 	%fd22, %f26;
	fma.rn.f64 	%fd23, %fd1, %fd22, %fd21;
	add.s64 	%rd19, %rd16, %rd12;
	ld.global.f32 	%f27, [%rd19];
	add.s64 	%rd20, %rd17, %rd12;
	ld.global.f32 	%f28, [%rd20];
	mul.f32 	%f29, %f28, %f28;
	fma.rn.f32 	%f30, %f27, %f27, %f29;
	add.s64 	%rd21, %rd18, %rd12;
	ld.global.f32 	%f31, [%rd21];
	fma.rn.f32 	%f32, %f31, %f31, %f30;
	cvt.f64.f32 	%fd24, %f32;
	fma.rn.f64 	%fd25, %fd1, %fd24, %fd23;
	add.s64 	%rd22, %rd19, %rd12;
	ld.global.f32 	%f33, [%rd22];
	add.s64 	%rd23, %rd20, %rd12;
	ld.global.f32 	%f34, [%rd23];
	mul.f32 	%f35, %f34, %f34;
	fma.rn.f32 	%f36, %f33, %f33, %f35;
	add.s64 	%rd24, %rd21, %rd12;
	ld.global.f32 	%f37, [%rd24];
	fma.rn.f32 	%f38, %f37, %f37, %f36;
	cvt.f64.f32 	%fd26, %f38;
	fma.rn.f64 	%fd27, %fd1, %fd26, %fd25;
	add.s64 	%rd25, %rd22, %rd12;
	ld.global.f32 	%f39, [%rd25];
	add.s64 	%rd26, %rd23, %rd12;
	ld.global.f32 	%f40, [%rd26];
	mul.f32 	%f41, %f40, %f40;
	fma.rn.f32 	%f42, %f39, %f39, %f41;
	add.s64 	%rd27, %rd24, %rd12;
	ld.global.f32 	%f43, [%rd27];
	fma.rn.f32 	%f44, %f43, %f43, %f42;
	cvt.f64.f32 	%fd28, %f44;
	fma.rn.f64 	%fd29, %fd1, %fd28, %fd27;
	add.s64 	%rd28, %rd25, %rd12;
	ld.global.f32 	%f45, [%rd28];
	add.s64 	%rd29, %rd26, %rd12;
	ld.global.f32 	%f46, [%rd29];
	mul.f32 	%f47, %f46, %f46;
	fma.rn.f32 	%f48, %f45, %f45, %f47;
	add.s64 	%rd30, %rd27, %rd12;
	ld.global.f32 	%f49, [%rd30];
	fma.rn.f32 	%f50, %f49, %f49, %f48;
	cvt.f64.f32 	%fd30, %f50;
	fma.rn.f64 	%fd31, %fd1, %fd30, %fd29;
	add.s64 	%rd31, %rd28, %rd12;
	ld.global.f32 	%f51, [%rd31];
	add.s64 	%rd32, %rd29, %rd12;
	ld.global.f32 	%f52, [%rd32];
	mul.f32 	%f53, %f52, %f52;
	fma.rn.f32 	%f54, %f51, %f51, %f53;
	add.s64 	%rd33, %rd30, %rd12;
	ld.global.f32 	%f55, [%rd33];
	fma.rn.f32 	%f56, %f55, %f55, %f54;
	cvt.f64.f32 	%fd32, %f56;
	fma.rn.f64 	%fd53, %fd1, %fd32, %fd31;
	add.s32 	%r31, %r31, 8;
	add.s32 	%r30, %r30, %r7;
	setp.ne.s32 	%p3, %r31, 0;
	@%p3 bra 	$L__BB7_3;
$L__BB7_4:
	setp.eq.s32 	%p4, %r4, 0;
	@%p4 bra 	$L__BB7_12;
	and.b32  	%r13, %r18, 3;
	setp.lt.u32 	%p5, %r4, 4;
	@%p5 bra 	$L__BB7_7;
	mad.lo.s32 	%r25, %r33, %r22, %r3;
	mul.wide.s32 	%rd34, %r25, 4;
	add.s64 	%rd35, %rd3, %rd34;
	ld.global.f32 	%f57, [%rd35];
	add.s64 	%rd36, %rd2, %rd34;
	ld.global.f32 	%f58, [%rd36];
	mul.f32 	%f59, %f58, %f58;
	fma.rn.f32 	%f60, %f57, %f57, %f59;
	add.s64 	%rd37, %rd1, %rd34;
	ld.global.f32 	%f61, [%rd37];
	fma.rn.f32 	%f62, %f61, %f61, %f60;
	cvt.f64.f32 	%fd34, %f62;
	fma.rn.f64 	%fd35, %fd1, %fd34, %fd53;
	mul.wide.s32 	%rd38, %r22, 4;
	add.s64 	%rd39, %rd35, %rd38;
	ld.global.f32 	%f63, [%rd39];
	add.s64 	%rd40, %rd36, %rd38;
	ld.global.f32 	%f64, [%rd40];
	mul.f32 	%f65, %f64, %f64;
	fma.rn.f32 	%f66, %f63, %f63, %f65;
	add.s64 	%rd41, %rd37, %rd38;
	ld.global.f32 	%f67, [%rd41];
	fma.rn.f32 	%f68, %f67, %f67, %f66;
	cvt.f64.f32 	%fd36, %f68;
	fma.rn.f64 	%fd37, %fd1, %fd36, %fd35;
	add.s64 	%rd42, %rd39, %rd38;
	ld.global.f32 	%f69, [%rd42];
	add.s64 	%rd43, %rd40, %rd38;
	ld.global.f32 	%f70, [%rd43];
	mul.f32 	%f71, %f70, %f70;
	fma.rn.f32 	%f72, %f69, %f69, %f71;
	add.s64 	%rd44, %rd41, %rd38;
	ld.global.f32 	%f73, [%rd44];
	fma.rn.f32 	%f74, %f73, %f73, %f72;
	cvt.f64.f32 	%fd38, %f74;
	fma.rn.f64 	%fd39, %fd1, %fd38, %fd37;
	add.s64 	%rd45, %rd42, %rd38;
	ld.global.f32 	%f75, [%rd45];
	add.s64 	%rd46, %rd43, %rd38;
	ld.global.f32 	%f76, [%rd46];
	mul.f32 	%f77, %f76, %f76;
	fma.rn.f32 	%f78, %f75, %f75, %f77;
	add.s64 	%rd47, %rd44, %rd38;
	ld.global.f32 	%f79, [%rd47];
	fma.rn.f32 	%f80, %f79, %f79, %f78;
	cvt.f64.f32 	%fd40, %f80;
	fma.rn.f64 	%fd53, %fd1, %fd40, %fd39;
	add.s32 	%r33, %r33, 4;
$L__BB7_7:
	setp.eq.s32 	%p6, %r13, 0;
	@%p6 bra 	$L__BB7_12;
	setp.eq.s32 	%p7, %r13, 1;
	@%p7 bra 	$L__BB7_10;
	mad.lo.s32 	%r26, %r33, %r22, %r3;
	mul.wide.s32 	%rd48, %r26, 4;
	add.s64 	%rd49, %rd3, %rd48;
	ld.global.f32 	%f81, [%rd49];
	add.s64 	%rd50, %rd2, %rd48;
	ld.global.f32 	%f82, [%rd50];
	mul.f32 	%f83, %f82, %f82;
	fma.rn.f32 	%f84, %f81, %f81, %f83;
	add.s64 	%rd51, %rd1, %rd48;
	ld.global.f32 	%f85, [%rd51];
	fma.rn.f32 	%f86, %f85, %f85, %f84;
	cvt.f64.f32 	%fd42, %f86;
	fma.rn.f64 	%fd43, %fd1, %fd42, %fd53;
	mul.wide.s32 	%rd52, %r22, 4;
	add.s64 	%rd53, %rd49, %rd52;
	ld.global.f32 	%f87, [%rd53];
	add.s64 	%rd54, %rd50, %rd52;
	ld.global.f32 	%f88, [%rd54];
	mul.f32 	%f89, %f88, %f88;
	fma.rn.f32 	%f90, %f87, %f87, %f89;
	add.s64 	%rd55, %rd51, %rd52;
	ld.global.f32 	%f91, [%rd55];
	fma.rn.f32 	%f92, %f91, %f91, %f90;
	cvt.f64.f32 	%fd44, %f92;
	fma.rn.f64 	%fd53, %fd1, %fd44, %fd43;
	add.s32 	%r33, %r33, 2;
$L__BB7_10:
	and.b32  	%r27, %r18, 1;
	setp.eq.b32 	%p8, %r27, 1;
	not.pred 	%p9, %p8;
	@%p9 bra 	$L__BB7_12;
	mad.lo.s32 	%r28, %r33, %r22, %r3;
	mul.wide.s32 	%rd56, %r28, 4;
	add.s64 	%rd57, %rd3, %rd56;
	ld.global.f32 	%f93, [%rd57];
	add.s64 	%rd58, %rd2, %rd56;
	ld.global.f32 	%f94, [%rd58];
	mul.f32 	%f95, %f94, %f94;
	fma.rn.f32 	%f96, %f93, %f93, %f95;
	add.s64 	%rd59, %rd1, %rd56;
	ld.global.f32 	%f97, [%rd59];
	fma.rn.f32 	%f98, %f97, %f97, %f96;
	cvt.f64.f32 	%fd45, %f98;
	fma.rn.f64 	%fd53, %fd1, %fd45, %fd53;
$L__BB7_12:
	cvt.rn.f32.f64 	%f99, %fd53;
$L__BB7_13:
	cvta.to.global.u64 	%rd60, %rd4;
	mad.lo.s32 	%r29, %r19, %r1, %r2;
	mul.wide.s32 	%rd61, %r29, 4;
	add.s64 	%rd62, %rd60, %rd61;
	st.global.f32 	[%rd62], %f99;
	ret;

}
	// .globl	_Z9sumKernelPf
.visible .entry _Z9sumKernelPf(
	.param .u64 .ptr .align 1 _Z9sumKernelPf_param_0
)
{
	.reg .pred 	%p<5>;
	.reg .b32 	%r<13>;
	.reg .b32 	%f<8>;
	.reg .b64 	%rd<7>;
	// demoted variable
	.shared .align 4 .b8 _ZZ9sumKernelPfE7scratch[4096];
	ld.param.u64 	%rd2, [_Z9sumKernelPf_param_0];
	cvta.to.global.u64 	%rd1, %rd2;
	mov.u32 	%r1, %tid.x;
	mov.u32 	%r2, %ctaid.x;
	mov.u32 	%r12, %ntid.x;
	mad.lo.s32 	%r7, %r2, %r12, %r1;
	mul.wide.u32 	%rd3, %r7, 4;
	add.s64 	%rd4, %rd1, %rd3;
	ld.global.f32 	%f1, [%rd4];
	shl.b32 	%r8, %r1, 2;
	mov.u32 	%r9, _ZZ9sumKernelPfE7scratch;
	add.s32 	%r4, %r9, %r8;
	st.shared.f32 	[%r4], %f1;
	setp.lt.u32 	%p1, %r12, 3;
	@%p1 bra 	$L__BB8_4;
$L__BB8_1:
	shr.u32 	%r6, %r12, 1;
	bar.sync 	0;
	setp.ge.u32 	%p2, %r1, %r6;
	@%p2 bra 	$L__BB8_3;
	shl.b32 	%r10, %r6, 2;
	add.s32 	%r11, %r4, %r10;
	ld.shared.f32 	%f2, [%r11];
	ld.shared.f32 	%f3, [%r4];
	add.f32 	%f4, %f2, %f3;
	st.shared.f32 	[%r4], %f4;
$L__BB8_3:
	setp.gt.u32 	%p3, %r12, 5;
	mov.u32 	%r12, %r6;
	@%p3 bra 	$L__BB8_1;
$L__BB8_4:
	bar.sync 	0;
	setp.ne.s32 	%p4, %r1, 0;
	@%p4 bra 	$L__BB8_6;
	ld.shared.f32 	%f5, [_ZZ9sumKernelPfE7scratch];
	ld.shared.f32 	%f6, [_ZZ9sumKernelPfE7scratch+4];
	add.f32 	%f7, %f5, %f6;
	mul.wide.u32 	%rd5, %r2, 4;
	add.s64 	%rd6, %rd1, %rd5;
	st.global.f32 	[%rd6], %f7;
$L__BB8_6:
	ret;

}
	// .globl	_Z9minKernelPf
.visible .entry _Z9minKernelPf(
	.param .u64 .ptr .align 1 _Z9minKernelPf_param_0
)
{
	.reg .pred 	%p<5>;
	.reg .b32 	%r<13>;
	.reg .b32 	%f<8>;
	.reg .b64 	%rd<7>;
	// demoted variable
	.shared .align 4 .b8 _ZZ9minKernelPfE7scratch[4096];
	ld.param.u64 	%rd2, [_Z9minKernelPf_param_0];
	cvta.to.global.u64 	%rd1, %rd2;
	mov.u32 	%r1, %tid.x;
	mov.u32 	%r2, %ctaid.x;
	mov.u32 	%r12, %ntid.x;
	mad.lo.s32 	%r7, %r2, %r12, %r1;
	mul.wide.u32 	%rd3, %r7, 4;
	add.s64 	%rd4, %rd1, %rd3;
	ld.global.f32 	%f1, [%rd4];
	shl.b32 	%r8, %r1, 2;
	mov.u32 	%r9, _ZZ9minKernelPfE7scratch;
	add.s32 	%r4, %r9, %r8;
	st.shared.f32 	[%r4], %f1;
	setp.lt.u32 	%p1, %r12, 3;
	@%p1 bra 	$L__BB9_4;
$L__BB9_1:
	shr.u32 	%r6, %r12, 1;
	bar.sync 	0;
	setp.ge.u32 	%p2, %r1, %r6;
	@%p2 bra 	$L__BB9_3;
	ld.shared.f32 	%f2, [%r4];
	shl.b32 	%r10, %r6, 2;
	add.s32 	%r11, %r4, %r10;
	ld.shared.f32 	%f3, [%r11];
	min.f32 	%f4, %f2, %f3;
	st.shared.f32 	[%r4], %f4;
$L__BB9_3:
	setp.gt.u32 	%p3, %r12, 5;
	mov.u32 	%r12, %r6;
	@%p3 bra 	$L__BB9_1;
$L__BB9_4:
	bar.sync 	0;
	setp.ne.s32 	%p4, %r1, 0;
	@%p4 bra 	$L__BB9_6;
	ld.shared.f32 	%f5, [_ZZ9minKernelPfE7scratch];
	ld.shared.f32 	%f6, [_ZZ9minKernelPfE7scratch+4];
	min.f32 	%f7, %f5, %f6;
	mul.wide.u32 	%rd5, %r2, 4;
	add.s64 	%rd6, %rd1, %rd5;
	st.global.f32 	[%rd6], %f7;
$L__BB9_6:
	ret;

}
	// .globl	_Z19weightedSum3_kernelPffPKffS1_fiiiiii
.visible .entry _Z19weightedSum3_kernelPffPKffS1_fiiiiii(
	.param .u64 .ptr .align 1 _Z19weightedSum3_kernelPffPKffS1_fiiiiii_param_0,
	.param .f32 _Z19weightedSum3_kernelPffPKffS1_fiiiiii_param_1,
	.param .u64 .ptr .align 1 _Z19weightedSum3_kernelPffPKffS1_fiiiiii_param_2,
	.param .f32 _Z19weightedSum3_kernelPffPKffS1_fiiiiii_param_3,
	.param .u64 .ptr .align 1 _Z19weightedSum3_kernelPffPKffS1_fiiiiii_param_4,
	.param .f32 _Z19weightedSum3_kernelPffPKffS1_fiiiiii_param_5,
	.param .u32 _Z19weightedSum3_kernelPffPKffS1_fiiiiii_param_6,
	.param .u32 _Z19weightedSum3_kernelPffPKffS1_fiiiiii_param_7,
	.param .u32 _Z19weightedSum3_kernelPffPKffS1_fiiiiii_param_8,
	.param .u32 _Z19weightedSum3_kernelPffPKffS1_fiiiiii_param_9,
	.param .u32 _Z19weightedSum3_kernelPffPKffS1_fiiiiii_param_10,
	.param .u32 _Z19weightedSum3_kernelPffPKffS1_fiiiiii_param_11
)
{
	.reg .pred 	%p<10>;
	.reg .b32 	%r<33>;
	.reg .b32 	%f<94>;
	.reg .b64 	%rd<59>;

	ld.param.u64 	%rd4, [_Z19weightedSum3_kernelPffPKffS1_fiiiiii_param_0];
	ld.param.f32 	%f1, [_Z19weightedSum3_kernelPffPKffS1_fiiiiii_param_1];
	ld.param.u64 	%rd5, [_Z19weightedSum3_kernelPffPKffS1_fiiiiii_param_2];
	ld.param.f32 	%f2, [_Z19weightedSum3_kernelPffPKffS1_fiiiiii_param_3];
	ld.param.u64 	%rd6, [_Z19weightedSum3_kernelPffPKffS1_fiiiiii_param_4];
	ld.param.f32 	%f3, [_Z19weightedSum3_kernelPffPKffS1_fiiiiii_param_5];
	ld.param.u32 	%r16, [_Z19weightedSum3_kernelPffPKffS1_fiiiiii_param_7];
	ld.param.u32 	%r17, [_Z19weightedSum3_kernelPffPKffS1_fiiiiii_param_9];
	ld.param.u32 	%r18, [_Z19weightedSum3_kernelPffPKffS1_fiiiiii_param_10];
	ld.param.u32 	%r19, [_Z19weightedSum3_kernelPffPKffS1_fiiiiii_param_11];
	cvta.to.global.u64 	%rd1, %rd4;
	cvta.to.global.u64 	%rd2, %rd6;
	cvta.to.global.u64 	%rd3, %rd5;
	setp.lt.s32 	%p1, %r16, 1;
	@%p1 bra 	$L__BB10_12;
	mov.u32 	%r21, %ctaid.x;
	mov.u32 	%r22, %tid.x;
	add.s32 	%r23, %r17, %r21;
	mad.lo.s32 	%r1, %r18, %r22, %r23;
	and.b32  	%r2, %r16, 7;
	setp.lt.u32 	%p2, %r16, 8;
	mov.b32 	%r31, 0;
	@%p2 bra 	$L__BB10_4;
	and.b32  	%r31, %r16, 2147483640;
	neg.s32 	%r29, %r31;
	shl.b32 	%r5, %r19, 3;
	mul.wide.s32 	%rd11, %r19, 4;
	mov.u32 	%r28, %r1;
$L__BB10_3:
	.pragma "nounroll";
	mul.wide.s32 	%rd7, %r28, 4;
	add.s64 	%rd8, %rd3, %rd7;
	ld.global.f32 	%f4, [%rd8];
	add.s64 	%rd9, %rd2, %rd7;
	ld.global.f32 	%f5, [%rd9];
	mul.f32 	%f6, %f2, %f5;
	fma.rn.f32 	%f7, %f1, %f4, %f6;
	add.s64 	%rd10, %rd1, %rd7;
	ld.global.f32 	%f8, [%rd10];
	fma.rn.f32 	%f9, %f3, %f8, %f7;
	st.global.f32 	[%rd10], %f9;
	add.s64 	%rd12, %rd8, %rd11;
	ld.global.f32 	%f10, [%rd12];
	add.s64 	%rd13, %rd9, %rd11;
	ld.global.f32 	%f11, [%rd13];
	mul.f32 	%f12, %f2, %f11;
	fma.rn.f32 	%f13, %f1, %f10, %f12;
	add.s64 	%rd14, %rd10, %rd11;
	ld.global.f32 	%f14, [%rd14];
	fma.rn.f32 	%f15, %f3, %f14, %f13;
	st.global.f32 	[%rd14], %f15;
	add.s64 	%rd15, %rd12, %rd11;
	ld.global.f32 	%f16, [%rd15];
	add.s64 	%rd16, %rd13, %rd11;
	ld.global.f32 	%f17, [%rd16];
	mul.f32 	%f18, %f2, %f17;
	fma.rn.f32 	%f19, %f1, %f16, %f18;
	add.s64 	%rd17, %rd14, %rd11;
	ld.global.f32 	%f20, [%rd17];
	fma.rn.f32 	%f21, %f3, %f20, %f19;
	st.global.f32 	[%rd17], %f21;
	add.s64 	%rd18, %rd15, %rd11;
	ld.global.f32 	%f22, [%rd18];
	add.s64 	%rd19, %rd16, %rd11;
	ld.global.f32 	%f23, [%rd19];
	mul.f32 	%f24, %f2, %f23;
	fma.rn.f32 	%f25, %f1, %f22, %f24;
	add.s64 	%rd20, %rd17, %rd11;
	ld.global.f32 	%f26, [%rd20];
	fma.rn.f32 	%f27, %f3, %f26, %f25;
	st.global.f32 	[%rd20], %f27;
	add.s64 	%rd21, %rd18, %rd11;
	ld.global.f32 	%f28, [%rd21];
	add.s64 	%rd22, %rd19, %rd11;
	ld.global.f32 	%f29, [%rd22];
	mul.f32 	%f30, %f2, %f29;
	fma.rn.f32 	%f31, %f1, %f28, %f30;
	add.s64 	%rd23, %rd20, %rd11;
	ld.global.f32 	%f32, [%rd23];
	fma.rn.f32 	%f33, %f3, %f32, %f31;
	st.global.f32 	[%rd23], %f33;
	add.s64 	%rd24, %rd21, %rd11;
	ld.global.f32 	%f34, [%rd24];
	add.s64 	%rd25, %rd22, %rd11;
	ld.global.f32 	%f35, [%rd25];
	mul.f32 	%f36, %f2, %f35;
	fma.rn.f32 	%f37, %f1, %f34, %f36;
	add.s64 	%rd26, %rd23, %rd11;
	ld.global.f32 	%f38, [%rd26];
	fma.rn.f32 	%f39, %f3, %f38, %f37;
	st.global.f32 	[%rd26], %f39;
	add.s64 	%rd27, %rd24, %rd11;
	ld.global.f32 	%f40, [%rd27];
	add.s64 	%rd28, %rd25, %rd11;
	ld.global.f32 	%f41, [%rd28];
	mul.f32 	%f42, %f2, %f41;
	fma.rn.f32 	%f43, %f1, %f40, %f42;
	add.s64 	%rd29, %rd26, %rd11;
	ld.global.f32 	%f44, [%rd29];
	fma.rn.f32 	%f45, %f3, %f44, %f43;
	st.global.f32 	[%rd29], %f45;
	add.s64 	%rd30, %rd27, %rd11;
	ld.global.f32 	%f46, [%rd30];
	add.s64 	%rd31, %rd28, %rd11;
	ld.global.f32 	%f47, [%rd31];
	mul.f32 	%f48, %f2, %f47;
	fma.rn.f32 	%f49, %f1, %f46, %f48;
	add.s64 	%rd32, %rd29, %rd11;
	ld.global.f32 	%f50, [%rd32];
	fma.rn.f32 	%f51, %f3, %f50, %f49;
	st.global.f32 	[%rd32], %f51;
	add.s32 	%r29, %r29, 8;
	add.s32 	%r28, %r28, %r5;
	setp.ne.s32 	%p3, %r29, 0;
	@%p3 bra 	$L__BB10_3;
$L__BB10_4:
	setp.eq.s32 	%p4, %r2, 0;
	@%p4 bra 	$L__BB10_12;
	and.b32  	%r11, %r16, 3;
	setp.lt.u32 	%p5, %r2, 4;
	@%p5 bra 	$L__BB10_7;
	mad.lo.s32 	%r24, %r31, %r19, %r1;
	mul.wide.s32 	%rd33, %r24, 4;
	add.s64 	%rd34, %rd3, %rd33;
	ld.global.f32 	%f52, [%rd34];
	add.s64 	%rd35, %rd2, %rd33;
	ld.global.f32 	%f53, [%rd35];
	mul.f32 	%f54, %f2, %f53;
	fma.rn.f32 	%f55, %f1, %f52, %f54;
	add.s64 	%rd36, %rd1, %rd33;
	ld.global.f32 	%f56, [%rd36];
	fma.rn.f32 	%f57, %f3, %f56, %f55;
	st.global.f32 	[%rd36], %f57;
	mul.wide.s32 	%rd37, %r19, 4;
	add.s64 	%rd38, %rd34, %rd37;
	ld.global.f32 	%f58, [%rd38];
	add.s64 	%rd39, %rd35, %rd37;
	ld.global.f32 	%f59, [%rd39];
	mul.f32 	%f60, %f2, %f59;
	fma.rn.f32 	%f61, %f1, %f58, %f60;
	add.s64 	%rd40, %rd36, %rd37;
	ld.global.f32 	%f62, [%rd40];
	fma.rn.f32 	%f63, %f3, %f62, %f61;
	st.global.f32 	[%rd40], %f63;
	add.s64 	%rd41, %rd38, %rd37;
	ld.global.f32 	%f64, [%rd41];
	add.s64 	%rd42, %rd39, %rd37;
	ld.global.f32 	%f65, [%rd42];
	mul.f32 	%f66, %f2, %f65;
	fma.rn.f32 	%f67, %f1, %f64, %f66;
	add.s64 	%rd43, %rd40, %rd37;
	ld.global.f32 	%f68, [%rd43];
	fma.rn.f32 	%f69, %f3, %f68, %f67;
	st.global.f32 	[%rd43], %f69;
	add.s64 	%rd44, %rd41, %rd37;
	ld.global.f32 	%f70, [%rd44];
	add.s64 	%rd45, %rd42, %rd37;
	ld.global.f32 	%f71, [%rd45];
	mul.f32 	%f72, %f2, %f71;
	fma.rn.f32 	%f73, %f1, %f70, %f72;
	add.s64 	%rd46, %rd43, %rd37;
	ld.global.f32 	%f74, [%rd46];
	fma.rn.f32 	%f75, %f3, %f74, %f73;
	st.global.f32 	[%rd46], %f75;
	add.s32 	%r31, %r31, 4;
$L__BB10_7:
	setp.eq.s32 	%p6, %r11, 0;
	@%p6 bra 	$L__BB10_12;
	setp.eq.s32 	%p7, %r11, 1;
	@%p7 bra 	$L__BB10_10;
	mad.lo.s32 	%r25, %r31, %r19, %r1;
	mul.wide.s32 	%rd47, %r25, 4;
	add.s64 	%rd48, %rd3, %rd47;
	ld.global.f32 	%f76, [%rd48];
	add.s64 	%rd49, %rd2, %rd47;
	ld.global.f32 	%f77, [%rd49];
	mul.f32 	%f78, %f2, %f77;
	fma.rn.f32 	%f79, %f1, %f76, %f78;
	add.s64 	%rd50, %rd1, %rd47;
	ld.global.f32 	%f80, [%rd50];
	fma.rn.f32 	%f81, %f3, %f80, %f79;
	st.global.f32 	[%rd50], %f81;
	mul.wide.s32 	%rd51, %r19, 4;
	add.s64 	%rd52, %rd48, %rd51;
	ld.global.f32 	%f82, [%rd52];
	add.s64 	%rd53, %rd49, %rd51;
	ld.global.f32 	%f83, [%rd53];
	mul.f32 	%f84, %f2, %f83;
	fma.rn.f32 	%f85, %f1, %f82, %f84;
	add.s64 	%rd54, %rd50, %rd51;
	ld.global.f32 	%f86, [%rd54];
	fma.rn.f32 	%f87, %f3, %f86, %f85;
	st.global.f32 	[%rd54], %f87;
	add.s32 	%r31, %r31, 2;
$L__BB10_10:
	and.b32  	%r26, %r16, 1;
	setp.eq.b32 	%p8, %r26, 1;
	not.pred 	%p9, %p8;
	@%p9 bra 	$L__BB10_12;
	mad.lo.s32 	%r27, %r31, %r19, %r1;
	mul.wide.s32 	%rd55, %r27, 4;
	add.s64 	%rd56, %rd3, %rd55;
	ld.global.f32 	%f88, [%rd56];
	add.s64 	%rd57, %rd2, %rd55;
	ld.global.f32 	%f89, [%rd57];
	mul.f32 	%f90, %f2, %f89;
	fma.rn.f32 	%f91, %f1, %f88, %f90;
	add.s64 	%rd58, %rd1, %rd55;
	ld.global.f32 	%f92, [%rd58];
	fma.rn.f32 	%f93, %f3, %f92, %f91;
	st.global.f32 	[%rd58], %f93;
$L__BB10_12:
	ret;

}
.func  (.param .align 16 .b8 func_retval0[16]) __internal_trig_reduction_slowpathd(
	.param .b64 __internal_trig_reduction_slowpathd_param_0
)
{
	.local .align 8 .b8 	__local_depot11[40];
	.reg .b64 	%SP;
	.reg .b64 	%SPL;
	.reg .pred 	%p<10>;
	.reg .b32 	%r<47>;
	.reg .b64 	%rd<74>;
	.reg .b64 	%fd<5>;

	mov.u64 	%SPL, __local_depot11;
	ld.param.f64 	%fd4, [__internal_trig_reduction_slowpathd_param_0];
	add.u64 	%rd1, %SPL, 0;
	{
	.reg .b32 %temp; 
	mov.b64 	{%temp, %r1}, %fd4;
	}
	shr.u32 	%r2, %r1, 20;
	and.b32  	%r3, %r2, 2047;
	setp.eq.s32 	%p1, %r3, 2047;
	mov.b32 	%r46, 0;
	@%p1 bra 	$L__BB11_9;
	add.s32 	%r20, %r3, -1024;
	mov.b64 	%rd20, %fd4;
	shl.b64 	%rd2, %rd20, 11;
	shr.u32 	%r4, %r20, 6;
	sub.s32 	%r45, 15, %r4;
	sub.s32 	%r21, 19, %r4;
	setp.lt.u32 	%p2, %r20, 128;
	selp.b32 	%r6, 18, %r21, %p2;
	setp.ge.s32 	%p3, %r45, %r6;
	mov.b64 	%rd70, 0;
	@%p3 bra 	$L__BB11_4;
	add.s32 	%r23, %r6, %r4;
	neg.s32 	%r43, %r23;
	or.b64  	%rd3, %rd2, -9223372036854775808;
	mov.b64 	%rd70, 0;
	mov.b32 	%r42, 0;
	mov.u64 	%rd25, __cudart_i2opi_d;
	mov.u32 	%r44, %r45;
$L__BB11_3:
	.pragma "nounroll";
	mul.wide.s32 	%rd22, %r42, 8;
	add.s64 	%rd23, %rd1, %rd22;
	mul.wide.s32 	%rd24, %r44, 8;
	add.s64 	%rd26, %rd25, %rd24;
	ld.global.nc.u64 	%rd27, [%rd26];
	{
	.reg .u32 %r0, %r1, %r2, %r3, %alo, %ahi, %blo, %bhi, %clo, %chi;
	mov.b64 	{%alo,%ahi}, %rd27;
	mov.b64 	{%blo,%bhi}, %rd3;
	mov.b64 	{%clo,%chi}, %rd70;
	mad.lo.cc.u32 	%r0, %alo, %blo, %clo;
	madc.hi.cc.u32 	%r1, %alo, %blo, %chi;
	madc.hi.u32 	%r2, %alo, %bhi, 0;
	mad.lo.cc.u32 	%r1, %alo, %bhi, %r1;
	madc.hi.cc.u32 	%r2, %ahi, %blo, %r2;
	madc.hi.u32 	%r3, %ahi, %bhi, 0;
	mad.lo.cc.u32 	%r1, %ahi, %blo, %r1;
	madc.lo.cc.u32 	%r2, %ahi, %bhi, %r2;
	addc.u32 	%r3, %r3, 0;
	mov.b64 	%rd28, {%r0,%r1};
	mov.b64 	%rd70, {%r2,%r3};
	}
	st.local.u64 	[%rd23], %rd28;
	add.s32 	%r44, %r44, 1;
	add.s32 	%r43, %r43, 1;
	add.s32 	%r42, %r42, 1;
	setp.ne.s32 	%p4, %r43, -15;
	mov.u32 	%r45, %r6;
	@%p4 bra 	$L__BB11_3;
$L__BB11_4:
	cvt.s64.s32 	%rd29, %r45;
	cvt.u64.u32 	%rd30, %r4;
	add.s64 	%rd31, %rd30, %rd29;
	shl.b64 	%rd32, %rd31, 3;
	add.s64 	%rd33, %rd1, %rd32;
	st.local.u64 	[%rd33+-120], %rd70;
	and.b32  	%r15, %r2, 63;
	ld.local.u64 	%rd72, [%rd1+16];
	ld.local.u64 	%rd71, [%rd1+24];
	setp.eq.s32 	%p5, %r15, 0;
	@%p5 bra 	$L__BB11_6;
	shl.b64 	%rd34, %rd71, %r15;
	shr.u64 	%rd35, %rd72, 1;
	xor.b32  	%r24, %r15, 63;
	shr.u64 	%rd36, %rd35, %r24;
	or.b64  	%rd71, %rd34, %rd36;
	ld.local.u64 	%rd37, [%rd1+8];
	shl.b64 	%rd38, %rd72, %r15;
	shr.u64 	%rd39, %rd37, 1;
	shr.u64 	%rd40, %rd39, %r24;
	or.b64  	%rd72, %rd38, %rd40;
$L__BB11_6:
	and.b32  	%r25, %r1, -2147483648;
	shr.u64 	%rd41, %rd71, 62;
	cvt.u32.u64 	%r26, %rd41;
	mov.b64 	{%r27, %r28}, %rd71;
	mov.b64 	{%r29, %r30}, %rd72;
	shf.l.wrap.b32 	%r31, %r30, %r27, 2;
	shf.l.wrap.b32 	%r32, %r27, %r28, 2;
	mov.b64 	%rd42, {%r31, %r32};
	shl.b64 	%rd43, %rd72, 2;
	shr.u64 	%rd44, %rd42, 63;
	cvt.u32.u64 	%r33, %rd44;
	add.s32 	%r34, %r33, %r26;
	setp.eq.s32 	%p6, %r25, 0;
	neg.s32 	%r35, %r34;
	selp.b32 	%r46, %r34, %r35, %p6;
	setp.gt.s64 	%p7, %rd42, -1;
	mov.b64 	%rd45, 0;
	{
	.reg .u32 %r0, %r1, %r2, %r3, %a0, %a1, %a2, %a3, %b0, %b1, %b2, %b3;
	mov.b64 	{%a0,%a1}, %rd45;
	mov.b64 	{%a2,%a3}, %rd45;
	mov.b64 	{%b0,%b1}, %rd43;
	mov.b64 	{%b2,%b3}, %rd42;
	sub.cc.u32 	%r0, %a0, %b0;
	subc.cc.u32 	%r1, %a1, %b1;
	subc.cc.u32 	%r2, %a2, %b2;
	subc.u32 	%r3, %a3, %b3;
	mov.b64 	%rd46, {%r0,%r1};
	mov.b64 	%rd47, {%r2,%r3};
	}
	xor.b32  	%r36, %r25, -2147483648;
	selp.b64 	%rd73, %rd42, %rd47, %p7;
	selp.b64 	%rd14, %rd43, %rd46, %p7;
	selp.b32 	%r17, %r25, %r36, %p7;
	clz.b64 	%r37, %rd73;
	cvt.u64.u32 	%rd15, %r37;
	setp.eq.s32 	%p8, %r37, 0;
	@%p8 bra 	$L__BB11_8;
	cvt.u32.u64 	%r38, %rd15;
	and.b32  	%r39, %r38, 63;
	shl.b64 	%rd48, %rd73, %r39;
	shr.u64 	%rd49, %rd14, 1;
	not.b32 	%r40, %r38;
	and.b32  	%r41, %r40, 63;
	shr.u64 	%rd50, %rd49, %r41;
	or.b64  	%rd73, %rd48, %rd50;
$L__BB11_8:
	mov.b64 	%rd51, -3958705157555305931;
	{
	.reg .u32 %r0, %r1, %r2, %r3, %alo, %ahi, %blo, %bhi;
	mov.b64 	{%alo,%ahi}, %rd73;
	mov.b64 	{%blo,%bhi}, %rd51;
	mul.lo.u32 	%r0, %alo, %blo;
	mul.hi.u32 	%r1, %alo, %blo;
	mad.lo.cc.u32 	%r1, %alo, %bhi, %r1;
	madc.hi.u32 	%r2, %alo, %bhi, 0;
	mad.lo.cc.u32 	%r1, %ahi, %blo, %r1;
	madc.hi.cc.u32 	%r2, %ahi, %blo, %r2;
	madc.hi.u32 	%r3, %ahi, %bhi, 0;
	mad.lo.cc.u32 	%r2, %ahi, %bhi, %r2;
	addc.u32 	%r3, %r3, 0;
	mov.b64 	%rd52, {%r0,%r1};
	mov.b64 	%rd53, {%r2,%r3};
	}
	setp.gt.s64 	%p9, %rd53, 0;
	{
	.reg .u32 %r0, %r1, %r2, %r3, %a0, %a1, %a2, %a3, %b0, %b1, %b2, %b3;
	mov.b64 	{%a0,%a1}, %rd52;
	mov.b64 	{%a2,%a3}, %rd53;
	mov.b64 	{%b0,%b1}, %rd52;
	mov.b64 	{%b2,%b3}, %rd53;
	add.cc.u32 	%r0, %a0, %b0;
	addc.cc.u32 	%r1, %a1, %b1;
	addc.cc.u32 	%r2, %a2, %b2;
	addc.u32 	%r3, %a3, %b3;
	mov.b64 	%rd54, {%r0,%r1};
	mov.b64 	%rd55, {%r2,%r3};
	}
	selp.b64 	%rd56, %rd55, %rd53, %p9;
	selp.s64 	%rd57, -1, 0, %p9;
	sub.s64 	%rd58, %rd57, %rd15;
	cvt.u64.u32 	%rd59, %r17;
	shl.b64 	%rd60, %rd59, 32;
	add.s64 	%rd61, %rd56, 1;
	shr.u64 	%rd62, %rd61, 10;
	add.s64 	%rd63, %rd62, 1;
	shr.u64 	%rd64, %rd63, 1;
	shl.b64 	%rd65, %rd58, 52;
	add.s64 	%rd66, %rd65, %rd64;
	add.s64 	%rd67, %rd66, 4602678819172646912;
	or.b64  	%rd68, %rd67, %rd60;
	mov.b64 	%fd4, %rd68;
$L__BB11_9:
	st.param.f64 	[func_retval0], %fd4;
	st.param.b32 	[func_retval0+8], %r46;
	ret;

}


// ===== COMPILED SASS (sm_100) =====

	.target	sm_100

	.elftype	@"ET_EXEC"


//--------------------- .note.nv.tkinfo           --------------------------
	.section	.note.nv.tkinfo,"",@"SHT_NOTE"
	.sectionflags	@"SHF_NOTE_NV_TKINFO"
	.tkinfo
        /*0018*/ 	.word	0x00000002
        /*0030*/ 	.string	""
        /*0030*/ 	.string	"ptxas"
        /*0030*/ 	.string	"Cuda compilation tools, release 13.0, V13.0.88"
        /*0030*/ 	.string	"Build cuda_13.0.r13.0/compiler.36424714_0"
        /*0030*/ 	.string	"-arch sm_100 -m 64 "



//--------------------- .note.nv.cuinfo           --------------------------
	.section	.note.nv.cuinfo,"",@"SHT_NOTE"
	.sectionflags	@"SHF_NOTE_NV_CUINFO"
        /*0018*/ 	.short	0x0002
        /*001a*/ 	.short	0x0064
        /*001c*/ 	.short	0x0082
	.zero		2


//--------------------- .nv.info                  --------------------------
	.section	.nv.info,"",@"SHT_CUDA_INFO"
	.align	4


	//----- nvinfo : EIATTR_REGCOUNT
	.align		4
        /*0000*/ 	.byte	0x04, 0x2f
        /*0002*/ 	.short	(.L_4 - .L_3)
	.align		4
.L_3:
        /*0004*/ 	.word	index@(_Z27setInitialConditions_kernelPfS_S_S_iiiiiif)
        /*0008*/ 	.word	0x00000030


	//----- nvinfo : EIATTR_FRAME_SIZE
	.align		4
.L_4:
        /*000c*/ 	.byte	0x04, 0x11
        /*000e*/ 	.short	(.L_6 - .L_5)
	.align		4
.L_5:
        /*0010*/ 	.word	index@($_Z27setInitialConditions_kernelPfS_S_S_iiiiiif$__internal_trig_reduction_slowpathd)
        /*0014*/ 	.word	0x00000048


	//----- nvinfo : EIATTR_FRAME_SIZE
	.align		4
.L_6:
        /*0018*/ 	.byte	0x04, 0x11
        /*001a*/ 	.short	(.L_8 - .L_7)
	.align		4
.L_7:
        /*001c*/ 	.word	index@($__internal_7_$__cuda_sm20_dblrcp_rn_slowpath_v3)
        /*0020*/ 	.word	0x00000048


	//----- nvinfo : EIATTR_FRAME_SIZE
	.align		4
.L_8:
        /*0024*/ 	.byte	0x04, 0x11
        /*0026*/ 	.short	(.L_10 - .L_9)
	.align		4
.L_9:
        /*0028*/ 	.word	index@(_Z27setInitialConditions_kernelPfS_S_S_iiiiiif)
        /*002c*/ 	.word	0x00000048


	//----- nvinfo : EIATTR_REGCOUNT
	.align		4
.L_10:
        /*0030*/ 	.byte	0x04, 0x2f
        /*0032*/ 	.short	(.L_12 - .L_11)
	.align		4
.L_11:
        /*0034*/ 	.word	index@(_Z19copyPeriodic_kernelPfS_S_S_iiiiii)
        /*0038*/ 	.word	0x00000020


	//----- nvinfo : EIATTR_FRAME_SIZE
	.align		4
.L_12:
        /*003c*/ 	.byte	0x04, 0x11
        /*003e*/ 	.short	(.L_14 - .L_13)
	.align		4
.L_13:
        /*0040*/ 	.word	index@(_Z19copyPeriodic_kernelPfS_S_S_iiiiii)
        /*0044*/ 	.word	0x00000000


	//----- nvinfo : EIATTR_REGCOUNT
	.align		4
.L_14:
        /*0048*/ 	.byte	0x04, 0x2f
        /*004a*/ 	.short	(.L_16 - .L_15)
	.align		4
.L_15:
        /*004c*/ 	.word	index@(_Z19zeroResidual_kernelPfS_S_S_iiiiii)
        /*0050*/ 	.word	0x0000001f


	//----- nvinfo : EIATTR_FRAME_SIZE
	.align		4
.L_16:
        /*0054*/ 	.byte	0x04, 0x11
        /*0056*/ 	.short	(.L_18 - .L_17)
	.align		4
.L_17:
        /*0058*/ 	.word	index@(_Z19zeroResidual_kernelPfS_S_S_iiiiii)
        /*005c*/ 	.word	0x00000000


	//----- nvinfo : EIATTR_REGCOUNT
	.align		4
.L_18:
        /*0060*/ 	.byte	0x04, 0x2f
        /*0062*/ 	.short	(.L_20 - .L_19)
	.align		4
.L_19:
        /*0064*/ 	.word	index@(_Z23computeResidual_kernel1PfS_S_S_PKfS1_S1_S1_fffffiiiiii)
        /*0068*/ 	.word	0x00000020


	//----- nvinfo : EIATTR_FRAME_SIZE
	.align		4
.L_20:
        /*006c*/ 	.byte	0x04, 0x11
        /*006e*/ 	.short	(.L_22 - .L_21)
	.align		4
.L_21:
        /*0070*/ 	.word	index@($__internal_6_$__cuda_sm3x_div_rn_noftz_f32_slowpath)
        /*0074*/ 	.word	0x00000000


	//----- nvinfo : EIATTR_FRAME_SIZE
	.align		4
.L_22:
        /*0078*/ 	.byte	0x04, 0x11
        /*007a*/ 	.short	(.L_24 - .L_23)
	.align		4
.L_23:
        /*007c*/ 	.word	index@(_Z23computeResidual_kernel1PfS_S_S_PKfS1_S1_S1_fffffiiiiii)
        /*0080*/ 	.word	0x00000000


	//----- nvinfo : EIATTR_REGCOUNT
	.align		4
.L_24:
        /*0084*/ 	.byte	0x04, 0x2f
        /*0086*/ 	.short	(.L_26 - .L_25)
	.align		4
.L_25:
        /*0088*/ 	.word	index@(_Z23computeResidual_kernel2PfS_S_S_PKfS1_S1_S1_fffffiiiiii)
        /*008c*/ 	.word	0x00000020


	//----- nvinfo : EIATTR_FRAME_SIZE
	.align		4
.L_26:
        /*0090*/ 	.byte	0x04, 0x11
        /*0092*/ 	.short	(.L_28 - .L_27)
	.align		4
.L_27:
        /*0094*/ 	.word	index@($__internal_5_$__cuda_sm3x_div_rn_noftz_f32_slowpath)
        /*0098*/ 	.word	0x00000000


	//----- nvinfo : EIATTR_FRAME_SIZE
	.align		4
.L_28:
        /*009c*/ 	.byte	0x04, 0x11
        /*009e*/ 	.short	(.L_30 - .L_29)
	.align		4
.L_29:
        /*00a0*/ 	.word	index@(_Z23computeResidual_kernel2PfS_S_S_PKfS1_S1_S1_fffffiiiiii)
        /*00a4*/ 	.word	0x00000000


	//----- nvinfo : EIATTR_REGCOUNT
	.align		4
.L_30:
        /*00a8*/ 	.byte	0x04, 0x2f
        /*00aa*/ 	.short	(.L_32 - .L_31)
	.align		4
.L_31:
        /*00ac*/ 	.word	index@(_Z22computeResidual_kernelPfS_S_S_PKfS1_S1_S1_fffffiiiiii)
        /*00b0*/ 	.word	0x00000020


	//----- nvinfo : EIATTR_FRAME_SIZE
	.align		4
.L_32:
        /*00b4*/ 	.byte	0x04, 0x11
        /*00b6*/ 	.short	(.L_34 - .L_33)
	.align		4
.L_33:
        /*00b8*/ 	.word	index@($__internal_4_$__cuda_sm3x_div_rn_noftz_f32_slowpath)
        /*00bc*/ 	.word	0x00000000


	//----- nvinfo : EIATTR_FRAME_SIZE
	.align		4
.L_34:
        /*00c0*/ 	.byte	0x04, 0x11
        /*00c2*/ 	.short	(.L_36 - .L_35)
	.align		4
.L_35:
        /*00c4*/ 	.word	index@(_Z22computeResidual_kernelPfS_S_S_PKfS1_S1_S1_fffffiiiiii)
        /*00c8*/ 	.word	0x00000000


	//----- nvinfo : EIATTR_REGCOUNT
	.align		4
.L_36:
        /*00cc*/ 	.byte	0x04, 0x2f
        /*00ce*/ 	.short	(.L_38 - .L_37)
	.align		4
.L_37:
        /*00d0*/ 	.word	index@(_Z28computeStableTimestep_kernelPfPKfS1_S1_ffffffiiiiii)
        /*00d4*/ 	.word	0x00000023


	//----- nvinfo : EIATTR_FRAME_SIZE
	.align		4
.L_38:
        /*00d8*/ 	.byte	0x04, 0x11
        /*00da*/ 	.short	(.L_40 - .L_39)
	.align		4
.L_39:
        /*00dc*/ 	.word	index@($__internal_3_$__cuda_sm3x_div_rn_noftz_f32_slowpath)
        /*00e0*/ 	.word	0x00000000


	//----- nvinfo : EIATTR_FRAME_SIZE
	.align		4
.L_40:
        /*00e4*/ 	.byte	0x04, 0x11
        /*00e6*/ 	.short	(.L_42 - .L_41)
	.align		4
.L_41:
        /*00e8*/ 	.word	index@($__internal_2_$__cuda_sm20_sqrt_rn_f32_slowpath)
        /*00ec*/ 	.word	0x00000000


	//----- nvinfo : EIATTR_FRAME_SIZE
	.align		4
.L_42:
        /*00f0*/ 	.byte	0x04, 0x11
        /*00f2*/ 	.short	(.L_44 - .L_43)
	.align		4
.L_43:
        /*00f4*/ 	.word	index@($__internal_1_$__cuda_sm20_div_rn_f64_full)
        /*00f8*/ 	.word	0x00000000


	//----- nvinfo : EIATTR_FRAME_SIZE
	.align		4
.L_44:
        /*00fc*/ 	.byte	0x04, 0x11
        /*00fe*/ 	.short	(.L_46 - .L_45)
	.align		4
.L_45:
        /*0100*/ 	.word	index@($__internal_0_$__cuda_sm20_dblrcp_rn_slowpath_v3)
        /*0104*/ 	.word	0x00000000


	//----- nvinfo : EIATTR_FRAME_SIZE
	.align		4
.L_46:
        /*0108*/ 	.byte	0x04, 0x11
        /*010a*/ 	.short	(.L_48 - .L_47)
	.align		4
.L_47:
        /*010c*/ 	.word	index@(_Z28computeStableTimestep_kernelPfPKfS1_S1_ffffffiiiiii)
        /*0110*/ 	.word	0x00000000


	//----- nvinfo : EIATTR_REGCOUNT
	.align		4
.L_48:
        /*0114*/ 	.byte	0x04, 0x2f
        /*0116*/ 	.short	(.L_50 - .L_49)
	.align		4
.L_49:
        /*0118*/ 	.word	index@(_Z29integrateKineticEnergy_kernelPfPKfS1_S1_fffiiiiii)
        /*011c*/ 	.word	0x00000020


	//----- nvinfo : EIATTR_FRAME_SIZE
	.align		4
.L_50:
        /*0120*/ 	.byte	0x04, 0x11
        /*0122*/ 	.short	(.L_52 - .L_51)
	.align		4
.L_51:
        /*0124*/ 	.word	index@(_Z29integrateKineticEnergy_kernelPfPKfS1_S1_fffiiiiii)
        /*0128*/ 	.word	0x00000000


	//----- nvinfo : EIATTR_REGCOUNT
	.align		4
.L_52:
        /*012c*/ 	.byte	0x04, 0x2f
        /*012e*/ 	.short	(.L_54 - .L_53)
	.align		4
.L_53:
        /*0130*/ 	.word	index@(_Z9sumKernelPf)
        /*0134*/ 	.word	0x0000000b


	//----- nvinfo : EIATTR_FRAME_SIZE
	.align		4
.L_54:
        /*0138*/ 	.byte	0x04, 0x11
        /*013a*/ 	.short	(.L_56 - .L_55)
	.align		4
.L_55:
        /*013c*/ 	.word	index@(_Z9sumKernelPf)
        /*0140*/ 	.word	0x00000000


	//----- nvinfo : EIATTR_REGCOUNT
	.align		4
.L_56:
        /*0144*/ 	.byte	0x04, 0x2f
        /*0146*/ 	.short	(.L_58 - .L_57)
	.align		4
.L_57:
        /*0148*/ 	.word	index@(_Z9minKernelPf)
        /*014c*/ 	.word	0x0000000a


	//----- nvinfo : EIATTR_FRAME_SIZE
	.align		4
.L_58:
        /*0150*/ 	.byte	0x04, 0x11
        /*0152*/ 	.short	(.L_60 - .L_59)
	.align		4
.L_59:
        /*0154*/ 	.word	index@(_Z9minKernelPf)
        /*0158*/ 	.word	0x00000000


	//----- nvinfo : EIATTR_REGCOUNT
	.align		4
.L_60:
        /*015c*/ 	.byte	0x04, 0x2f
        /*015e*/ 	.short	(.L_62 - .L_61)
	.align		4
.L_61:
        /*0160*/ 	.word	index@(_Z19weightedSum3_kernelPffPKffS1_fiiiiii)
        /*0164*/ 	.word	0x0000001a


	//----- nvinfo : EIATTR_FRAME_SIZE
	.align		4
.L_62:
        /*0168*/ 	.byte	0x04, 0x11
        /*016a*/ 	.short	(.L_64 - .L_63)
	.align		4
.L_63:
        /*016c*/ 	.word	index@(_Z19weightedSum3_kernelPffPKffS1_fiiiiii)
        /*0170*/ 	.word	0x00000000


	//----- nvinfo : EIATTR_MIN_STACK_SIZE
	.align		4
.L_64:
        /*0174*/ 	.byte	0x04, 0x12
        /*0176*/ 	.short	(.L_66 - .L_65)
	.align		4
.L_65:
        /*0178*/ 	.word	index@(_Z19weightedSum3_kernelPffPKffS1_fiiiiii)
        /*017c*/ 	.word	0x00000000


	//----- nvinfo : EIATTR_MIN_STACK_SIZE
	.align		4
.L_66:
        /*0180*/ 	.byte	0x04, 0x12
        /*0182*/ 	.short	(.L_68 - .L_67)
	.align		4
.L_67:
        /*0184*/ 	.word	index@(_Z9minKernelPf)
        /*0188*/ 	.word	0x00000000


	//----- nvinfo : EIATTR_MIN_STACK_SIZE
	.align		4
.L_68:
        /*018c*/ 	.byte	0x04, 0x12
        /*018e*/ 	.short	(.L_70 - .L_69)
	.align		4
.L_69:
        /*0190*/ 	.word	index@(_Z9sumKernelPf)
        /*0194*/ 	.word	0x00000000


	//----- nvinfo : EIATTR_MIN_STACK_SIZE
	.align		4
.L_70:
        /*0198*/ 	.byte	0x04, 0x12
        /*019a*/ 	.short	(.L_72 - .L_71)
	.align		4
.L_71:
        /*019c*/ 	.word	index@(_Z29integrateKineticEnergy_kernelPfPKfS1_S1_fffiiiiii)
        /*01a0*/ 	.word	0x00000000


	//----- nvinfo : EIATTR_MIN_STACK_SIZE
	.align		4
.L_72:
        /*01a4*/ 	.byte	0x04, 0x12
        /*01a6*/ 	.short	(.L_74 - .L_73)
	.align		4
.L_73:
        /*01a8*/ 	.word	index@(_Z28computeStableTimestep_kernelPfPKfS1_S1_ffffffiiiiii)
        /*01ac*/ 	.word	0x00000000


	//----- nvinfo : EIATTR_MIN_STACK_SIZE
	.align		4
.L_74:
        /*01b0*/ 	.byte	0x04, 0x12
        /*01b2*/ 	.short	(.L_76 - .L_75)
	.align		4
.L_75:
        /*01b4*/ 	.word	index@(_Z22computeResidual_kernelPfS_S_S_PKfS1_S1_S1_fffffiiiiii)
        /*01b8*/ 	.word	0x00000000


	//----- nvinfo : EIATTR_MIN_STACK_SIZE
	.align		4
.L_76:
        /*01bc*/ 	.byte	0x04, 0x12
        /*01be*/ 	.short	(.L_78 - .L_77)
	.align		4
.L_77:
        /*01c0*/ 	.word	index@(_Z23computeResidual_kernel2PfS_S_S_PKfS1_S1_S1_fffffiiiiii)
        /*01c4*/ 	.word	0x00000000


	//----- nvinfo : EIATTR_MIN_STACK_SIZE
	.align		4
.L_78:
        /*01c8*/ 	.byte	0x04, 0x12
        /*01ca*/ 	.short	(.L_80 - .L_79)
	.align		4
.L_79:
        /*01cc*/ 	.word	index@(_Z23computeResidual_kernel1PfS_S_S_PKfS1_S1_S1_fffffiiiiii)
        /*01d0*/ 	.word	0x00000000


	//----- nvinfo : EIATTR_MIN_STACK_SIZE
	.align		4
.L_80:
        /*01d4*/ 	.byte	0x04, 0x12
        /*01d6*/ 	.short	(.L_82 - .L_81)
	.align		4
.L_81:
        /*01d8*/ 	.word	index@(_Z19zeroResidual_kernelPfS_S_S_iiiiii)
        /*01dc*/ 	.word	0x00000000


	//----- nvinfo : EIATTR_MIN_STACK_SIZE
	.align		4
.L_82:
        /*01e0*/ 	.byte	0x04, 0x12
        /*01e2*/ 	.short	(.L_84 - .L_83)
	.align		4
.L_83:
        /*01e4*/ 	.word	index@(_Z19copyPeriodic_kernelPfS_S_S_iiiiii)
        /*01e8*/ 	.word	0x00000000


	//----- nvinfo : EIATTR_MIN_STACK_SIZE
	.align		4
.L_84:
        /*01ec*/ 	.byte	0x04, 0x12
        /*01ee*/ 	.short	(.L_86 - .L_85)
	.align		4
.L_85:
        /*01f0*/ 	.word	index@(_Z27setInitialConditions_kernelPfS_S_S_iiiiiif)
        /*01f4*/ 	.word	0x00000048
.L_86:


//--------------------- .nv.compat                --------------------------
	.section	.nv.compat,"",@"SHT_CUDA_COMPAT_INFO"
	.align	4
        /*0000*/ 	.byte	0x02, 0x09, 0x00, 0x00, 0x02, 0x02, 0x01, 0x00, 0x02, 0x05, 0x05, 0x00, 0x03, 0x07, 0x01, 0x01
        /*0010*/ 	.byte	0x02, 0x03, 0x00, 0x00, 0x02, 0x06, 0x01, 0x00, 0x04, 0x0b, 0x08, 0x00, 0x01, 0x00, 0x00, 0x00
        /*0020*/ 	.byte	0x00, 0x00, 0x00, 0x00


//--------------------- .nv.info._Z19weightedSum3_kernelPffPKffS1_fiiiiii --------------------------
	.section	.nv.info._Z19weightedSum3_kernelPffPKffS1_fiiiiii,"",@"SHT_CUDA_INFO"
	.sectionflags	@""
	.align	4


	//----- nvinfo : EIATTR_CUDA_API_VERSION
	.align		4
        /*0000*/ 	.byte	0x04, 0x37
        /*0002*/ 	.short	(.L_88 - .L_87)
.L_87:
        /*0004*/ 	.word	0x00000082


	//----- nvinfo : EIATTR_KPARAM_INFO
	.align		4
.L_88:
        /*0008*/ 	.byte	0x04, 0x17
        /*000a*/ 	.short	(.L_90 - .L_89)
.L_89:
        /*000c*/ 	.word	0x00000000
        /*0010*/ 	.short	0x000b
        /*0012*/ 	.short	0x0040
        /*0014*/ 	.byte	0x00, 0xf0, 0x11, 0x00


	//----- nvinfo : EIATTR_KPARAM_INFO
	.align		4
.L_90:
        /*0018*/ 	.byte	0x04, 0x17
        /*001a*/ 	.short	(.L_92 - .L_91)
.L_91:
        /*001c*/ 	.word	0x00000000
        /*0020*/ 	.short	0x000a
        /*0022*/ 	.short	0x003c
        /*0024*/ 	.byte	0x00, 0xf0, 0x11, 0x00


	//----- nvinfo : EIATTR_KPARAM_INFO
	.align		4
.L_92:
        /*0028*/ 	.byte	0x04, 0x17
        /*002a*/ 	.short	(.L_94 - .L_93)
.L_93:
        /*002c*/ 	.word	0x00000000
        /*0030*/ 	.short	0x0009
        /*0032*/ 	.short	0x0038
        /*0034*/ 	.byte	0x00, 0xf0, 0x11, 0x00


	//----- nvinfo : EIATTR_KPARAM_INFO
	.align		4
.L_94:
        /*0038*/ 	.byte	0x04, 0x17
        /*003a*/ 	.short	(.L_96 - .L_95)
.L_95:
        /*003c*/ 	.word	0x00000000
        /*0040*/ 	.short	0x0008
        /*0042*/ 	.short	0x0034
        /*0044*/ 	.byte	0x00, 0xf0, 0x11, 0x00


	//----- nvinfo : EIATTR_KPARAM_INFO
	.align		4
.L_96:
        /*0048*/ 	.byte	0x04, 0x17
        /*004a*/ 	.short	(.L_98 - .L_97)
.L_97:
        /*004c*/ 	.word	0x00000000
        /*0050*/ 	.short	0x0007
        /*0052*/ 	.short	0x0030
        /*0054*/ 	.byte	0x00, 0xf0, 0x11, 0x00


	//----- nvinfo : EIATTR_KPARAM_INFO
	.align		4
.L_98:
        /*0058*/ 	.byte	0x04, 0x17
        /*005a*/ 	.short	(.L_100 - .L_99)
.L_99:
        /*005c*/ 	.word	0x00000000
        /*0060*/ 	.short	0x0006
        /*0062*/ 	.short	0x002c
        /*0064*/ 	.byte	0x00, 0xf0, 0x11, 0x00


	//----- nvinfo : EIATTR_KPARAM_INFO
	.align		4
.L_100:
        /*0068*/ 	.byte	0x04, 0x17
        /*006a*/ 	.short	(.L_102 - .L_101)
.L_101:
        /*006c*/ 	.word	0x00000000
        /*0070*/ 	.short	0x0005
        /*0072*/ 	.short	0x0028
        /*0074*/ 	.byte	0x00, 0xf0, 0x11, 0x00


	//----- nvinfo : EIATTR_KPARAM_INFO
	.align		4
.L_102:
        /*0078*/ 	.byte	0x04, 0x17
        /*007a*/ 	.short	(.L_104 - .L_103)
.L_103:
        /*007c*/ 	.word	0x00000000
        /*0080*/ 	.short	0x0004
        /*0082*/ 	.short	0x0020
        /*0084*/ 	.byte	0x00, 0xf5, 0x21, 0x00


	//----- nvinfo : EIATTR_KPARAM_INFO
	.align		4
.L_104:
        /*0088*/ 	.byte	0x04, 0x17
        /*008a*/ 	.short	(.L_106 - .L_105)
.L_105:
        /*008c*/ 	.word	0x00000000
        /*0090*/ 	.short	0x0003
        /*0092*/ 	.short	0x0018
        /*0094*/ 	.byte	0x00, 0xf0, 0x11, 0x00


	//----- nvinfo : EIATTR_KPARAM_INFO
	.align		4
.L_106:
        /*0098*/ 	.byte	0x04, 0x17
        /*009a*/ 	.short	(.L_108 - .L_107)
.L_107:
        /*009c*/ 	.word	0x00000000
        /*00a0*/ 	.short	0x0002
        /*00a2*/ 	.short	0x0010
        /*00a4*/ 	.byte	0x00, 0xf5, 0x21, 0x00


	//----- nvinfo : EIATTR_KPARAM_INFO
	.align		4
.L_108:
        /*00a8*/ 	.byte	0x04, 0x17
        /*00aa*/ 	.short	(.L_110 - .L_109)
.L_109:
        /*00ac*/ 	.word	0x00000000
        /*00b0*/ 	.short	0x0001
        /*00b2*/ 	.short	0x0008
        /*00b4*/ 	.byte	0x00, 0xf0, 0x11, 0x00


	//----- nvinfo : EIATTR_KPARAM_INFO
	.align		4
.L_110:
        /*00b8*/ 	.byte	0x04, 0x17
        /*00ba*/ 	.short	(.L_112 - .L_111)
.L_111:
        /*00bc*/ 	.word	0x00000000
        /*00c0*/ 	.short	0x0000
        /*00c2*/ 	.short	0x0000
        /*00c4*/ 	.byte	0x00, 0xf5, 0x21, 0x00


	//----- nvinfo : EIATTR_SPARSE_MMA_MASK
	.align		4
.L_112:
        /*00c8*/ 	.byte	0x03, 0x50
        /*00ca*/ 	.short	0x0000


	//----- nvinfo : EIATTR_MAXREG_COUNT
	.align		4
        /*00cc*/ 	.byte	0x03, 0x1b
        /*00ce*/ 	.short	0x00ff


	//----- nvinfo : EIATTR_MERCURY_ISA_VERSION
	.align		4
        /*00d0*/ 	.byte	0x03, 0x5f
        /*00d2*/ 	.short	0x0101


	//----- nvinfo : EIATTR_VRC_CTA_INIT_COUNT
	.align		4
        /*00d4*/ 	.byte	0x02, 0x4a
	.zero		1
	.zero		1


	//----- nvinfo : EIATTR_EXIT_INSTR_OFFSETS
	.align		4
        /*00d8*/ 	.byte	0x04, 0x1c
        /*00da*/ 	.short	(.L_114 - .L_113)


	//   ....[0]....
.L_113:
        /*00dc*/ 	.word	0x00000030


	//   ....[1]....
        /*00e0*/ 	.word	0x000006d0


	//   ....[2]....
        /*00e4*/ 	.word	0x00000a30


	//   ....[3]....
        /*00e8*/ 	.word	0x00000c50


	//   ....[4]....
        /*00ec*/ 	.word	0x00000d80


	//----- nvinfo : EIATTR_CBANK_PARAM_SIZE
	.align		4
.L_114:
        /*00f0*/ 	.byte	0x03, 0x19
        /*00f2*/ 	.short	0x0044


	//----- nvinfo : EIATTR_PARAM_CBANK
	.align		4
        /*00f4*/ 	.byte	0x04, 0x0a
        /*00f6*/ 	.short	(.L_116 - .L_115)
	.align		4
.L_115:
        /*00f8*/ 	.word	index@(.nv.constant0._Z19weightedSum3_kernelPffPKffS1_fiiiiii)
        /*00fc*/ 	.short	0x0380
        /*00fe*/ 	.short	0x0044


	//----- nvinfo : EIATTR_SW_WAR
	.align		4
.L_116:
        /*0100*/ 	.byte	0x04, 0x36
        /*0102*/ 	.short	(.L_118 - .L_117)
.L_117:
        /*0104*/ 	.word	0x00000008
.L_118:


//--------------------- .nv.info._Z9minKernelPf   --------------------------
	.section	.nv.info._Z9minKernelPf,"",@"SHT_CUDA_INFO"
	.sectionflags	@""
	.align	4


	//----- nvinfo : EIATTR_CUDA_API_VERSION
	.align		4
        /*0000*/ 	.byte	0x04, 0x37
        /*0002*/ 	.short	(.L_120 - .L_119)
.L_119:
        /*0004*/ 	.word	0x00000082


	//----- nvinfo : EIATTR_KPARAM_INFO
	.align		4
.L_120:
        /*0008*/ 	.byte	0x04, 0x17
        /*000a*/ 	.short	(.L_122 - .L_121)
.L_121:
        /*000c*/ 	.word	0x00000000
        /*0010*/ 	.short	0x0000
        /*0012*/ 	.short	0x0000
        /*0014*/ 	.byte	0x00, 0xf5, 0x21, 0x00


	//----- nvinfo : EIATTR_SPARSE_MMA_MASK
	.align		4
.L_122:
        /*0018*/ 	.byte	0x03, 0x50
        /*001a*/ 	.short	0x0000


	//----- nvinfo : EIATTR_MAXREG_COUNT
	.align		4
        /*001c*/ 	.byte	0x03, 0x1b
        /*001e*/ 	.short	0x00ff


	//----- nvinfo : EIATTR_NUM_BARRIERS
	.align		4
        /*0020*/ 	.byte	0x02, 0x4c
        /*0022*/ 	.byte	0x01
	.zero		1


	//----- nvinfo : EIATTR_MERCURY_ISA_VERSION
	.align		4
        /*0024*/ 	.byte	0x03, 0x5f
        /*0026*/ 	.short	0x0101


	//----- nvinfo : EIATTR_VRC_CTA_INIT_COUNT
	.align		4
        /*0028*/ 	.byte	0x02, 0x4a
	.zero		1
	.zero		1


	//----- nvinfo : EIATTR_EXIT_INSTR_OFFSETS
	.align		4
        /*002c*/ 	.byte	0x04, 0x1c
        /*002e*/ 	.short	(.L_124 - .L_123)


	//   ....[0]....
.L_123:
        /*0030*/ 	.word	0x000001e0


	//   ....[1]....
        /*0034*/ 	.word	0x00000270


	//----- nvinfo : EIATTR_CBANK_PARAM_SIZE
	.align		4
.L_124:
        /*0038*/ 	.byte	0x03, 0x19
        /*003a*/ 	.short	0x0008


	//----- nvinfo : EIATTR_PARAM_CBANK
	.align		4
        /*003c*/ 	.byte	0x04, 0x0a
        /*003e*/ 	.short	(.L_126 - .L_125)
	.align		4
.L_125:
        /*0040*/ 	.word	index@(.nv.constant0._Z9minKernelPf)
        /*0044*/ 	.short	0x0380
        /*0046*/ 	.short	0x0008


	//----- nvinfo : EIATTR_SW_WAR
	.align		4
.L_126:
        /*0048*/ 	.byte	0x04, 0x36
        /*004a*/ 	.short	(.L_128 - .L_127)
.L_127:
        /*004c*/ 	.word	0x00000008
.L_128:


//--------------------- .nv.info._Z9sumKernelPf   --------------------------
	.section	.nv.info._Z9sumKernelPf,"",@"SHT_CUDA_INFO"
	.sectionflags	@""
	.align	4


	//----- nvinfo : EIATTR_CUDA_API_VERSION
	.align		4
        /*0000*/ 	.byte	0x04, 0x37
        /*0002*/ 	.short	(.L_130 - .L_129)
.L_129:
        /*0004*/ 	.word	0x00000082


	//----- nvinfo : EIATTR_KPARAM_INFO
	.align		4
.L_130:
        /*0008*/ 	.byte	0x04, 0x17
        /*000a*/ 	.short	(.L_132 - .L_131)
.L_131:
        /*000c*/ 	.word	0x00000000
        /*0010*/ 	.short	0x0000
        /*0012*/ 	.short	0x0000
        /*0014*/ 	.byte	0x00, 0xf5, 0x21, 0x00


	//----- nvinfo : EIATTR_SPARSE_MMA_MASK
	.align		4
.L_132:
        /*0018*/ 	.byte	0x03, 0x50
        /*001a*/ 	.short	0x0000


	//----- nvinfo : EIATTR_MAXREG_COUNT
	.align		4
        /*001c*/ 	.byte	0x03, 0x1b
        /*001e*/ 	.short	0x00ff


	//----- nvinfo : EIATTR_NUM_BARRIERS
	.align		4
        /*0020*/ 	.byte	0x02, 0x4c
        /*0022*/ 	.byte	0x01
	.zero		1


	//----- nvinfo : EIATTR_MERCURY_ISA_VERSION
	.align		4
        /*0024*/ 	.byte	0x03, 0x5f
        /*0026*/ 	.short	0x0101


	//----- nvinfo : EIATTR_VRC_CTA_INIT_COUNT
	.align		4
        /*0028*/ 	.byte	0x02, 0x4a
	.zero		1
	.zero		1


	//----- nvinfo : EIATTR_EXIT_INSTR_OFFSETS
	.align		4
        /*002c*/ 	.byte	0x04, 0x1c
        /*002e*/ 	.short	(.L_134 - .L_133)


	//   ....[0]....
.L_133:
        /*0030*/ 	.word	0x000001e0


	//   ....[1]....
        /*0034*/ 	.word	0x00000270


	//----- nvinfo : EIATTR_CBANK_PARAM_SIZE
	.align		4
.L_134:
        /*0038*/ 	.byte	0x03, 0x19
        /*003a*/ 	.short	0x0008


	//----- nvinfo : EIATTR_PARAM_CBANK
	.align		4
        /*003c*/ 	.byte	0x04, 0x0a
        /*003e*/ 	.short	(.L_136 - .L_135)
	.align		4
.L_135:
        /*0040*/ 	.word	index@(.nv.constant0._Z9sumKernelPf)
        /*0044*/ 	.short	0x0380
        /*0046*/ 	.short	0x0008


	//----- nvinfo : EIATTR_SW_WAR
	.align		4
.L_136:
        /*0048*/ 	.byte	0x04, 0x36
        /*004a*/ 	.short	(.L_138 - .L_137)
.L_137:
        /*004c*/ 	.word	0x00000008
.L_138:


//--------------------- .nv.info._Z29integrateKineticEnergy_kernelPfPKfS1_S1_fffiiiiii --------------------------
	.section	.nv.info._Z29integrateKineticEnergy_kernelPfPKfS1_S1_fffiiiiii,"",@"SHT_CUDA_INFO"
	.sectionflags	@""
	.align	4


	//----- nvinfo : EIATTR_CUDA_API_VERSION
	.align		4
        /*0000*/ 	.byte	0x04, 0x37
        /*0002*/ 	.short	(.L_140 - .L_139)
.L_139:
        /*0004*/ 	.word	0x00000082


	//----- nvinfo : EIATTR_KPARAM_INFO
	.align		4
.L_140:
        /*0008*/ 	.byte	0x04, 0x17
        /*000a*/ 	.short	(.L_142 - .L_141)
.L_141:
        /*000c*/ 	.word	0x00000000
        /*0010*/ 	.short	0x000c
        /*0012*/ 	.short	0x0040
        /*0014*/ 	.byte	0x00, 0xf0, 0x11, 0x00


	//----- nvinfo : EIATTR_KPARAM_INFO
	.align		4
.L_142:
        /*0018*/ 	.byte	0x04, 0x17
        /*001a*/ 	.short	(.L_144 - .L_143)
.L_143:
        /*001c*/ 	.word	0x00000000
        /*0020*/ 	.short	0x000b
        /*0022*/ 	.short	0x003c
        /*0024*/ 	.byte	0x00, 0xf0, 0x11, 0x00


	//----- nvinfo : EIATTR_KPARAM_INFO
	.align		4
.L_144:
        /*0028*/ 	.byte	0x04, 0x17
        /*002a*/ 	.short	(.L_146 - .L_145)
.L_145:
        /*002c*/ 	.word	0x00000000
        /*0030*/ 	.short	0x000a
        /*0032*/ 	.short	0x0038
        /*0034*/ 	.byte	0x00, 0xf0, 0x11, 0x00


	//----- nvinfo : EIATTR_KPARAM_INFO
	.align		4
.L_146:
        /*0038*/ 	.byte	0x04, 0x17
        /*003a*/ 	.short	(.L_148 - .L_147)
.L_147:
        /*003c*/ 	.word	0x00000000
        /*0040*/ 	.short	0x0009
        /*0042*/ 	.short	0x0034
        /*0044*/ 	.byte	0x00, 0xf0, 0x11, 0x00


	//----- nvinfo : EIATTR_KPARAM_INFO
	.align		4
.L_148:
        /*0048*/ 	.byte	0x04, 0x17
        /*004a*/ 	.short	(.L_150 - .L_149)
.L_149:
        /*004c*/ 	.word	0x00000000
        /*0050*/ 	.short	0x0008
        /*0052*/ 	.short	0x0030
        /*0054*/ 	.byte	0x00, 0xf0, 0x11, 0x00


	//----- nvinfo : EIATTR_KPARAM_INFO
	.align		4
.L_150:
        /*0058*/ 	.byte	0x04, 0x17
        /*005a*/ 	.short	(.L_152 - .L_151)
.L_151:
        /*005c*/ 	.word	0x00000000
        /*0060*/ 	.short	0x0007
        /*0062*/ 	.short	0x002c
        /*0064*/ 	.byte	0x00, 0xf0, 0x11, 0x00


	//----- nvinfo : EIATTR_KPARAM_INFO
	.align		4
.L_152:
        /*0068*/ 	.byte	0x04, 0x17
        /*006a*/ 	.short	(.L_154 - .L_153)
.L_153:
        /*006c*/ 	.word	0x00000000
        /*0070*/ 	.short	0x0006
        /*0072*/ 	.short	0x0028
        /*0074*/ 	.byte	0x00, 0xf0, 0x11, 0x00


	//----- nvinfo : EIATTR_KPARAM_INFO
	.align		4
.L_154:
        /*0078*/ 	.byte	0x04, 0x17
        /*007a*/ 	.short	(.L_156 - .L_155)
.L_155:
        /*007c*/ 	.word	0x00000000
        /*0080*/ 	.short	0x0005
        /*0082*/ 	.short	0x0024
        /*0084*/ 	.byte	0x00, 0xf0, 0x11, 0x00


	//----- nvinfo : EIATTR_KPARAM_INFO
	.align		4
.L_156:
        /*0088*/ 	.byte	0x04, 0x17
        /*008a*/ 	.short	(.L_158 - .L_157)
.L_157:
        /*008c*/ 	.word	0x00000000
        /*0090*/ 	.short	0x0004
        /*0092*/ 	.short	0x0020
        /*0094*/ 	.byte	0x00, 0xf0, 0x11, 0x00


	//----- nvinfo : EIATTR_KPARAM_INFO
	.align		4
.L_158:
        /*0098*/ 	.byte	0x04, 0x17
        /*009a*/ 	.short	(.L_160 - .L_159)
.L_159:
        /*009c*/ 	.word	0x00000000
        /*00a0*/ 	.short	0x0003
        /*00a2*/ 	.short	0x0018
        /*00a4*/ 	.byte	0x00, 0xf5, 0x21, 0x00


	//----- nvinfo : EIATTR_KPARAM_INFO
	.align		4
.L_160:
        /*00a8*/ 	.byte	0x04, 0x17
        /*00aa*/ 	.short	(.L_162 - .L_161)
.L_161:
        /*00ac*/ 	.word	0x00000000
        /*00b0*/ 	.short	0x0002
        /*00b2*/ 	.short	0x0010
        /*00b4*/ 	.byte	0x00, 0xf5, 0x21, 0x00


	//----- nvinfo : EIATTR_KPARAM_INFO
	.align		4
.L_162:
        /*00b8*/ 	.byte	0x04, 0x17
        /*00ba*/ 	.short	(.L_164 - .L_163)
.L_163:
        /*00bc*/ 	.word	0x00000000
        /*00c0*/ 	.short	0x0001
        /*00c2*/ 	.short	0x0008
        /*00c4*/ 	.byte	0x00, 0xf5, 0x21, 0x00


	//----- nvinfo : EIATTR_KPARAM_INFO
	.align		4
.L_164:
        /*00c8*/ 	.byte	0x04, 0x17
        /*00ca*/ 	.short	(.L_166 - .L_165)
.L_165:
        /*00cc*/ 	.word	0x00000000
        /*00d0*/ 	.short	0x0000
        /*00d2*/ 	.short	0x0000
        /*00d4*/ 	.byte	0x00, 0xf5, 0x21, 0x00


	//----- nvinfo : EIATTR_SPARSE_MMA_MASK
	.align		4
.L_166:
        /*00d8*/ 	.byte	0x03, 0x50
        /*00da*/ 	.short	0x0000


	//----- nvinfo : EIATTR_MAXREG_COUNT
	.align		4
        /*00dc*/ 	.byte	0x03, 0x1b
        /*00de*/ 	.short	0x00ff


	//----- nvinfo : EIATTR_MERCURY_ISA_VERSION
	.align		4
        /*00e0*/ 	.byte	0x03, 0x5f
        /*00e2*/ 	.short	0x0101


	//----- nvinfo : EIATTR_VRC_CTA_INIT_COUNT
	.align		4
        /*00e4*/ 	.byte	0x02, 0x4a
	.zero		1
	.zero		1


	//----- nvinfo : EIATTR_EXIT_INSTR_OFFSETS
	.align		4
        /*00e8*/ 	.byte	0x04, 0x1c
        /*00ea*/ 	.short	(.L_168 - .L_167)


	//   ....[0]....
.L_167:
        /*00ec*/ 	.word	0x00000ea0


	//----- nvinfo : EIATTR_CBANK_PARAM_SIZE
	.align		4
.L_168:
        /*00f0*/ 	.byte	0x03, 0x19
        /*00f2*/ 	.short	0x0044


	//----- nvinfo : EIATTR_PARAM_CBANK
	.align		4
        /*00f4*/ 	.byte	0x04, 0x0a
        /*00f6*/ 	.short	(.L_170 - .L_169)
	.align		4
.L_169:
        /*00f8*/ 	.word	index@(.nv.constant0._Z29integrateKineticEnergy_kernelPfPKfS1_S1_fffiiiiii)
        /*00fc*/ 	.short	0x0380
        /*00fe*/ 	.short	0x0044


	//----- nvinfo : EIATTR_SW_WAR
	.align		4
.L_170:
        /*0100*/ 	.byte	0x04, 0x36
        /*0102*/ 	.short	(.L_172 - .L_171)
.L_171:
        /*0104*/ 	.word	0x00000008
.L_172:


//--------------------- .nv.info._Z28computeStableTimestep_kernelPfPKfS1_S1_ffffffiiiiii --------------------------
	.section	.nv.info._Z28computeStableTimestep_kernelPfPKfS1_S1_ffffffiiiiii,"",@"SHT_CUDA_INFO"
	.sectionflags	@""
	.align	4


	//----- nvinfo : EIATTR_CUDA_API_VERSION
	.align		4
        /*0000*/ 	.byte	0x04, 0x37
        /*0002*/ 	.short	(.L_174 - .L_173)
.L_173:
        /*0004*/ 	.word	0x00000082


	//----- nvinfo : EIATTR_KPARAM_INFO
	.align		4
.L_174:
        /*0008*/ 	.byte	0x04, 0x17
        /*000a*/ 	.short	(.L_176 - .L_175)
.L_175:
        /*000c*/ 	.word	0x00000000
        /*0010*/ 	.short	0x000f
        /*0012*/ 	.short	0x004c
        /*0014*/ 	.byte	0x00, 0xf0, 0x11, 0x00


	//----- nvinfo : EIATTR_KPARAM_INFO
	.align		4
.L_176:
        /*0018*/ 	.byte	0x04, 0x17
        /*001a*/ 	.short	(.L_178 - .L_177)
.L_177:
        /*001c*/ 	.word	0x00000000
        /*0020*/ 	.short	0x000e
        /*0022*/ 	.short	0x0048
        /*0024*/ 	.byte	0x00, 0xf0, 0x11, 0x00


	//----- nvinfo : EIATTR_KPARAM_INFO
	.align		4
.L_178:
        /*0028*/ 	.byte	0x04, 0x17
        /*002a*/ 	.short	(.L_180 - .L_179)
.L_179:
        /*002c*/ 	.word	0x00000000
        /*0030*/ 	.short	0x000d
        /*0032*/ 	.short	0x0044
        /*0034*/ 	.byte	0x00, 0xf0, 0x11, 0x00


	//----- nvinfo : EIATTR_KPARAM_INFO
	.align		4
.L_180:
        /*0038*/ 	.byte	0x04, 0x17
        /*003a*/ 	.short	(.L_182 - .L_181)
.L_181:
        /*003c*/ 	.word	0x00000000
        /*0040*/ 	.short	0x000c
        /*0042*/ 	.short	0x0040
        /*0044*/ 	.byte	0x00, 0xf0, 0x11, 0x00


	//----- nvinfo : EIATTR_KPARAM_INFO
	.align		4
.L_182:
        /*0048*/ 	.byte	0x04, 0x17
        /*004a*/ 	.short	(.L_184 - .L_183)
.L_183:
        /*004c*/ 	.word	0x00000000
        /*0050*/ 	.short	0x000b
        /*0052*/ 	.short	0x003c
        /*0054*/ 	.byte	0x00, 0xf0, 0x11, 0x00


	//----- nvinfo : EIATTR_KPARAM_INFO
	.align		4
.L_184:
        /*0058*/ 	.byte	0x04, 0x17
        /*005a*/ 	.short	(.L_186 - .L_185)
.L_185:
        /*005c*/ 	.word	0x00000000
        /*0060*/ 	.short	0x000a
        /*0062*/ 	.short	0x0038
        /*0064*/ 	.byte	0x00, 0xf0, 0x11, 0x00


	//----- nvinfo : EIATTR_KPARAM_INFO
	.align		4
.L_186:
        /*0068*/ 	.byte	0x04, 0x17
        /*006a*/ 	.short	(.L_188 - .L_187)
.L_187:
        /*006c*/ 	.word	0x00000000
        /*0070*/ 	.short	0x0009
        /*0072*/ 	.short	0x0034
        /*0074*/ 	.byte	0x00, 0xf0, 0x11, 0x00


	//----- nvinfo : EIATTR_KPARAM_INFO
	.align		4
.L_188:
        /*0078*/ 	.byte	0x04, 0x17
        /*007a*/ 	.short	(.L_190 - .L_189)
.L_189:
        /*007c*/ 	.word	0x00000000
        /*0080*/ 	.short	0x0008
        /*0082*/ 	.short	0x0030
        /*0084*/ 	.byte	0x00, 0xf0, 0x11, 0x00


	//----- nvinfo : EIATTR_KPARAM_INFO
	.align		4
.L_190:
        /*0088*/ 	.byte	0x04, 0x17
        /*008a*/ 	.short	(.L_192 - .L_191)
.L_191:
        /*008c*/ 	.word	0x00000000
        /*0090*/ 	.short	0x0007
        /*0092*/ 	.short	0x002c
        /*0094*/ 	.byte	0x00, 0xf0, 0x11, 0x00


	//----- nvinfo : EIATTR_KPARAM_INFO
	.align		4
.L_192:
        /*0098*/ 	.byte	0x04, 0x17
        /*009a*/ 	.short	(.L_194 - .L_193)
.L_193:
        /*009c*/ 	.word	0x00000000
        /*00a0*/ 	.short	0x0006
        /*00a2*/ 	.short	0x0028
        /*00a4*/ 	.byte	0x00, 0xf0, 0x11, 0x00


	//----- nvinfo : EIATTR_KPARAM_INFO
	.align		4
.L_194:
        /*00a8*/ 	.byte	0x04, 0x17
        /*00aa*/ 	.short	(.L_196 - .L_195)
.L_195:
        /*00ac*/ 	.word	0x00000000
        /*00b0*/ 	.short	0x0005
        /*00b2*/ 	.short	0x0024
        /*00b4*/ 	.byte	0x00, 0xf0, 0x11, 0x00


	//----- nvinfo : EIATTR_KPARAM_INFO
	.align		4
.L_196:
        /*00b8*/ 	.byte	0x04, 0x17
        /*00ba*/ 	.short	(.L_198 - .L_197)
.L_197:
        /*00bc*/ 	.word	0x00000000
        /*00c0*/ 	.short	0x0004
        /*00c2*/ 	.short	0x0020
        /*00c4*/ 	.byte	0x00, 0xf0, 0x11, 0x00


	//----- nvinfo : EIATTR_KPARAM_INFO
	.align		4
.L_198:
        /*00c8*/ 	.byte	0x04, 0x17
        /*00ca*/ 	.short	(.L_200 - .L_199)
.L_199:
        /*00cc*/ 	.word	0x00000000
        /*00d0*/ 	.short	0x0003
        /*00d2*/ 	.short	0x0018
        /*00d4*/ 	.byte	0x00, 0xf5, 0x21, 0x00


	//----- nvinfo : EIATTR_KPARAM_INFO
	.align		4
.L_200:
        /*00d8*/ 	.byte	0x04, 0x17
        /*00da*/ 	.short	(.L_202 - .L_201)
.L_201:
        /*00dc*/ 	.word	0x00000000
        /*00e0*/ 	.short	0x0002
        /*00e2*/ 	.short	0x0010
        /*00e4*/ 	.byte	0x00, 0xf5, 0x21, 0x00


	//----- nvinfo : EIATTR_KPARAM_INFO
	.align		4
.L_202:
        /*00e8*/ 	.byte	0x04, 0x17
        /*00ea*/ 	.short	(.L_204 - .L_203)
.L_203:
        /*00ec*/ 	.word	0x00000000
        /*00f0*/ 	.short	0x0001
        /*00f2*/ 	.short	0x0008
        /*00f4*/ 	.byte	0x00, 0xf5, 0x21, 0x00


	//----- nvinfo : EIATTR_KPARAM_INFO
	.align		4
.L_204:
        /*00f8*/ 	.byte	0x04, 0x17
        /*00fa*/ 	.short	(.L_206 - .L_205)
.L_205:
        /*00fc*/ 	.word	0x00000000
        /*0100*/ 	.short	0x0000
        /*0102*/ 	.short	0x0000
        /*0104*/ 	.byte	0x00, 0xf5, 0x21, 0x00


	//----- nvinfo : EIATTR_SPARSE_MMA_MASK
	.align		4
.L_206:
        /*0108*/ 	.byte	0x03, 0x50
        /*010a*/ 	.short	0x0000


	//----- nvinfo : EIATTR_MAXREG_COUNT
	.align		4
        /*010c*/ 	.byte	0x03, 0x1b
        /*010e*/ 	.short	0x00ff


	//----- nvinfo : EIATTR_MERCURY_ISA_VERSION
	.align		4
        /*0110*/ 	.byte	0x03, 0x5f
        /*0112*/ 	.short	0x0101


	//----- nvinfo : EIATTR_VRC_CTA_INIT_COUNT
	.align		4
        /*0114*/ 	.byte	0x02, 0x4a
	.zero		1
	.zero		1


	//----- nvinfo : EIATTR_EXIT_INSTR_OFFSETS
	.align		4
        /*0118*/ 	.byte	0x04, 0x1c
        /*011a*/ 	.short	(.L_208 - .L_207)


	//   ....[0]....
.L_207:
        /*011c*/ 	.word	0x00002700


	//----- nvinfo : EIATTR_CRS_STACK_SIZE
	.align		4
.L_208:
        /*0120*/ 	.byte	0x04, 0x1e
        /*0122*/ 	.short	(.L_210 - .L_209)
.L_209:
        /*0124*/ 	.word	0x00000000


	//----- nvinfo : EIATTR_CBANK_PARAM_SIZE
	.align		4
.L_210:
        /*0128*/ 	.byte	0x03, 0x19
        /*012a*/ 	.short	0x0050


	//----- nvinfo : EIATTR_PARAM_CBANK
	.align		4
        /*012c*/ 	.byte	0x04, 0x0a
        /*012e*/ 	.short	(.L_212 - .L_211)
	.align		4
.L_211:
        /*0130*/ 	.word	index@(.nv.constant0._Z28computeStableTimestep_kernelPfPKfS1_S1_ffffffiiiiii)
        /*0134*/ 	.short	0x0380
        /*0136*/ 	.short	0x0050


	//----- nvinfo : EIATTR_SW_WAR
	.align		4
.L_212:
        /*0138*/ 	.byte	0x04, 0x36
        /*013a*/ 	.short	(.L_214 - .L_213)
.L_213:
        /*013c*/ 	.word	0x00000008
.L_214:


//--------------------- .nv.info._Z22computeResidual_kernelPfS_S_S_PKfS1_S1_S1_fffffiiiiii --------------------------
	.section	.nv.info._Z22computeResidual_kernelPfS_S_S_PKfS1_S1_S1_fffffiiiiii,"",@"SHT_CUDA_INFO"
	.sectionflags	@""
	.align	4


	//----- nvinfo : EIATTR_CUDA_API_VERSION
	.align		4
        /*0000*/ 	.byte	0x04, 0x37
        /*0002*/ 	.short	(.L_216 - .L_215)
.L_215:
        /*0004*/ 	.word	0x00000082


	//----- nvinfo : EIATTR_KPARAM_INFO
	.align		4
.L_216:
        /*0008*/ 	.byte	0x04, 0x17
        /*000a*/ 	.short	(.L_218 - .L_217)
.L_217:
        /*000c*/ 	.word	0x00000000
        /*0010*/ 	.short	0x0012
        /*0012*/ 	.short	0x0068
        /*0014*/ 	.byte	0x00, 0xf0, 0x11, 0x00


	//----- nvinfo : EIATTR_KPARAM_INFO
	.align		4
.L_218:
        /*0018*/ 	.byte	0x04, 0x17
        /*001a*/ 	.short	(.L_220 - .L_219)
.L_219:
        /*001c*/ 	.word	0x00000000
        /*0020*/ 	.short	0x0011
        /*0022*/ 	.short	0x0064
        /*0024*/ 	.byte	0x00, 0xf0, 0x11, 0x00


	//----- nvinfo : EIATTR_KPARAM_INFO
	.align		4
.L_220:
        /*0028*/ 	.byte	0x04, 0x17
        /*002a*/ 	.short	(.L_222 - .L_221)
.L_221:
        /*002c*/ 	.word	0x00000000
        /*0030*/ 	.short	0x0010
        /*0032*/ 	.short	0x0060
        /*0034*/ 	.byte	0x00, 0xf0, 0x11, 0x00


	//----- nvinfo : EIATTR_KPARAM_INFO
	.align		4
.L_222:
        /*0038*/ 	.byte	0x04, 0x17
        /*003a*/ 	.short	(.L_224 - .L_223)
.L_223:
        /*003c*/ 	.word	0x00000000
        /*0040*/ 	.short	0x000f
        /*0042*/ 	.short	0x005c
        /*0044*/ 	.byte	0x00, 0xf0, 0x11, 0x00


	//----- nvinfo : EIATTR_KPARAM_INFO
	.align		4
.L_224:
        /*0048*/ 	.byte	0x04, 0x17
        /*004a*/ 	.short	(.L_226 - .L_225)
.L_225:
        /*004c*/ 	.word	0x00000000
        /*0050*/ 	.short	0x000e
        /*0052*/ 	.short	0x0058
        /*0054*/ 	.byte	0x00, 0xf0, 0x11, 0x00


	//----- nvinfo : EIATTR_KPARAM_INFO
	.align		4
.L_226:
        /*0058*/ 	.byte	0x04, 0x17
        /*005a*/ 	.short	(.L_228 - .L_227)
.L_227:
        /*005c*/ 	.word	0x00000000
        /*0060*/ 	.short	0x000d
        /*0062*/ 	.short	0x0054
        /*0064*/ 	.byte	0x00, 0xf0, 0x11, 0x00


	//----- nvinfo : EIATTR_KPARAM_INFO
	.align		4
.L_228:
        /*0068*/ 	.byte	0x04, 0x17
        /*006a*/ 	.short	(.L_230 - .L_229)
.L_229:
        /*006c*/ 	.word	0x00000000
        /*0070*/ 	.short	0x000c
        /*0072*/ 	.short	0x0050
        /*0074*/ 	.byte	0x00, 0xf0, 0x11, 0x00


	//----- nvinfo : EIATTR_KPARAM_INFO
	.align		4
.L_230:
        /*0078*/ 	.byte	0x04, 0x17
        /*007a*/ 	.short	(.L_232 - .L_231)
.L_231:
        /*007c*/ 	.word	0x00000000
        /*0080*/ 	.short	0x000b
        /*0082*/ 	.short	0x004c
        /*0084*/ 	.byte	0x00, 0xf0, 0x11, 0x00


	//----- nvinfo : EIATTR_KPARAM_INFO
	.align		4
.L_232:
        /*0088*/ 	.byte	0x04, 0x17
        /*008a*/ 	.short	(.L_234 - .L_233)
.L_233:
        /*008c*/ 	.word	0x00000000
        /*0090*/ 	.short	0x000a
        /*0092*/ 	.short	0x0048
        /*0094*/ 	.byte	0x00, 0xf0, 0x11, 0x00


	//----- nvinfo : EIATTR_KPARAM_INFO
	.align		4
.L_234:
        /*0098*/ 	.byte	0x04, 0x17
        /*009a*/ 	.short	(.L_236 - .L_235)
.L_235:
        /*009c*/ 	.word	0x00000000
        /*00a0*/ 	.short	0x0009
        /*00a2*/ 	.short	0x0044
        /*00a4*/ 	.byte	0x00, 0xf0, 0x11, 0x00


	//----- nvinfo : EIATTR_KPARAM_INFO
	.align		4
.L_236:
        /*00a8*/ 	.byte	0x04, 0x17
        /*00aa*/ 	.short	(.L_238 - .L_237)
.L_237:
        /*00ac*/ 	.word	0x00000000
        /*00b0*/ 	.short	0x0008
        /*00b2*/ 	.short	0x0040
        /*00b4*/ 	.byte	0x00, 0xf0, 0x11, 0x00


	//----- nvinfo : EIATTR_KPARAM_INFO
	.align		4
.L_238:
        /*00b8*/ 	.byte	0x04, 0x17
        /*00ba*/ 	.short	(.L_240 - .L_239)
.L_239:
        /*00bc*/ 	.word	0x00000000
        /*00c0*/ 	.short	0x0007
        /*00c2*/ 	.short	0x0038
        /*00c4*/ 	.byte	0x00, 0xf5, 0x21, 0x00


	//----- nvinfo : EIATTR_KPARAM_INFO
	.align		4
.L_240:
        /*00c8*/ 	.byte	0x04, 0x17
        /*00ca*/ 	.short	(.L_242 - .L_241)
.L_241:
        /*00cc*/ 	.word	0x00000000
        /*00d0*/ 	.short	0x0006
        /*00d2*/ 	.short	0x0030
        /*00d4*/ 	.byte	0x00, 0xf5, 0x21, 0x00


	//----- nvinfo : EIATTR_KPARAM_INFO
	.align		4
.L_242:
        /*00d8*/ 	.byte	0x04, 0x17
        /*00da*/ 	.short	(.L_244 - .L_243)
.L_243:
        /*00dc*/ 	.word	0x00000000
        /*00e0*/ 	.short	0x0005
        /*00e2*/ 	.short	0x0028
        /*00e4*/ 	.byte	0x00, 0xf5, 0x21, 0x00


	//----- nvinfo : EIATTR_KPARAM_INFO
	.align		4
.L_244:
        /*00e8*/ 	.byte	0x04, 0x17
        /*00ea*/ 	.short	(.L_246 - .L_245)
.L_245:
        /*00ec*/ 	.word	0x00000000
        /*00f0*/ 	.short	0x0004
        /*00f2*/ 	.short	0x0020
        /*00f4*/ 	.byte	0x00, 0xf5, 0x21, 0x00


	//----- nvinfo : EIATTR_KPARAM_INFO
	.align		4
.L_246:
        /*00f8*/ 	.byte	0x04, 0x17
        /*00fa*/ 	.short	(.L_248 - .L_247)
.L_247:
        /*00fc*/ 	.word	0x00000000
        /*0100*/ 	.short	0x0003
        /*0102*/ 	.short	0x0018
        /*0104*/ 	.byte	0x00, 0xf5, 0x21, 0x00


	//----- nvinfo : EIATTR_KPARAM_INFO
	.align		4
.L_248:
        /*0108*/ 	.byte	0x04, 0x17
        /*010a*/ 	.short	(.L_250 - .L_249)
.L_249:
        /*010c*/ 	.word	0x00000000
        /*0110*/ 	.short	0x0002
        /*0112*/ 	.short	0x0010
        /*0114*/ 	.byte	0x00, 0xf5, 0x21, 0x00


	//----- nvinfo : EIATTR_KPARAM_INFO
	.align		4
.L_250:
        /*0118*/ 	.byte	0x04, 0x17
        /*011a*/ 	.short	(.L_252 - .L_251)
.L_251:
        /*011c*/ 	.word	0x00000000
        /*0120*/ 	.short	0x0001
        /*0122*/ 	.short	0x0008
        /*0124*/ 	.byte	0x00, 0xf5, 0x21, 0x00


	//----- nvinfo : EIATTR_KPARAM_INFO
	.align		4
.L_252:
        /*0128*/ 	.byte	0x04, 0x17
        /*012a*/ 	.short	(.L_254 - .L_253)
.L_253:
        /*012c*/ 	.word	0x00000000
        /*0130*/ 	.short	0x0000
        /*0132*/ 	.short	0x0000
        /*0134*/ 	.byte	0x00, 0xf5, 0x21, 0x00


	//----- nvinfo : EIATTR_SPARSE_MMA_MASK
	.align		4
.L_254:
        /*0138*/ 	.byte	0x03, 0x50
        /*013a*/ 	.short	0x0000


	//----- nvinfo : EIATTR_MAXREG_COUNT
	.align		4
        /*013c*/ 	.byte	0x03, 0x1b
        /*013e*/ 	.short	0x00ff


	//----- nvinfo : EIATTR_MERCURY_ISA_VERSION
	.align		4
        /*0140*/ 	.byte	0x03, 0x5f
        /*0142*/ 	.short	0x0101


	//----- nvinfo : EIATTR_VRC_CTA_INIT_COUNT
	.align		4
        /*0144*/ 	.byte	0x02, 0x4a
	.zero		1
	.zero		1


	//----- nvinfo : EIATTR_EXIT_INSTR_OFFSETS
	.align		4
        /*0148*/ 	.byte	0x04, 0x1c
        /*014a*/ 	.short	(.L_256 - .L_255)


	//   ....[0]....
.L_255:
        /*014c*/ 	.word	0x00000030


	//   ....[1]....
        /*0150*/ 	.word	0x00000140


	//   ....[2]....
        /*0154*/ 	.word	0x00000ed0


	//----- nvinfo : EIATTR_CRS_STACK_SIZE
	.align		4
.L_256:
        /*0158*/ 	.byte	0x04, 0x1e
        /*015a*/ 	.short	(.L_258 - .L_257)
.L_257:
        /*015c*/ 	.word	0x00000000


	//----- nvinfo : EIATTR_CBANK_PARAM_SIZE
	.align		4
.L_258:
        /*0160*/ 	.byte	0x03, 0x19
        /*0162*/ 	.short	0x006c


	//----- nvinfo : EIATTR_PARAM_CBANK
	.align		4
        /*0164*/ 	.byte	0x04, 0x0a
        /*0166*/ 	.short	(.L_260 - .L_259)
	.align		4
.L_259:
        /*0168*/ 	.word	index@(.nv.constant0._Z22computeResidual_kernelPfS_S_S_PKfS1_S1_S1_fffffiiiiii)
        /*016c*/ 	.short	0x0380
        /*016e*/ 	.short	0x006c


	//----- nvinfo : EIATTR_SW_WAR
	.align		4
.L_260:
        /*0170*/ 	.byte	0x04, 0x36
        /*0172*/ 	.short	(.L_262 - .L_261)
.L_261:
        /*0174*/ 	.word	0x00000008
.L_262:


//--------------------- .nv.info._Z23computeResidual_kernel2PfS_S_S_PKfS1_S1_S1_fffffiiiiii --------------------------
	.section	.nv.info._Z23computeResidual_kernel2PfS_S_S_PKfS1_S1_S1_fffffiiiiii,"",@"SHT_CUDA_INFO"
	.sectionflags	@""
	.align	4


	//----- nvinfo : EIATTR_CUDA_API_VERSION
	.align		4
        /*0000*/ 	.byte	0x04, 0x37
        /*0002*/ 	.short	(.L_264 - .L_263)
.L_263:
        /*0004*/ 	.word	0x00000082


	//----- nvinfo : EIATTR_KPARAM_INFO
	.align		4
.L_264:
        /*0008*/ 	.byte	0x04, 0x17
        /*000a*/ 	.short	(.L_266 - .L_265)
.L_265:
        /*000c*/ 	.word	0x00000000
        /*0010*/ 	.short	0x0012
        /*0012*/ 	.short	0x0068
        /*0014*/ 	.byte	0x00, 0xf0, 0x11, 0x00


	//----- nvinfo : EIATTR_KPARAM_INFO
	.align		4
.L_266:
        /*0018*/ 	.byte	0x04, 0x17
        /*001a*/ 	.short	(.L_268 - .L_267)
.L_267:
        /*001c*/ 	.word	0x00000000
        /*0020*/ 	.short	0x0011
        /*0022*/ 	.short	0x0064
        /*0024*/ 	.byte	0x00, 0xf0, 0x11, 0x00


	//----- nvinfo : EIATTR_KPARAM_INFO
	.align		4
.L_268:
        /*0028*/ 	.byte	0x04, 0x17
        /*002a*/ 	.short	(.L_270 - .L_269)
.L_269:
        /*002c*/ 	.word	0x00000000
        /*0030*/ 	.short	0x0010
        /*0032*/ 	.short	0x0060
        /*0034*/ 	.byte	0x00, 0xf0, 0x11, 0x00


	//----- nvinfo : EIATTR_KPARAM_INFO
	.align		4
.L_270:
        /*0038*/ 	.byte	0x04, 0x17
        /*003a*/ 	.short	(.L_272 - .L_271)
.L_271:
        /*003c*/ 	.word	0x00000000
        /*0040*/ 	.short	0x000f
        /*0042*/ 	.short	0x005c
        /*0044*/ 	.byte	0x00, 0xf0, 0x11, 0x00


	//----- nvinfo : EIATTR_KPARAM_INFO
	.align		4
.L_272:
        /*0048*/ 	.byte	0x04, 0x17
        /*004a*/ 	.short	(.L_274 - .L_273)
.L_273:
        /*004c*/ 	.word	0x00000000
        /*0050*/ 	.short	0x000e
        /*0052*/ 	.short	0x0058
        /*0054*/ 	.byte	0x00, 0xf0, 0x11, 0x00


	//----- nvinfo : EIATTR_KPARAM_INFO
	.align		4
.L_274:
        /*0058*/ 	.byte	0x04, 0x17
        /*005a*/ 	.short	(.L_276 - .L_275)
.L_275:
        /*005c*/ 	.word	0x00000000
        /*0060*/ 	.short	0x000d
        /*0062*/ 	.short	0x0054
        /*0064*/ 	.byte	0x00, 0xf0, 0x11, 0x00


	//----- nvinfo : EIATTR_KPARAM_INFO
	.align		4
.L_276:
        /*0068*/ 	.byte	0x04, 0x17
        /*006a*/ 	.short	(.L_278 - .L_277)
.L_277:
        /*006c*/ 	.word	0x00000000
        /*0070*/ 	.short	0x000c
        /*0072*/ 	.short	0x0050
        /*0074*/ 	.byte	0x00, 0xf0, 0x11, 0x00


	//----- nvinfo : EIATTR_KPARAM_INFO
	.align		4
.L_278:
        /*0078*/ 	.byte	0x04, 0x17
        /*007a*/ 	.short	(.L_280 - .L_279)
.L_279:
        /*007c*/ 	.word	0x00000000
        /*0080*/ 	.short	0x000b
        /*0082*/ 	.short	0x004c
        /*0084*/ 	.byte	0x00, 0xf0, 0x11, 0x00


	//----- nvinfo : EIATTR_KPARAM_INFO
	.align		4
.L_280:
        /*0088*/ 	.byte	0x04, 0x17
        /*008a*/ 	.short	(.L_282 - .L_281)
.L_281:
        /*008c*/ 	.word	0x00000000
        /*0090*/ 	.short	0x000a
        /*0092*/ 	.short	0x0048
        /*0094*/ 	.byte	0x00, 0xf0, 0x11, 0x00


	//----- nvinfo : EIATTR_KPARAM_INFO
	.align		4
.L_282:
        /*0098*/ 	.byte	0x04, 0x17
        /*009a*/ 	.short	(.L_284 - .L_283)
.L_283:
        /*009c*/ 	.word	0x00000000
        /*00a0*/ 	.short	0x0009
        /*00a2*/ 	.short	0x0044
        /*00a4*/ 	.byte	0x00, 0xf0, 0x11, 0x00


	//----- nvinfo : EIATTR_KPARAM_INFO
	.align		4
.L_284:
        /*00a8*/ 	.byte	0x04, 0x17
        /*00aa*/ 	.short	(.L_286 - .L_285)
.L_285:
        /*00ac*/ 	.word	0x00000000
        /*00b0*/ 	.short	0x0008
        /*00b2*/ 	.short	0x0040
        /*00b4*/ 	.byte	0x00, 0xf0, 0x11, 0x00


	//----- nvinfo : EIATTR_KPARAM_INFO
	.align		4
.L_286:
        /*00b8*/ 	.byte	0x04, 0x17
        /*00ba*/ 	.short	(.L_288 - .L_287)
.L_287:
        /*00bc*/ 	.word	0x00000000
        /*00c0*/ 	.short	0x0007
        /*00c2*/ 	.short	0x0038
        /*00c4*/ 	.byte	0x00, 0xf5, 0x21, 0x00


	//----- nvinfo : EIATTR_KPARAM_INFO
	.align		4
.L_288:
        /*00c8*/ 	.byte	0x04, 0x17
        /*00ca*/ 	.short	(.L_290 - .L_289)
.L_289:
        /*00cc*/ 	.word	0x00000000
        /*00d0*/ 	.short	0x0006
        /*00d2*/ 	.short	0x0030
        /*00d4*/ 	.byte	0x00, 0xf5, 0x21, 0x00


	//----- nvinfo : EIATTR_KPARAM_INFO
	.align		4
.L_290:
        /*00d8*/ 	.byte	0x04, 0x17
        /*00da*/ 	.short	(.L_292 - .L_291)
.L_291:
        /*00dc*/ 	.word	0x00000000
        /*00e0*/ 	.short	0x0005
        /*00e2*/ 	.short	0x0028
        /*00e4*/ 	.byte	0x00, 0xf5, 0x21, 0x00


	//----- nvinfo : EIATTR_KPARAM_INFO
	.align		4
.L_292:
        /*00e8*/ 	.byte	0x04, 0x17
        /*00ea*/ 	.short	(.L_294 - .L_293)
.L_293:
        /*00ec*/ 	.word	0x00000000
        /*00f0*/ 	.short	0x0004
        /*00f2*/ 	.short	0x0020
        /*00f4*/ 	.byte	0x00, 0xf5, 0x21, 0x00


	//----- nvinfo : EIATTR_KPARAM_INFO
	.align		4
.L_294:
        /*00f8*/ 	.byte	0x04, 0x17
        /*00fa*/ 	.short	(.L_296 - .L_295)
.L_295:
        /*00fc*/ 	.word	0x00000000
        /*0100*/ 	.short	0x0003
        /*0102*/ 	.short	0x0018
        /*0104*/ 	.byte	0x00, 0xf5, 0x21, 0x00


	//----- nvinfo : EIATTR_KPARAM_INFO
	.align		4
.L_296:
        /*0108*/ 	.byte	0x04, 0x17
        /*010a*/ 	.short	(.L_298 - .L_297)
.L_297:
        /*010c*/ 	.word	0x00000000
        /*0110*/ 	.short	0x0002
        /*0112*/ 	.short	0x0010
        /*0114*/ 	.byte	0x00, 0xf5, 0x21, 0x00


	//----- nvinfo : EIATTR_KPARAM_INFO
	.align		4
.L_298:
        /*0118*/ 	.byte	0x04, 0x17
        /*011a*/ 	.short	(.L_300 - .L_299)
.L_299:
        /*011c*/ 	.word	0x00000000
        /*0120*/ 	.short	0x0001
        /*0122*/ 	.short	0x0008
        /*0124*/ 	.byte	0x00, 0xf5, 0x21, 0x00


	//----- nvinfo : EIATTR_KPARAM_INFO
	.align		4
.L_300:
        /*0128*/ 	.byte	0x04, 0x17
        /*012a*/ 	.short	(.L_302 - .L_301)
.L_301:
        /*012c*/ 	.word	0x00000000
        /*0130*/ 	.short	0x0000
        /*0132*/ 	.short	0x0000
        /*0134*/ 	.byte	0x00, 0xf5, 0x21, 0x00


	//----- nvinfo : EIATTR_SPARSE_MMA_MASK
	.align		4
.L_302:
        /*0138*/ 	.byte	0x03, 0x50
        /*013a*/ 	.short	0x0000


	//----- nvinfo : EIATTR_MAXREG_COUNT
	.align		4
        /*013c*/ 	.byte	0x03, 0x1b
        /*013e*/ 	.short	0x00ff


	//----- nvinfo : EIATTR_MERCURY_ISA_VERSION
	.align		4
        /*0140*/ 	.byte	0x03, 0x5f
        /*0142*/ 	.short	0x0101


	//----- nvinfo : EIATTR_VRC_CTA_INIT_COUNT
	.align		4
        /*0144*/ 	.byte	0x02, 0x4a
	.zero		1
	.zero		1


	//----- nvinfo : EIATTR_EXIT_INSTR_OFFSETS
	.align		4
        /*0148*/ 	.byte	0x04, 0x1c
        /*014a*/ 	.short	(.L_304 - .L_303)


	//   ....[0]....
.L_303:
        /*014c*/ 	.word	0x00000030


	//   ....[1]....
        /*0150*/ 	.word	0x00000c90


	//----- nvinfo : EIATTR_CRS_STACK_SIZE
	.align		4
.L_304:
        /*0154*/ 	.byte	0x04, 0x1e
        /*0156*/ 	.short	(.L_306 - .L_305)
.L_305:
        /*0158*/ 	.word	0x00000000


	//----- nvinfo : EIATTR_CBANK_PARAM_SIZE
	.align		4
.L_306:
        /*015c*/ 	.byte	0x03, 0x19
        /*015e*/ 	.short	0x006c


	//----- nvinfo : EIATTR_PARAM_CBANK
	.align		4
        /*0160*/ 	.byte	0x04, 0x0a
        /*0162*/ 	.short	(.L_308 - .L_307)
	.align		4
.L_307:
        /*0164*/ 	.word	index@(.nv.constant0._Z23computeResidual_kernel2PfS_S_S_PKfS1_S1_S1_fffffiiiiii)
        /*0168*/ 	.short	0x0380
        /*016a*/ 	.short	0x006c


	//----- nvinfo : EIATTR_SW_WAR
	.align		4
.L_308:
        /*016c*/ 	.byte	0x04, 0x36
        /*016e*/ 	.short	(.L_310 - .L_309)
.L_309:
        /*0170*/ 	.word	0x00000008
.L_310:


//--------------------- .nv.info._Z23computeResidual_kernel1PfS_S_S_PKfS1_S1_S1_fffffiiiiii --------------------------
	.section	.nv.info._Z23computeResidual_kernel1PfS_S_S_PKfS1_S1_S1_fffffiiiiii,"",@"SHT_CUDA_INFO"
	.sectionflags	@""
	.align	4


	//----- nvinfo : EIATTR_CUDA_API_VERSION
	.align		4
        /*0000*/ 	.byte	0x04, 0x37
        /*0002*/ 	.short	(.L_312 - .L_311)
.L_311:
        /*0004*/ 	.word	0x00000082


	//----- nvinfo : EIATTR_KPARAM_INFO
	.align		4
.L_312:
        /*0008*/ 	.byte	0x04, 0x17
        /*000a*/ 	.short	(.L_314 - .L_313)
.L_313:
        /*000c*/ 	.word	0x00000000
        /*0010*/ 	.short	0x0012
        /*0012*/ 	.short	0x0068
        /*0014*/ 	.byte	0x00, 0xf0, 0x11, 0x00


	//----- nvinfo : EIATTR_KPARAM_INFO
	.align		4
.L_314:
        /*0018*/ 	.byte	0x04, 0x17
        /*001a*/ 	.short	(.L_316 - .L_315)
.L_315:
        /*001c*/ 	.word	0x00000000
        /*0020*/ 	.short	0x0011
        /*0022*/ 	.short	0x0064
        /*0024*/ 	.byte	0x00, 0xf0, 0x11, 0x00


	//----- nvinfo : EIATTR_KPARAM_INFO
	.align		4
.L_316:
        /*0028*/ 	.byte	0x04, 0x17
        /*002a*/ 	.short	(.L_318 - .L_317)
.L_317:
        /*002c*/ 	.word	0x00000000
        /*0030*/ 	.short	0x0010
        /*0032*/ 	.short	0x0060
        /*0034*/ 	.byte	0x00, 0xf0, 0x11, 0x00


	//----- nvinfo : EIATTR_KPARAM_INFO
	.align		4
.L_318:
        /*0038*/ 	.byte	0x04, 0x17
        /*003a*/ 	.short	(.L_320 - .L_319)
.L_319:
        /*003c*/ 	.word	0x00000000
        /*0040*/ 	.short	0x000f
        /*0042*/ 	.short	0x005c
        /*0044*/ 	.byte	0x00, 0xf0, 0x11, 0x00


	//----- nvinfo : EIATTR_KPARAM_INFO
	.align		4
.L_320:
        /*0048*/ 	.byte	0x04, 0x17
        /*004a*/ 	.short	(.L_322 - .L_321)
.L_321:
        /*004c*/ 	.word	0x00000000
        /*0050*/ 	.short	0x000e
        /*0052*/ 	.short	0x0058
        /*0054*/ 	.byte	0x00, 0xf0, 0x11, 0x00


	//----- nvinfo : EIATTR_KPARAM_INFO
	.align		4
.L_322:
        /*0058*/ 	.byte	0x04, 0x17
        /*005a*/ 	.short	(.L_324 - .L_323)
.L_323:
        /*005c*/ 	.word	0x00000000
        /*0060*/ 	.short	0x000d
        /*0062*/ 	.short	0x0054
        /*0064*/ 	.byte	0x00, 0xf0, 0x11, 0x00


	//----- nvinfo : EIATTR_KPARAM_INFO
	.align		4
.L_324:
        /*0068*/ 	.byte	0x04, 0x17
        /*006a*/ 	.short	(.L_326 - .L_325)
.L_325:
        /*006c*/ 	.word	0x00000000
        /*0070*/ 	.short	0x000c
        /*0072*/ 	.short	0x0050
        /*0074*/ 	.byte	0x00, 0xf0, 0x11, 0x00


	//----- nvinfo : EIATTR_KPARAM_INFO
	.align		4
.L_326:
        /*0078*/ 	.byte	0x04, 0x17
        /*007a*/ 	.short	(.L_328 - .L_327)
.L_327:
        /*007c*/ 	.word	0x00000000
        /*0080*/ 	.short	0x000b
        /*0082*/ 	.short	0x004c
        /*0084*/ 	.byte	0x00, 0xf0, 0x11, 0x00


	//----- nvinfo : EIATTR_KPARAM_INFO
	.align		4
.L_328:
        /*0088*/ 	.byte	0x04, 0x17
        /*008a*/ 	.short	(.L_330 - .L_329)
.L_329:
        /*008c*/ 	.word	0x00000000
        /*0090*/ 	.short	0x000a
        /*0092*/ 	.short	0x0048
        /*0094*/ 	.byte	0x00, 0xf0, 0x11, 0x00


	//----- nvinfo : EIATTR_KPARAM_INFO
	.align		4
.L_330:
        /*0098*/ 	.byte	0x04, 0x17
        /*009a*/ 	.short	(.L_332 - .L_331)
.L_331:
        /*009c*/ 	.word	0x00000000
        /*00a0*/ 	.short	0x0009
        /*00a2*/ 	.short	0x0044
        /*00a4*/ 	.byte	0x00, 0xf0, 0x11, 0x00


	//----- nvinfo : EIATTR_KPARAM_INFO
	.align		4
.L_332:
        /*00a8*/ 	.byte	0x04, 0x17
        /*00aa*/ 	.short	(.L_334 - .L_333)
.L_333:
        /*00ac*/ 	.word	0x00000000
        /*00b0*/ 	.short	0x0008
        /*00b2*/ 	.short	0x0040
        /*00b4*/ 	.byte	0x00, 0xf0, 0x11, 0x00


	//----- nvinfo : EIATTR_KPARAM_INFO
	.align		4
.L_334:
        /*00b8*/ 	.byte	0x04, 0x17
        /*00ba*/ 	.short	(.L_336 - .L_335)
.L_335:
        /*00bc*/ 	.word	0x00000000
        /*00c0*/ 	.short	0x0007
        /*00c2*/ 	.short	0x0038
        /*00c4*/ 	.byte	0x00, 0xf5, 0x21, 0x00


	//----- nvinfo : EIATTR_KPARAM_INFO
	.align		4
.L_336:
        /*00c8*/ 	.byte	0x04, 0x17
        /*00ca*/ 	.short	(.L_338 - .L_337)
.L_337:
        /*00cc*/ 	.word	0x00000000
        /*00d0*/ 	.short	0x0006
        /*00d2*/ 	.short	0x0030
        /*00d4*/ 	.byte	0x00, 0xf5, 0x21, 0x00


	//----- nvinfo : EIATTR_KPARAM_INFO
	.align		4
.L_338:
        /*00d8*/ 	.byte	0x04, 0x17
        /*00da*/ 	.short	(.L_340 - .L_339)
.L_339:
        /*00dc*/ 	.word	0x00000000
        /*00e0*/ 	.short	0x0005
        /*00e2*/ 	.short	0x0028
        /*00e4*/ 	.byte	0x00, 0xf5, 0x21, 0x00


	//----- nvinfo : EIATTR_KPARAM_INFO
	.align		4
.L_340:
        /*00e8*/ 	.byte	0x04, 0x17
        /*00ea*/ 	.short	(.L_342 - .L_341)
.L_341:
        /*00ec*/ 	.word	0x00000000
        /*00f0*/ 	.short	0x0004
        /*00f2*/ 	.short	0x0020
        /*00f4*/ 	.byte	0x00, 0xf5, 0x21, 0x00


	//----- nvinfo : EIATTR_KPARAM_INFO
	.align		4
.L_342:
        /*00f8*/ 	.byte	0x04, 0x17
        /*00fa*/ 	.short	(.L_344 - .L_343)
.L_343:
        /*00fc*/ 	.word	0x00000000
        /*0100*/ 	.short	0x0003
        /*0102*/ 	.short	0x0018
        /*0104*/ 	.byte	0x00, 0xf5, 0x21, 0x00


	//----- nvinfo : EIATTR_KPARAM_INFO
	.align		4
.L_344:
        /*0108*/ 	.byte	0x04, 0x17
        /*010a*/ 	.short	(.L_346 - .L_345)
.L_345:
        /*010c*/ 	.word	0x00000000
        /*0110*/ 	.short	0x0002
        /*0112*/ 	.short	0x0010
        /*0114*/ 	.byte	0x00, 0xf5, 0x21, 0x00


	//----- nvinfo : EIATTR_KPARAM_INFO
	.align		4
.L_346:
        /*0118*/ 	.byte	0x04, 0x17
        /*011a*/ 	.short	(.L_348 - .L_347)
.L_347:
        /*011c*/ 	.word	0x00000000
        /*0120*/ 	.short	0x0001
        /*0122*/ 	.short	0x0008
        /*0124*/ 	.byte	0x00, 0xf5, 0x21, 0x00


	//----- nvinfo : EIATTR_KPARAM_INFO
	.align		4
.L_348:
        /*0128*/ 	.byte	0x04, 0x17
        /*012a*/ 	.short	(.L_350 - .L_349)
.L_349:
        /*012c*/ 	.word	0x00000000
        /*0130*/ 	.short	0x0000
        /*0132*/ 	.short	0x0000
        /*0134*/ 	.byte	0x00, 0xf5, 0x21, 0x00


	//----- nvinfo : EIATTR_SPARSE_MMA_MASK
	.align		4
.L_350:
        /*0138*/ 	.byte	0x03, 0x50
        /*013a*/ 	.short	0x0000


	//----- nvinfo : EIATTR_MAXREG_COUNT
	.align		4
        /*013c*/ 	.byte	0x03, 0x1b
        /*013e*/ 	.short	0x00ff


	//----- nvinfo : EIATTR_MERCURY_ISA_VERSION
	.align		4
        /*0140*/ 	.byte	0x03, 0x5f
        /*0142*/ 	.short	0x0101


	//----- nvinfo : EIATTR_VRC_CTA_INIT_COUNT
	.align		4
        /*0144*/ 	.byte	0x02, 0x4a
	.zero		1
	.zero		1


	//----- nvinfo : EIATTR_EXIT_INSTR_OFFSETS
	.align		4
        /*0148*/ 	.byte	0x04, 0x1c
        /*014a*/ 	.short	(.L_352 - .L_351)


	//   ....[0]....
.L_351:
        /*014c*/ 	.word	0x00000030


	//   ....[1]....
        /*0150*/ 	.word	0x00000c80


	//----- nvinfo : EIATTR_CRS_STACK_SIZE
	.align		4
.L_352:
        /*0154*/ 	.byte	0x04, 0x1e
        /*0156*/ 	.short	(.L_354 - .L_353)
.L_353:
        /*0158*/ 	.word	0x00000000


	//----- nvinfo : EIATTR_CBANK_PARAM_SIZE
	.align		4
.L_354:
        /*015c*/ 	.byte	0x03, 0x19
        /*015e*/ 	.short	0x006c


	//----- nvinfo : EIATTR_PARAM_CBANK
	.align		4
        /*0160*/ 	.byte	0x04, 0x0a
        /*0162*/ 	.short	(.L_356 - .L_355)
	.align		4
.L_355:
        /*0164*/ 	.word	index@(.nv.constant0._Z23computeResidual_kernel1PfS_S_S_PKfS1_S1_S1_fffffiiiiii)
        /*0168*/ 	.short	0x0380
        /*016a*/ 	.short	0x006c


	//----- nvinfo : EIATTR_SW_WAR
	.align		4
.L_356:
        /*016c*/ 	.byte	0x04, 0x36
        /*016e*/ 	.short	(.L_358 - .L_357)
.L_357:
        /*0170*/ 	.word	0x00000008
.L_358:


//--------------------- .nv.info._Z19zeroResidual_kernelPfS_S_S_iiiiii --------------------------
	.section	.nv.info._Z19zeroResidual_kernelPfS_S_S_iiiiii,"",@"SHT_CUDA_INFO"
	.sectionflags	@""
	.align	4


	//----- nvinfo : EIATTR_CUDA_API_VERSION
	.align		4
        /*0000*/ 	.byte	0x04, 0x37
        /*0002*/ 	.short	(.L_360 - .L_359)
.L_359:
        /*0004*/ 	.word	0x00000082


	//----- nvinfo : EIATTR_KPARAM_INFO
	.align		4
.L_360:
        /*0008*/ 	.byte	0x04, 0x17
        /*000a*/ 	.short	(.L_362 - .L_361)
.L_361:
        /*000c*/ 	.word	0x00000000
        /*0010*/ 	.short	0x0009
        /*0012*/ 	.short	0x0034
        /*0014*/ 	.byte	0x00, 0xf0, 0x11, 0x00


	//----- nvinfo : EIATTR_KPARAM_INFO
	.align		4
.L_362:
        /*0018*/ 	.byte	0x04, 0x17
        /*001a*/ 	.short	(.L_364 - .L_363)
.L_363:
        /*001c*/ 	.word	0x00000000
        /*0020*/ 	.short	0x0008
        /*0022*/ 	.short	0x0030
        /*0024*/ 	.byte	0x00, 0xf0, 0x11, 0x00


	//----- nvinfo : EIATTR_KPARAM_INFO
	.align		4
.L_364:
        /*0028*/ 	.byte	0x04, 0x17
        /*002a*/ 	.short	(.L_366 - .L_365)
.L_365:
        /*002c*/ 	.word	0x00000000
        /*0030*/ 	.short	0x0007
        /*0032*/ 	.short	0x002c
        /*0034*/ 	.byte	0x00, 0xf0, 0x11, 0x00


	//----- nvinfo : EIATTR_KPARAM_INFO
	.align		4
.L_366:
        /*0038*/ 	.byte	0x04, 0x17
        /*003a*/ 	.short	(.L_368 - .L_367)
.L_367:
        /*003c*/ 	.word	0x00000000
        /*0040*/ 	.short	0x0006
        /*0042*/ 	.short	0x0028
        /*0044*/ 	.byte	0x00, 0xf0, 0x11, 0x00


	//----- nvinfo : EIATTR_KPARAM_INFO
	.align		4
.L_368:
        /*0048*/ 	.byte	0x04, 0x17
        /*004a*/ 	.short	(.L_370 - .L_369)
.L_369:
        /*004c*/ 	.word	0x00000000
        /*0050*/ 	.short	0x0005
        /*0052*/ 	.short	0x0024
        /*0054*/ 	.byte	0x00, 0xf0, 0x11, 0x00


	//----- nvinfo : EIATTR_KPARAM_INFO
	.align		4
.L_370:
        /*0058*/ 	.byte	0x04, 0x17
        /*005a*/ 	.short	(.L_372 - .L_371)
.L_371:
        /*005c*/ 	.word	0x00000000
        /*0060*/ 	.short	0x0004
        /*0062*/ 	.short	0x0020
        /*0064*/ 	.byte	0x00, 0xf0, 0x11, 0x00


	//----- nvinfo : EIATTR_KPARAM_INFO
	.align		4
.L_372:
        /*0068*/ 	.byte	0x04, 0x17
        /*006a*/ 	.short	(.L_374 - .L_373)
.L_373:
        /*006c*/ 	.word	0x00000000
        /*0070*/ 	.short	0x0003
        /*0072*/ 	.short	0x0018
        /*0074*/ 	.byte	0x00, 0xf5, 0x21, 0x00


	//----- nvinfo : EIATTR_KPARAM_INFO
	.align		4
.L_374:
        /*0078*/ 	.byte	0x04, 0x17
        /*007a*/ 	.short	(.L_376 - .L_375)
.L_375:
        /*007c*/ 	.word	0x00000000
        /*0080*/ 	.short	0x0002
        /*0082*/ 	.short	0x0010
        /*0084*/ 	.byte	0x00, 0xf5, 0x21, 0x00


	//----- nvinfo : EIATTR_KPARAM_INFO
	.align		4
.L_376:
        /*0088*/ 	.byte	0x04, 0x17
        /*008a*/ 	.short	(.L_378 - .L_377)
.L_377:
        /*008c*/ 	.word	0x00000000
        /*0090*/ 	.short	0x0001
        /*0092*/ 	.short	0x0008
        /*0094*/ 	.byte	0x00, 0xf5, 0x21, 0x00


	//----- nvinfo : EIATTR_KPARAM_INFO
	.align		4
.L_378:
        /*0098*/ 	.byte	0x04, 0x17
        /*009a*/ 	.short	(.L_380 - .L_379)
.L_379:
        /*009c*/ 	.word	0x00000000
        /*00a0*/ 	.short	0x0000
        /*00a2*/ 	.short	0x0000
        /*00a4*/ 	.byte	0x00, 0xf5, 0x21, 0x00


	//----- nvinfo : EIATTR_SPARSE_MMA_MASK
	.align		4
.L_380:
        /*00a8*/ 	.byte	0x03, 0x50
        /*00aa*/ 	.short	0x0000


	//----- nvinfo : EIATTR_MAXREG_COUNT
	.align		4
        /*00ac*/ 	.byte	0x03, 0x1b
        /*00ae*/ 	.short	0x00ff


	//----- nvinfo : EIATTR_MERCURY_ISA_VERSION
	.align		4
        /*00b0*/ 	.byte	0x03, 0x5f
        /*00b2*/ 	.short	0x0101


	//----- nvinfo : EIATTR_VRC_CTA_INIT_COUNT
	.align		4
        /*00b4*/ 	.byte	0x02, 0x4a
	.zero		1
	.zero		1


	//----- nvinfo : EIATTR_EXIT_INSTR_OFFSETS
	.align		4
        /*00b8*/ 	.byte	0x04, 0x1c
        /*00ba*/ 	.short	(.L_382 - .L_381)


	//   ....[0]....
.L_381:
        /*00bc*/ 	.word	0x00000040


	//   ....[1]....
        /*00c0*/ 	.word	0x00000690


	//   ....[2]....
        /*00c4*/ 	.word	0x00000990


	//   ....[3]....
        /*00c8*/ 	.word	0x00000b30


	//----- nvinfo : EIATTR_CBANK_PARAM_SIZE
	.align		4
.L_382:
        /*00cc*/ 	.byte	0x03, 0x19
        /*00ce*/ 	.short	0x0038


	//----- nvinfo : EIATTR_PARAM_CBANK
	.align		4
        /*00d0*/ 	.byte	0x04, 0x0a
        /*00d2*/ 	.short	(.L_384 - .L_383)
	.align		4
.L_383:
        /*00d4*/ 	.word	index@(.nv.constant0._Z19zeroResidual_kernelPfS_S_S_iiiiii)
        /*00d8*/ 	.short	0x0380
        /*00da*/ 	.short	0x0038


	//----- nvinfo : EIATTR_SW_WAR
	.align		4
.L_384:
        /*00dc*/ 	.byte	0x04, 0x36
        /*00de*/ 	.short	(.L_386 - .L_385)
.L_385:
        /*00e0*/ 	.word	0x00000008
.L_386:


//--------------------- .nv.info._Z19copyPeriodic_kernelPfS_S_S_iiiiii --------------------------
	.section	.nv.info._Z19copyPeriodic_kernelPfS_S_S_iiiiii,"",@"SHT_CUDA_INFO"
	.sectionflags	@""
	.align	4


	//----- nvinfo : EIATTR_CUDA_API_VERSION
	.align		4
        /*0000*/ 	.byte	0x04, 0x37
        /*0002*/ 	.short	(.L_388 - .L_387)
.L_387:
        /*0004*/ 	.word	0x00000082


	//----- nvinfo : EIATTR_KPARAM_INFO
	.align		4
.L_388:
        /*0008*/ 	.byte	0x04, 0x17
        /*000a*/ 	.short	(.L_390 - .L_389)
.L_389:
        /*000c*/ 	.word	0x00000000
        /*0010*/ 	.short	0x0009
        /*0012*/ 	.short	0x0034
        /*0014*/ 	.byte	0x00, 0xf0, 0x11, 0x00


	//----- nvinfo : EIATTR_KPARAM_INFO
	.align		4
.L_390:
        /*0018*/ 	.byte	0x04, 0x17
        /*001a*/ 	.short	(.L_392 - .L_391)
.L_391:
        /*001c*/ 	.word	0x00000000
        /*0020*/ 	.short	0x0008
        /*0022*/ 	.short	0x0030
        /*0024*/ 	.byte	0x00, 0xf0, 0x11, 0x00


	//----- nvinfo : EIATTR_KPARAM_INFO
	.align		4
.L_392:
        /*0028*/ 	.byte	0x04, 0x17
        /*002a*/ 	.short	(.L_394 - .L_393)
.L_393:
        /*002c*/ 	.word	0x00000000
        /*0030*/ 	.short	0x0007
        /*0032*/ 	.short	0x002c
        /*0034*/ 	.byte	0x00, 0xf0, 0x11, 0x00


	//----- nvinfo : EIATTR_KPARAM_INFO
	.align		4
.L_394:
        /*0038*/ 	.byte	0x04, 0x17
        /*003a*/ 	.short	(.L_396 - .L_395)
.L_395:
        /*003c*/ 	.word	0x00000000
        /*0040*/ 	.short	0x0006
        /*0042*/ 	.short	0x0028
        /*0044*/ 	.byte	0x00, 0xf0, 0x11, 0x00


	//----- nvinfo : EIATTR_KPARAM_INFO
	.align		4
.L_396:
        /*0048*/ 	.byte	0x04, 0x17
        /*004a*/ 	.short	(.L_398 - .L_397)
.L_397:
        /*004c*/ 	.word	0x00000000
        /*0050*/ 	.short	0x0005
        /*0052*/ 	.short	0x0024
        /*0054*/ 	.byte	0x00, 0xf0, 0x11, 0x00


	//----- nvinfo : EIATTR_KPARAM_INFO
	.align		4
.L_398:
        /*0058*/ 	.byte	0x04, 0x17
        /*005a*/ 	.short	(.L_400 - .L_399)
.L_399:
        /*005c*/ 	.word	0x00000000
        /*0060*/ 	.short	0x0004
        /*0062*/ 	.short	0x0020
        /*0064*/ 	.byte	0x00, 0xf0, 0x11, 0x00


	//----- nvinfo : EIATTR_KPARAM_INFO
	.align		4
.L_400:
        /*0068*/ 	.byte	0x04, 0x17
        /*006a*/ 	.short	(.L_402 - .L_401)
.L_401:
        /*006c*/ 	.word	0x00000000
        /*0070*/ 	.short	0x0003
        /*0072*/ 	.short	0x0018
        /*0074*/ 	.byte	0x00, 0xf5, 0x21, 0x00


	//----- nvinfo : EIATTR_KPARAM_INFO
	.align		4
.L_402:
        /*0078*/ 	.byte	0x04, 0x17
        /*007a*/ 	.short	(.L_404 - .L_403)
.L_403:
        /*007c*/ 	.word	0x00000000
        /*0080*/ 	.short	0x0002
        /*0082*/ 	.short	0x0010
        /*0084*/ 	.byte	0x00, 0xf5, 0x21, 0x00


	//----- nvinfo : EIATTR_KPARAM_INFO
	.align		4
.L_404:
        /*0088*/ 	.byte	0x04, 0x17
        /*008a*/ 	.short	(.L_406 - .L_405)
.L_405:
        /*008c*/ 	.word	0x00000000
        /*0090*/ 	.short	0x0001
        /*0092*/ 	.short	0x0008
        /*0094*/ 	.byte	0x00, 0xf5, 0x21, 0x00


	//----- nvinfo : EIATTR_KPARAM_INFO
	.align		4
.L_406:
        /*0098*/ 	.byte	0x04, 0x17
        /*009a*/ 	.short	(.L_408 - .L_407)
.L_407:
        /*009c*/ 	.word	0x00000000
        /*00a0*/ 	.short	0x0000
        /*00a2*/ 	.short	0x0000
        /*00a4*/ 	.byte	0x00, 0xf5, 0x21, 0x00


	//----- nvinfo : EIATTR_SPARSE_MMA_MASK
	.align		4
.L_408:
        /*00a8*/ 	.byte	0x03, 0x50
        /*00aa*/ 	.short	0x0000


	//----- nvinfo : EIATTR_MAXREG_COUNT
	.align		4
        /*00ac*/ 	.byte	0x03, 0x1b
        /*00ae*/ 	.short	0x00ff


	//----- nvinfo : EIATTR_MERCURY_ISA_VERSION
	.align		4
        /*00b0*/ 	.byte	0x03, 0x5f
        /*00b2*/ 	.short	0x0101


	//----- nvinfo : EIATTR_VRC_CTA_INIT_COUNT
	.align		4
        /*00b4*/ 	.byte	0x02, 0x4a
	.zero		1
	.zero		1


	//----- nvinfo : EIATTR_EXIT_INSTR_OFFSETS
	.align		4
        /*00b8*/ 	.byte	0x04, 0x1c
        /*00ba*/ 	.short	(.L_410 - .L_409)


	//   ....[0]....
.L_409:
        /*00bc*/ 	.word	0x00000d70


	//----- nvinfo : EIATTR_CBANK_PARAM_SIZE
	.align		4
.L_410:
        /*00c0*/ 	.byte	0x03, 0x19
        /*00c2*/ 	.short	0x0038


	//----- nvinfo : EIATTR_PARAM_CBANK
	.align		4
        /*00c4*/ 	.byte	0x04, 0x0a
        /*00c6*/ 	.short	(.L_412 - .L_411)
	.align		4
.L_411:
        /*00c8*/ 	.word	index@(.nv.constant0._Z19copyPeriodic_kernelPfS_S_S_iiiiii)
        /*00cc*/ 	.short	0x0380
        /*00ce*/ 	.short	0x0038


	//----- nvinfo : EIATTR_SW_WAR
	.align		4
.L_412:
        /*00d0*/ 	.byte	0x04, 0x36
        /*00d2*/ 	.short	(.L_414 - .L_413)
.L_413:
        /*00d4*/ 	.word	0x00000008
.L_414:


//--------------------- .nv.info._Z27setInitialConditions_kernelPfS_S_S_iiiiiif --------------------------
	.section	.nv.info._Z27setInitialConditions_kernelPfS_S_S_iiiiiif,"",@"SHT_CUDA_INFO"
	.sectionflags	@""
	.align	4


	//----- nvinfo : EIATTR_CUDA_API_VERSION
	.align		4
        /*0000*/ 	.byte	0x04, 0x37
        /*0002*/ 	.short	(.L_416 - .L_415)
.L_415:
        /*0004*/ 	.word	0x00000082


	//----- nvinfo : EIATTR_KPARAM_INFO
	.align		4
.L_416:
        /*0008*/ 	.byte	0x04, 0x17
        /*000a*/ 	.short	(.L_418 - .L_417)
.L_417:
        /*000c*/ 	.word	0x00000000
        /*0010*/ 	.short	0x000a
        /*0012*/ 	.short	0x0038
        /*0014*/ 	.byte	0x00, 0xf0, 0x11, 0x00


	//----- nvinfo : EIATTR_KPARAM_INFO
	.align		4
.L_418:
        /*0018*/ 	.byte	0x04, 0x17
        /*001a*/ 	.short	(.L_420 - .L_419)
.L_419:
        /*001c*/ 	.word	0x00000000
        /*0020*/ 	.short	0x0009
        /*0022*/ 	.short	0x0034
        /*0024*/ 	.byte	0x00, 0xf0, 0x11, 0x00


	//----- nvinfo : EIATTR_KPARAM_INFO
	.align		4
.L_420:
        /*0028*/ 	.byte	0x04, 0x17
        /*002a*/ 	.short	(.L_422 - .L_421)
.L_421:
        /*002c*/ 	.word	0x00000000
        /*0030*/ 	.short	0x0008
        /*0032*/ 	.short	0x0030
        /*0034*/ 	.byte	0x00, 0xf0, 0x11, 0x00


	//----- nvinfo : EIATTR_KPARAM_INFO
	.align		4
.L_422:
        /*0038*/ 	.byte	0x04, 0x17
        /*003a*/ 	.short	(.L_424 - .L_423)
.L_423:
        /*003c*/ 	.word	0x00000000
        /*0040*/ 	.short	0x0007
        /*0042*/ 	.short	0x002c
        /*0044*/ 	.byte	0x00, 0xf0, 0x11, 0x00


	//----- nvinfo : EIATTR_KPARAM_INFO
	.align		4
.L_424:
        /*0048*/ 	.byte	0x04, 0x17
        /*004a*/ 	.short	(.L_426 - .L_425)
.L_425:
        /*004c*/ 	.word	0x00000000
        /*0050*/ 	.short	0x0006
        /*0052*/ 	.short	0x0028
        /*0054*/ 	.byte	0x00, 0xf0, 0x11, 0x00


	//----- nvinfo : EIATTR_KPARAM_INFO
	.align		4
.L_426:
        /*0058*/ 	.byte	0x04, 0x17
        /*005a*/ 	.short	(.L_428 - .L_427)
.L_427:
        /*005c*/ 	.word	0x00000000
        /*0060*/ 	.short	0x0005
        /*0062*/ 	.short	0x0024
        /*0064*/ 	.byte	0x00, 0xf0, 0x11, 0x00


	//----- nvinfo : EIATTR_KPARAM_INFO
	.align		4
.L_428:
        /*0068*/ 	.byte	0x04, 0x17
        /*006a*/ 	.short	(.L_430 - .L_429)
.L_429:
        /*006c*/ 	.word	0x00000000
        /*0070*/ 	.short	0x0004
        /*0072*/ 	.short	0x0020
        /*0074*/ 	.byte	0x00, 0xf0, 0x11, 0x00


	//----- nvinfo : EIATTR_KPARAM_INFO
	.align		4
.L_430:
        /*0078*/ 	.byte	0x04, 0x17
        /*007a*/ 	.short	(.L_432 - .L_431)
.L_431:
        /*007c*/ 	.word	0x00000000
        /*0080*/ 	.short	0x0003
        /*0082*/ 	.short	0x0018
        /*0084*/ 	.byte	0x00, 0xf5, 0x21, 0x00


	//----- nvinfo : EIATTR_KPARAM_INFO
	.align		4
.L_432:
        /*0088*/ 	.byte	0x04, 0x17
        /*008a*/ 	.short	(.L_434 - .L_433)
.L_433:
        /*008c*/ 	.word	0x00000000
        /*0090*/ 	.short	0x0002
        /*0092*/ 	.short	0x0010
        /*0094*/ 	.byte	0x00, 0xf5, 0x21, 0x00


	//----- nvinfo : EIATTR_KPARAM_INFO
	.align		4
.L_434:
        /*0098*/ 	.byte	0x04, 0x17
        /*009a*/ 	.short	(.L_436 - .L_435)
.L_435:
        /*009c*/ 	.word	0x00000000
        /*00a0*/ 	.short	0x0001
        /*00a2*/ 	.short	0x0008
        /*00a4*/ 	.byte	0x00, 0xf5, 0x21, 0x00


	//----- nvinfo : EIATTR_KPARAM_INFO
	.align		4
.L_436:
        /*00a8*/ 	.byte	0x04, 0x17
        /*00aa*/ 	.short	(.L_438 - .L_437)
.L_437:
        /*00ac*/ 	.word	0x00000000
        /*00b0*/ 	.short	0x0000
        /*00b2*/ 	.short	0x0000
        /*00b4*/ 	.byte	0x00, 0xf5, 0x21, 0x00


	//----- nvinfo : EIATTR_SPARSE_MMA_MASK
	.align		4
.L_438:
        /*00b8*/ 	.byte	0x03, 0x50
        /*00ba*/ 	.short	0x0000


	//----- nvinfo : EIATTR_MAXREG_COUNT
	.align		4
        /*00bc*/ 	.byte	0x03, 0x1b
        /*00be*/ 	.short	0x00ff


	//----- nvinfo : EIATTR_MERCURY_ISA_VERSION
	.align		4
        /*00c0*/ 	.byte	0x03, 0x5f
        /*00c2*/ 	.short	0x0101


	//----- nvinfo : EIATTR_VRC_CTA_INIT_COUNT
	.align		4
        /*00c4*/ 	.byte	0x02, 0x4a
	.zero		1
	.zero		1


	//----- nvinfo : EIATTR_EXIT_INSTR_OFFSETS
	.align		4
        /*00c8*/ 	.byte	0x04, 0x1c
        /*00ca*/ 	.short	(.L_440 - .L_439)


	//   ....[0]....
.L_439:
        /*00cc*/ 	.word	0x000001c0


	//   ....[1]....
        /*00d0*/ 	.word	0x00002ef0


	//----- nvinfo : EIATTR_CRS_STACK_SIZE
	.align		4
.L_440:
        /*00d4*/ 	.byte	0x04, 0x1e
        /*00d6*/ 	.short	(.L_442 - .L_441)
.L_441:
        /*00d8*/ 	.word	0x00000000


	//----- nvinfo : EIATTR_CBANK_PARAM_SIZE
	.align		4
.L_442:
        /*00dc*/ 	.byte	0x03, 0x19
        /*00de*/ 	.short	0x003c


	//----- nvinfo : EIATTR_PARAM_CBANK
	.align		4
        /*00e0*/ 	.byte	0x04, 0x0a
        /*00e2*/ 	.short	(.L_444 - .L_443)
	.align		4
.L_443:
        /*00e4*/ 	.word	index@(.nv.constant0._Z27setInitialConditions_kernelPfS_S_S_iiiiiif)
        /*00e8*/ 	.short	0x0380
        /*00ea*/ 	.short	0x003c


	//----- nvinfo : EIATTR_SW_WAR
	.align		4
.L_444:
        /*00ec*/ 	.byte	0x04, 0x36
        /*00ee*/ 	.short	(.L_446 - .L_445)
.L_445:
        /*00f0*/ 	.word	0x00000008
.L_446:


//--------------------- .nv.callgraph             --------------------------
	.section	.nv.callgraph,"",@"SHT_CUDA_CALLGRAPH"
	.align	4
	.sectionentsize	8
	.align		4
        /*0000*/ 	.word	0x00000000
	.align		4
        /*0004*/ 	.word	0xffffffff
	.align		4
        /*0008*/ 	.word	0x00000000
	.align		4
        /*000c*/ 	.word	0xfffffffe
	.align		4
        /*0010*/ 	.word	0x00000000
	.align		4
        /*0014*/ 	.word	0xfffffffd
	.align		4
        /*0018*/ 	.word	0x00000000
	.align		4
        /*001c*/ 	.word	0xfffffffc


//--------------------- .nv.constant4             --------------------------
	.section	.nv.constant4,"a",@progbits
	.align	8
	.align		8
.nv.constant4:
        /*0000*/ 	.dword	__cudart_i2opi_f
	.align		8
        /*0008*/ 	.dword	__cudart_i2opi_d
	.align		8
        /*0010*/ 	.dword	__cudart_sin_cos_coeffs


//--------------------- .text._Z19weightedSum3_kernelPffPKffS1_fiiiiii --------------------------
	.section	.text._Z19weightedSum3_kernelPffPKffS1_fiiiiii,"ax",@progbits
	.align	128
        .global         _Z19weightedSum3_kernelPffPKffS1_fiiiiii
        .type           _Z19weightedSum3_kernelPffPKffS1_fiiiiii,@function
        .size           _Z19weightedSum3_kernelPffPKffS1_fiiiiii,(.L_x_191 - _Z19weightedSum3_kernelPffPKffS1_fiiiiii)
        .other          _Z19weightedSum3_kernelPffPKffS1_fiiiiii,@"STO_CUDA_ENTRY STV_DEFAULT"
_Z19weightedSum3_kernelPffPKffS1_fiiiiii:
.text._Z19weightedSum3_kernelPffPKffS1_fiiiiii:
[----:B------:R-:W-:Y:S08]  /*0000*/  LDC R1, c[0x0][0x37c] ;  /* 0x0000df00ff017b82 */ /* 0x000ff00000000800 */
[----:B------:R-:W0:Y:S02]  /*0010*/  LDC R0, c[0x0][0x3b0] ;  /* 0x0000ec00ff007b82 */ /* 0x000e240000000800 */
[----:B0-----:R-:W-:-:S13]  /*0020*/  ISETP.GE.AND P0, PT, R0, 0x1, PT ;  /* 0x000000010000780c */ /* 0x001fda0003f06270 */
[----:B------:R-:W-:Y:S05]  /*0030*/  @!P0 EXIT ;  /* 0x000000000000894d */ /* 0x000fea0003800000 */
[----:B------:R-:W0:Y:S01]  /*0040*/  S2R R3, SR_TID.X ;  /* 0x0000000000037919 */ /* 0x000e220000002100 */
[----:B------:R-:W1:Y:S01]  /*0050*/  S2UR UR4, SR_CTAID.X ;  /* 0x00000000000479c3 */ /* 0x000e620000002500 */
[C---:B------:R-:W-:Y:S02]  /*0060*/  ISETP.GE.U32.AND P1, PT, R0.reuse, 0x8, PT ;  /* 0x000000080000780c */ /* 0x040fe40003f26070 */
[----:B------:R-:W-:-:S04]  /*0070*/  LOP3.LUT R7, R0, 0x7, RZ, 0xc0, !PT ;  /* 0x0000000700077812 */ /* 0x000fc800078ec0ff */
[----:B------:R-:W-:Y:S01]  /*0080*/  ISETP.NE.AND P0, PT, R7, RZ, PT ;  /* 0x000000ff0700720c */ /* 0x000fe20003f05270 */
[----:B------:R-:W1:Y:S02]  /*0090*/  LDC.64 R4, c[0x0][0x3b8] ;  /* 0x0000ee00ff047b82 */ /* 0x000e640000000a00 */
[----:B-1----:R-:W-:Y:S01]  /*00a0*/  IADD3 R2, PT, PT, R4, UR4, RZ ;  /* 0x0000000404027c10 */ /* 0x002fe2000fffe0ff */
[----:B------:R-:W1:Y:S04]  /*00b0*/  LDCU.64 UR4, c[0x0][0x358] ;  /* 0x00006b00ff0477ac */ /* 0x000e680008000a00 */
[----:B0-----:R-:W-:Y:S02]  /*00c0*/  IMAD R2, R3, R5, R2 ;  /* 0x0000000503027224 */ /* 0x001fe400078e0202 */
[----:B------:R-:W-:Y:S01]  /*00d0*/  HFMA2 R3, -RZ, RZ, 0, 0 ;  /* 0x00000000ff037431 */ /* 0x000fe200000001ff */
[----:B------:R-:W-:Y:S06]  /*00e0*/  @!P1 BRA `(.L_x_0) ;  /* 0x0000000400789947 */ /* 0x000fec0003800000 */
[----:B------:R-:W-:Y:S01]  /*00f0*/  LOP3.LUT R3, R0, 0x7ffffff8, RZ, 0xc0, !PT ;  /* 0x7ffffff800037812 */ /* 0x000fe200078ec0ff */
[----:B------:R-:W0:Y:S01]  /*0100*/  LDCU UR6, c[0x0][0x398] ;  /* 0x00007300ff0677ac */ /* 0x000e220008000800 */
[----:B------:R-:W-:Y:S02]  /*0110*/  MOV R4, R2 ;  /* 0x0000000200047202 */ /* 0x000fe40000000f00 */
[----:B------:R-:W-:Y:S01]  /*0120*/  IADD3 R6, PT, PT, -R3, RZ, RZ ;  /* 0x000000ff03067210 */ /* 0x000fe20007ffe1ff */
[----:B------:R-:W2:Y:S01]  /*0130*/  LDCU UR7, c[0x0][0x388] ;  /* 0x00007100ff0777ac */ /* 0x000ea20008000800 */
[----:B------:R-:W3:Y:S05]  /*0140*/  LDCU UR8, c[0x0][0x3a8] ;  /* 0x00007500ff0877ac */ /* 0x000eea0008000800 */
.L_x_1:
[----:B----4-:R-:W4:Y:S08]  /*0150*/  LDC.64 R8, c[0x0][0x3a0] ;  /* 0x0000e800ff087b82 */ /* 0x010f300000000a00 */
[----:B------:R-:W5:Y:S08]  /*0160*/  LDC.64 R12, c[0x0][0x390] ;  /* 0x0000e400ff0c7b82 */ /* 0x000f700000000a00 */
[----:B------:R-:W0:Y:S01]  /*0170*/  LDC.64 R10, c[0x0][0x380] ;  /* 0x0000e000ff0a7b82 */ /* 0x000e220000000a00 */
[----:B----4-:R-:W-:-:S07]  /*0180*/  IMAD.WIDE R8, R4, 0x4, R8 ;  /* 0x0000000404087825 */ /* 0x010fce00078e0208 */
[----:B------:R-:W4:Y:S01]  /*0190*/  LDC R5, c[0x0][0x3c0] ;  /* 0x0000f000ff057b82 */ /* 0x000f220000000800 */
[----:B-1----:R-:W2:Y:S01]  /*01a0*/  LDG.E R15, desc[UR4][R8.64] ;  /* 0x00000004080f7981 */ /* 0x002ea2000c1e1900 */
[----:B-----5:R-:W-:-:S05]  /*01b0*/  IMAD.WIDE R12, R4, 0x4, R12 ;  /* 0x00000004040c7825 */ /* 0x020fca00078e020c */
[----:B------:R-:W5:Y:S01]  /*01c0*/  LDG.E R14, desc[UR4][R12.64] ;  /* 0x000000040c0e7981 */ /* 0x000f62000c1e1900 */
[----:B0-----:R-:W-:-:S05]  /*01d0*/  IMAD.WIDE R10, R4, 0x4, R10 ;  /* 0x00000004040a7825 */ /* 0x001fca00078e020a */
[----:B------:R-:W3:Y:S01]  /*01e0*/  LDG.E R17, desc[UR4][R10.64] ;  /* 0x000000040a117981 */ /* 0x000ee2000c1e1900 */
[----:B--2---:R-:W-:-:S04]  /*01f0*/  FMUL R15, R15, UR6 ;  /* 0x000000060f0f7c20 */ /* 0x004fc80008400000 */
[----:B-----5:R-:W-:-:S04]  /*0200*/  FFMA R14, R14, UR7, R15 ;  /* 0x000000070e0e7c23 */ /* 0x020fc8000800000f */
[----:B---3--:R-:W-:Y:S01]  /*0210*/  FFMA R21, R17, UR8, R14 ;  /* 0x0000000811157c23 */ /* 0x008fe2000800000e */
[----:B----4-:R-:W-:-:S04]  /*0220*/  IMAD.WIDE R16, R5, 0x4, R8 ;  /* 0x0000000405107825 */ /* 0x010fc800078e0208 */
[C---:B------:R-:W-:Y:S01]  /*0230*/  IMAD.WIDE R14, R5.reuse, 0x4, R12 ;  /* 0x00000004050e7825 */ /* 0x040fe200078e020c */
[----:B------:R0:W-:Y:S04]  /*0240*/  STG.E desc[UR4][R10.64], R21 ;  /* 0x000000150a007986 */ /* 0x0001e8000c101904 */
[----:B------:R-:W2:Y:S01]  /*0250*/  LDG.E R18, desc[UR4][R16.64] ;  /* 0x0000000410127981 */ /* 0x000ea2000c1e1900 */
[----:B------:R-:W-:-:S03]  /*0260*/  IMAD.WIDE R8, R5, 0x4, R10 ;  /* 0x0000000405087825 */ /* 0x000fc600078e020a */
[----:B------:R-:W3:Y:S04]  /*0270*/  LDG.E R12, desc[UR4][R14.64] ;  /* 0x000000040e0c7981 */ /* 0x000ee8000c1e1900 */
[----:B------:R-:W4:Y:S01]  /*0280*/  LDG.E R19, desc[UR4][R8.64] ;  /* 0x0000000408137981 */ /* 0x000f22000c1e1900 */
[----:B0-----:R-:W-:-:S04]  /*0290*/  IMAD.WIDE R10, R5, 0x4, R8 ;  /* 0x00000004050a7825 */ /* 0x001fc800078e0208 */
[----:B--2---:R-:W-:-:S04]  /*02a0*/  FMUL R13, R18, UR6 ;  /* 0x00000006120d7c20 */ /* 0x004fc80008400000 */
[----:B---3--:R-:W-:-:S04]  /*02b0*/  FFMA R12, R12, UR7, R13 ;  /* 0x000000070c0c7c23 */ /* 0x008fc8000800000d */
[----:B----4-:R-:W-:Y:S01]  /*02c0*/  FFMA R23, R19, UR8, R12 ;  /* 0x0000000813177c23 */ /* 0x010fe2000800000c */
[----:B------:R-:W-:-:S04]  /*02d0*/  IMAD.WIDE R12, R5, 0x4, R16 ;  /* 0x00000004050c7825 */ /* 0x000fc800078e0210 */
[C---:B------:R-:W-:Y:S01]  /*02e0*/  IMAD.WIDE R18, R5.reuse, 0x4, R14 ;  /* 0x0000000405127825 */ /* 0x040fe200078e020e */
[----:B------:R0:W-:Y:S04]  /*02f0*/  STG.E desc[UR4][R8.64], R23 ;  /* 0x0000001708007986 */ /* 0x0001e8000c101904 */
[----:B------:R-:W2:Y:S04]  /*0300*/  LDG.E R20, desc[UR4][R12.64] ;  /* 0x000000040c147981 */ /* 0x000ea8000c1e1900 */
[----:B------:R-:W3:Y:S04]  /*0310*/  LDG.E R16, desc[UR4][R18.64] ;  /* 0x0000000412107981 */ /* 0x000ee8000c1e1900 */
[----:B------:R-:W4:Y:S01]  /*0320*/  LDG.E R14, desc[UR4][R10.64] ;  /* 0x000000040a0e7981 */ /* 0x000f22000c1e1900 */
[----:B0-----:R-:W-:-:S04]  /*0330*/  IMAD.WIDE R8, R5, 0x4, R10 ;  /* 0x0000000405087825 */ /* 0x001fc800078e020a */
[----:B--2---:R-:W-:-:S04]  /*0340*/  FMUL R15, R20, UR6 ;  /* 0x00000006140f7c20 */ /* 0x004fc80008400000 */
[----:B---3--:R-:W-:Y:S01]  /*0350*/  FFMA R15, R16, UR7, R15 ;  /* 0x00000007100f7c23 */ /* 0x008fe2000800000f */
[----:B------:R-:W-:-:S04]  /*0360*/  IMAD.WIDE R16, R5, 0x4, R12 ;  /* 0x0000000405107825 */ /* 0x000fc800078e020c */
[----:B----4-:R-:W-:Y:S01]  /*0370*/  FFMA R21, R14, UR8, R15 ;  /* 0x000000080e157c23 */ /* 0x010fe2000800000f */
[----:B------:R-:W-:-:S04]  /*0380*/  IMAD.WIDE R14, R5, 0x4, R18 ;  /* 0x00000004050e7825 */ /* 0x000fc800078e0212 */
[----:B------:R0:W-:Y:S04]  /*0390*/  STG.E desc[UR4][R10.64], R21 ;  /* 0x000000150a007986 */ /* 0x0001e8000c101904 */
[----:B------:R-:W2:Y:S04]  /*03a0*/  LDG.E R20, desc[UR4][R16.64] ;  /* 0x0000000410147981 */ /* 0x000ea8000c1e1900 */
        /* <DEDUP_REMOVED lines=41> */
[----:B------:R-:W5:Y:S01]  /*0640*/  LDG.E R12, desc[UR4][R8.64] ;  /* 0x00000004080c7981 */ /* 0x000f62000c1e1900 */
[----:B------:R-:W-:-:S04]  /*0650*/  IADD3 R6, PT, PT, R6, 0x8, RZ ;  /* 0x0000000806067810 */ /* 0x000fc80007ffe0ff */
[----:B------:R-:W-:Y:S02]  /*0660*/  ISETP.NE.AND P1, PT, R6, RZ, PT ;  /* 0x000000ff0600720c */ /* 0x000fe40003f25270 */
[----:B------:R-:W-:Y:S01]  /*0670*/  LEA R4, R5, R4, 0x3 ;  /* 0x0000000405047211 */ /* 0x000fe200078e18ff */
[----:B--2---:R-:W-:-:S04]  /*0680*/  FMUL R13, R16, UR6 ;  /* 0x00000006100d7c20 */ /* 0x004fc80008400000 */
[----:B---3--:R-:W-:-:S04]  /*0690*/  FFMA R13, R14, UR7, R13 ;  /* 0x000000070e0d7c23 */ /* 0x008fc8000800000d */
[----:B-----5:R-:W-:-:S05]  /*06a0*/  FFMA R13, R12, UR8, R13 ;  /* 0x000000080c0d7c23 */ /* 0x020fca000800000d */
[----:B------:R4:W-:Y:S01]  /*06b0*/  STG.E desc[UR4][R8.64], R13 ;  /* 0x0000000d08007986 */ /* 0x0009e2000c101904 */
[----:B------:R-:W-:Y:S05]  /*06c0*/  @P1 BRA `(.L_x_1) ;  /* 0xfffffff800a01947 */ /* 0x000fea000383ffff */
.L_x_0:
[----:B-1----:R-:W-:Y:S05]  /*06d0*/  @!P0 EXIT ;  /* 0x000000000000894d */ /* 0x002fea0003800000 */
[----:B------:R-:W-:Y:S02]  /*06e0*/  ISETP.GE.U32.AND P0, PT, R7, 0x4, PT ;  /* 0x000000040700780c */ /* 0x000fe40003f06070 */
[----:B------:R-:W-:-:S04]  /*06f0*/  LOP3.LUT R5, R0, 0x3, RZ, 0xc0, !PT ;  /* 0x0000000300057812 */ /* 0x000fc800078ec0ff */
[----:B------:R-:W-:-:S07]  /*0700*/  ISETP.NE.AND P1, PT, R5, RZ, PT ;  /* 0x000000ff0500720c */ /* 0x000fce0003f25270 */
[----:B------:R-:W-:Y:S06]  /*0710*/  @!P0 BRA `(.L_x_2) ;  /* 0x0000000000c48947 */ /* 0x000fec0003800000 */
[----:B------:R-:W0:Y:S01]  /*0720*/  LDC R4, c[0x0][0x3c0] ;  /* 0x0000f000ff047b82 */ /* 0x000e220000000800 */
[----:B------:R-:W1:Y:S01]  /*0730*/  LDCU UR6, c[0x0][0x398] ;  /* 0x00007300ff0677ac */ /* 0x000e620008000800 */
[----:B------:R-:W2:Y:S06]  /*0740*/  LDCU UR7, c[0x0][0x388] ;  /* 0x00007100ff0777ac */ /* 0x000eac0008000800 */
[----:B------:R-:W3:Y:S01]  /*0750*/  LDC.64 R6, c[0x0][0x3a0] ;  /* 0x0000e800ff067b82 */ /* 0x000ee20000000a00 */
[----:B------:R-:W5:Y:S07]  /*0760*/  LDCU UR8, c[0x0][0x3a8] ;  /* 0x00007500ff0877ac */ /* 0x000f6e0008000800 */
[----:B----4-:R-:W4:Y:S08]  /*0770*/  LDC.64 R8, c[0x0][0x390] ;  /* 0x0000e400ff087b82 */ /* 0x010f300000000a00 */
[----:B------:R-:W1:Y:S01]  /*0780*/  LDC.64 R10, c[0x0][0x380] ;  /* 0x0000e000ff0a7b82 */ /* 0x000e620000000a00 */
[----:B0-----:R-:W-:-:S04]  /*0790*/  IMAD R13, R3, R4, R2 ;  /* 0x00000004030d7224 */ /* 0x001fc800078e0202 */
[----:B---3--:R-:W-:-:S05]  /*07a0*/  IMAD.WIDE R6, R13, 0x4, R6 ;  /* 0x000000040d067825 */ /* 0x008fca00078e0206 */
[----:B------:R-:W3:Y:S01]  /*07b0*/  LDG.E R14, desc[UR4][R6.64] ;  /* 0x00000004060e7981 */ /* 0x000ee2000c1e1900 */
[----:B----4-:R-:W-:-:S05]  /*07c0*/  IMAD.WIDE R8, R13, 0x4, R8 ;  /* 0x000000040d087825 */ /* 0x010fca00078e0208 */
[----:B------:R-:W2:Y:S01]  /*07d0*/  LDG.E R12, desc[UR4][R8.64] ;  /* 0x00000004080c7981 */ /* 0x000ea2000c1e1900 */
[----:B-1----:R-:W-:-:S05]  /*07e0*/  IMAD.WIDE R10, R13, 0x4, R10 ;  /* 0x000000040d0a7825 */ /* 0x002fca00078e020a */
[----:B------:R-:W5:Y:S01]  /*07f0*/  LDG.E R15, desc[UR4][R10.64] ;  /* 0x000000040a0f7981 */ /* 0x000f62000c1e1900 */
[----:B---3--:R-:W-:-:S04]  /*0800*/  FMUL R13, R14, UR6 ;  /* 0x000000060e0d7c20 */ /* 0x008fc80008400000 */
[----:B--2---:R-:W-:-:S04]  /*0810*/  FFMA R12, R12, UR7, R13 ;  /* 0x000000070c0c7c23 */ /* 0x004fc8000800000d */
[----:B-----5:R-:W-:Y:S01]  /*0820*/  FFMA R19, R15, UR8, R12 ;  /* 0x000000080f137c23 */ /* 0x020fe2000800000c */
[----:B------:R-:W-:-:S04]  /*0830*/  IMAD.WIDE R12, R4, 0x4, R6 ;  /* 0x00000004040c7825 */ /* 0x000fc800078e0206 */
        /* <DEDUP_REMOVED lines=26> */
[----:B------:R-:W-:Y:S01]  /*09e0*/  IADD3 R3, PT, PT, R3, 0x4, RZ ;  /* 0x0000000403037810 */ /* 0x000fe20007ffe0ff */
[----:B--2---:R-:W-:-:S04]  /*09f0*/  FMUL R15, R12, UR6 ;  /* 0x000000060c0f7c20 */ /* 0x004fc80008400000 */
[----:B---3--:R-:W-:-:S04]  /*0a00*/  FFMA R15, R6, UR7, R15 ;  /* 0x00000007060f7c23 */ /* 0x008fc8000800000f */
[----:B----4-:R-:W-:-:S05]  /*0a10*/  FFMA R15, R4, UR8, R15 ;  /* 0x00000008040f7c23 */ /* 0x010fca000800000f */
[----:B------:R0:W-:Y:S02]  /*0a20*/  STG.E desc[UR4][R8.64], R15 ;  /* 0x0000000f08007986 */ /* 0x0001e4000c101904 */
.L_x_2:
[----:B------:R-:W-:Y:S05]  /*0a30*/  @!P1 EXIT ;  /* 0x000000000000994d */ /* 0x000fea0003800000 */
[----:B------:R-:W-:Y:S02]  /*0a40*/  ISETP.NE.AND P0, PT, R5, 0x1, PT ;  /* 0x000000010500780c */ /* 0x000fe40003f05270 */
[----:B------:R-:W-:-:S04]  /*0a50*/  LOP3.LUT R0, R0, 0x1, RZ, 0xc0, !PT ;  /* 0x0000000100007812 */ /* 0x000fc800078ec0ff */
[----:B------:R-:W-:-:S07]  /*0a60*/  ISETP.NE.U32.AND P1, PT, R0, 0x1, PT ;  /* 0x000000010000780c */ /* 0x000fce0003f25070 */
[----:B------:R-:W-:Y:S06]  /*0a70*/  @!P0 BRA `(.L_x_3) ;  /* 0x0000000000748947 */ /* 0x000fec0003800000 */
[----:B0-----:R-:W0:Y:S01]  /*0a80*/  LDC R15, c[0x0][0x3c0] ;  /* 0x0000f000ff0f7b82 */ /* 0x001e220000000800 */
        /* <DEDUP_REMOVED lines=14> */
[----:B--2---:R-:W-:Y:S01]  /*0b70*/  FFMA R0, R0, UR7, R11 ;  /* 0x0000000700007c23 */ /* 0x004fe2000800000b */
[----:B------:R-:W-:-:S04]  /*0b80*/  IMAD.WIDE R10, R15, 0x4, R6 ;  /* 0x000000040f0a7825 */ /* 0x000fc800078e0206 */
[----:B-----5:R-:W-:Y:S01]  /*0b90*/  FFMA R13, R13, UR8, R0 ;  /* 0x000000080d0d7c23 */ /* 0x020fe20008000000 */
[----:B------:R-:W-:-:S04]  /*0ba0*/  IMAD.WIDE R6, R15, 0x4, R8 ;  /* 0x000000040f067825 */ /* 0x000fc800078e0208 */
[----:B------:R1:W-:Y:S01]  /*0bb0*/  STG.E desc[UR4][R4.64], R13 ;  /* 0x0000000d04007986 */ /* 0x0003e2000c101904 */
[----:B------:R-:W-:-:S03]  /*0bc0*/  IMAD.WIDE R8, R15, 0x4, R4 ;  /* 0x000000040f087825 */ /* 0x000fc600078e0204 */
        /* <DEDUP_REMOVED lines=8> */
.L_x_3:
[----:B------:R-:W-:Y:S05]  /*0c50*/  @P1 EXIT ;  /* 0x000000000000194d */ /* 0x000fea0003800000 */
[----:B-1----:R-:W1:Y:S01]  /*0c60*/  LDC.64 R4, c[0x0][0x3a0] ;  /* 0x0000e800ff047b82 */ /* 0x002e620000000a00 */
[----:B------:R-:W2:Y:S01]  /*0c70*/  LDCU UR6, c[0x0][0x3c0] ;  /* 0x00007800ff0677ac */ /* 0x000ea20008000800 */
[----:B------:R-:W3:Y:S06]  /*0c80*/  LDCU UR7, c[0x0][0x388] ;  /* 0x00007100ff0777ac */ /* 0x000eec0008000800 */
[----:B------:R-:W5:Y:S01]  /*0c90*/  LDC.64 R6, c[0x0][0x390] ;  /* 0x0000e400ff067b82 */ /* 0x000f620000000a00 */
[----:B------:R-:W3:Y:S07]  /*0ca0*/  LDCU UR8, c[0x0][0x3a8] ;  /* 0x00007500ff0877ac */ /* 0x000eee0008000800 */
[----:B0---4-:R-:W0:Y:S01]  /*0cb0*/  LDC.64 R8, c[0x0][0x380] ;  /* 0x0000e000ff087b82 */ /* 0x011e220000000a00 */
[----:B--2---:R-:W-:Y:S01]  /*0cc0*/  IMAD R11, R3, UR6, R2 ;  /* 0x00000006030b7c24 */ /* 0x004fe2000f8e0202 */
[----:B------:R-:W2:Y:S03]  /*0cd0*/  LDCU UR6, c[0x0][0x398] ;  /* 0x00007300ff0677ac */ /* 0x000ea60008000800 */
[----:B-1----:R-:W-:-:S06]  /*0ce0*/  IMAD.WIDE R4, R11, 0x4, R4 ;  /* 0x000000040b047825 */ /* 0x002fcc00078e0204 */
[----:B------:R-:W2:Y:S01]  /*0cf0*/  LDG.E R4, desc[UR4][R4.64] ;  /* 0x0000000404047981 */ /* 0x000ea2000c1e1900 */
[----:B-----5:R-:W-:-:S06]  /*0d00*/  IMAD.WIDE R2, R11, 0x4, R6 ;  /* 0x000000040b027825 */ /* 0x020fcc00078e0206 */
[----:B------:R-:W3:Y:S01]  /*0d10*/  LDG.E R2, desc[UR4][R2.64] ;  /* 0x0000000402027981 */ /* 0x000ee2000c1e1900 */
[----:B0-----:R-:W-:-:S05]  /*0d20*/  IMAD.WIDE R6, R11, 0x4, R8 ;  /* 0x000000040b067825 */ /* 0x001fca00078e0208 */
[----:B------:R-:W4:Y:S01]  /*0d30*/  LDG.E R0, desc[UR4][R6.64] ;  /* 0x0000000406007981 */ /* 0x000f22000c1e1900 */
[----:B--2---:R-:W-:-:S04]  /*0d40*/  FMUL R9, R4, UR6 ;  /* 0x0000000604097c20 */ /* 0x004fc80008400000 */
[----:B---3--:R-:W-:-:S04]  /*0d50*/  FFMA R9, R2, UR7, R9 ;  /* 0x0000000702097c23 */ /* 0x008fc80008000009 */
[----:B----4-:R-:W-:-:S05]  /*0d60*/  FFMA R9, R0, UR8, R9 ;  /* 0x0000000800097c23 */ /* 0x010fca0008000009 */
[----:B------:R-:W-:Y:S01]  /*0d70*/  STG.E desc[UR4][R6.64], R9 ;  /* 0x0000000906007986 */ /* 0x000fe2000c101904 */
[----:B------:R-:W-:Y:S05]  /*0d80*/  EXIT ;  /* 0x000000000000794d */ /* 0x000fea0003800000 */
.L_x_4:
[----:B------:R-:W-:-:S00]  /*0d90*/  BRA `(.L_x_4) ;  /* 0xfffffffc00fc7947 */ /* 0x000fc0000383ffff */
[----:B------:R-:W-:-:S00]  /*0da0*/  NOP ;  /* 0x0000000000007918 */ /* 0x000fc00000000000 */
        /* <DEDUP_REMOVED lines=13> */
.L_x_191:


//--------------------- .text._Z9minKernelPf      --------------------------
	.section	.text._Z9minKernelPf,"ax",@progbits
	.align	128
        .global         _Z9minKernelPf
        .type           _Z9minKernelPf,@function
        .size           _Z9minKernelPf,(.L_x_192 - _Z9minKernelPf)
        .other          _Z9minKernelPf,@"STO_CUDA_ENTRY STV_DEFAULT"
_Z9minKernelPf:
.text._Z9minKernelPf:
[----:B------:R-:W-:Y:S01]  /*0000*/  LDC R1, c[0x0][0x37c] ;  /* 0x0000df00ff017b82 */ /* 0x000fe20000000800 */
[----:B------:R-:W0:Y:S07]  /*0010*/  S2R R4, SR_TID.X ;  /* 0x0000000000047919 */ /* 0x000e2e0000002100 */
[----:B------:R-:W1:Y:S01]  /*0020*/  LDC.64 R2, c[0x0][0x380] ;  /* 0x0000e000ff027b82 */ /* 0x000e620000000a00 */
[----:B------:R-:W0:Y:S01]  /*0030*/  LDCU UR8, c[0x0][0x360] ;  /* 0x00006c00ff0877ac */ /* 0x000e220008000800 */
[----:B------:R-:W0:Y:S01]  /*0040*/  S2R R7, SR_CTAID.X ;  /* 0x0000000000077919 */ /* 0x000e220000002500 */
[----:B------:R-:W2:Y:S01]  /*0050*/  LDCU.64 UR6, c[0x0][0x358] ;  /* 0x00006b00ff0677ac */ /* 0x000ea20008000a00 */
[----:B0-----:R-:W-:-:S04]  /*0060*/  IMAD R5, R7, UR8, R4 ;  /* 0x0000000807057c24 */ /* 0x001fc8000f8e0204 */
[----:B-1----:R-:W-:-:S06]  /*0070*/  IMAD.WIDE.U32 R2, R5, 0x4, R2 ;  /* 0x0000000405027825 */ /* 0x002fcc00078e0002 */
[----:B--2---:R-:W2:Y:S01]  /*0080*/  LDG.E R2, desc[UR6][R2.64] ;  /* 0x0000000602027981 */ /* 0x004ea2000c1e1900 */
[----:B------:R-:W0:Y:S01]  /*0090*/  S2UR UR5, SR_CgaCtaId ;  /* 0x00000000000579c3 */ /* 0x000e220000008800 */
[----:B------:R-:W-:Y:S01]  /*00a0*/  UMOV UR4, 0x400 ;  /* 0x0000040000047882 */ /* 0x000fe20000000000 */
[----:B------:R-:W-:Y:S01]  /*00b0*/  UISETP.GE.U32.AND UP0, UPT, UR8, 0x3, UPT ;  /* 0x000000030800788c */ /* 0x000fe2000bf06070 */
[----:B------:R-:W-:Y:S01]  /*00c0*/  ISETP.NE.AND P0, PT, R4, RZ, PT ;  /* 0x000000ff0400720c */ /* 0x000fe20003f05270 */
[----:B0-----:R-:W-:-:S06]  /*00d0*/  ULEA UR4, UR5, UR4, 0x18 ;  /* 0x0000000405047291 */ /* 0x001fcc000f8ec0ff */
[----:B------:R-:W-:-:S05]  /*00e0*/  LEA R5, R4, UR4, 0x2 ;  /* 0x0000000404057c11 */ /* 0x000fca000f8e10ff */
[----:B--2---:R0:W-:Y:S01]  /*00f0*/  STS [R5], R2 ;  /* 0x0000000205007388 */ /* 0x0041e20000000800 */
[----:B------:R-:W-:Y:S05]  /*0100*/  BRA.U !UP0, `(.L_x_5) ;  /* 0x0000000108307547 */ /* 0x000fea000b800000 */
[----:B------:R-:W-:-:S07]  /*0110*/  IMAD.U32 R0, RZ, RZ, UR8 ;  /* 0x00000008ff007e24 */ /* 0x000fce000f8e00ff */
.L_x_6:
[----:B------:R-:W-:Y:S01]  /*0120*/  BAR.SYNC.DEFER_BLOCKING 0x0 ;  /* 0x0000000000007b1d */ /* 0x000fe20000010000 */
[----:B------:R-:W-:-:S04]  /*0130*/  SHF.R.U32.HI R6, RZ, 0x1, R0 ;  /* 0x00000001ff067819 */ /* 0x000fc80000011600 */
[----:B------:R-:W-:-:S13]  /*0140*/  ISETP.GE.U32.AND P1, PT, R4, R6, PT ;  /* 0x000000060400720c */ /* 0x000fda0003f26070 */
[----:B------:R-:W-:Y:S01]  /*0150*/  @!P1 IMAD R3, R6, 0x4, R5 ;  /* 0x0000000406039824 */ /* 0x000fe200078e0205 */
[----:B0-----:R-:W-:Y:S05]  /*0160*/  @!P1 LDS R2, [R5] ;  /* 0x0000000005029984 */ /* 0x001fea0000000800 */
[----:B------:R-:W0:Y:S02]  /*0170*/  @!P1 LDS R3, [R3] ;  /* 0x0000000003039984 */ /* 0x000e240000000800 */
[----:B0-----:R-:W-:-:S05]  /*0180*/  @!P1 FMNMX R2, R2, R3, PT ;  /* 0x0000000302029209 */ /* 0x001fca0003800000 */
[----:B------:R1:W-:Y:S01]  /*0190*/  @!P1 STS [R5], R2 ;  /* 0x0000000205009388 */ /* 0x0003e20000000800 */
[----:B------:R-:W-:Y:S01]  /*01a0*/  ISETP.GT.U32.AND P1, PT, R0, 0x5, PT ;  /* 0x000000050000780c */ /* 0x000fe20003f24070 */
[----:B------:R-:W-:-:S12]  /*01b0*/  IMAD.MOV.U32 R0, RZ, RZ, R6 ;  /* 0x000000ffff007224 */ /* 0x000fd800078e0006 */
[----:B-1----:R-:W-:Y:S05]  /*01c0*/  @P1 BRA `(.L_x_6) ;  /* 0xfffffffc00d41947 */ /* 0x002fea000383ffff */
.L_x_5:
[----:B------:R-:W-:Y:S06]  /*01d0*/  BAR.SYNC.DEFER_BLOCKING 0x0 ;  /* 0x0000000000007b1d */ /* 0x000fec0000010000 */
[----:B------:R-:W-:Y:S05]  /*01e0*/  @P0 EXIT ;  /* 0x000000000000094d */ /* 0x000fea0003800000 */
[----:B------:R-:W1:Y:S01]  /*01f0*/  S2UR UR5, SR_CgaCtaId ;  /* 0x00000000000579c3 */ /* 0x000e620000008800 */
[----:B------:R-:W-:-:S07]  /*0200*/  UMOV UR4, 0x400 ;  /* 0x0000040000047882 */ /* 0x000fce0000000000 */
[----:B0-----:R-:W0:Y:S01]  /*0210*/  LDC.64 R2, c[0x0][0x380] ;  /* 0x0000e000ff027b82 */ /* 0x001e220000000a00 */
[----:B-1----:R-:W-:Y:S01]  /*0220*/  ULEA UR4, UR5, UR4, 0x18 ;  /* 0x0000000405047291 */ /* 0x002fe2000f8ec0ff */
[----:B0-----:R-:W-:-:S08]  /*0230*/  IMAD.WIDE.U32 R2, R7, 0x4, R2 ;  /* 0x0000000407027825 */ /* 0x001fd000078e0002 */
[----:B------:R-:W0:Y:S02]  /*0240*/  LDS.64 R4, [UR4] ;  /* 0x00000004ff047984 */ /* 0x000e240008000a00 */
[----:B0-----:R-:W-:-:S05]  /*0250*/  FMNMX R5, R4, R5, PT ;  /* 0x0000000504057209 */ /* 0x001fca0003800000 */
[----:B------:R-:W-:Y:S01]  /*0260*/  STG.E desc[UR6][R2.64], R5 ;  /* 0x0000000502007986 */ /* 0x000fe2000c101906 */
[----:B------:R-:W-:Y:S05]  /*0270*/  EXIT ;  /* 0x000000000000794d */ /* 0x000fea0003800000 */
.L_x_7:
        /* <DEDUP_REMOVED lines=16> */
.L_x_192:


//--------------------- .text._Z9sumKernelPf      --------------------------
	.section	.text._Z9sumKernelPf,"ax",@progbits
	.align	128
        .global         _Z9sumKernelPf
        .type           _Z9sumKernelPf,@function
        .size           _Z9sumKernelPf,(.L_x_193 - _Z9sumKernelPf)
        .other          _Z9sumKernelPf,@"STO_CUDA_ENTRY STV_DEFAULT"
_Z9sumKernelPf:
.text._Z9sumKernelPf:
        /* <DEDUP_REMOVED lines=17> */
[----:B------:R-:W-:-:S07]  /*0110*/  MOV R0, UR8 ;  /* 0x0000000800007c02 */ /* 0x000fce0008000f00 */
.L_x_9:
[----:B------:R-:W-:Y:S01]  /*0120*/  BAR.SYNC.DEFER_BLOCKING 0x0 ;  /* 0x0000000000007b1d */ /* 0x000fe20000010000 */
[----:B------:R-:W-:-:S04]  /*0130*/  SHF.R.U32.HI R8, RZ, 0x1, R0 ;  /* 0x00000001ff087819 */ /* 0x000fc80000011600 */
[----:B------:R-:W-:-:S13]  /*0140*/  ISETP.GE.U32.AND P1, PT, R6, R8, PT ;  /* 0x000000080600720c */ /* 0x000fda0003f26070 */
[----:B0-----:R-:W-:Y:S01]  /*0150*/  @!P1 LEA R2, R8, R5, 0x2 ;  /* 0x0000000508029211 */ /* 0x001fe200078e10ff */
[----:B------:R-:W-:Y:S05]  /*0160*/  @!P1 LDS R3, [R5] ;  /* 0x0000000005039984 */ /* 0x000fea0000000800 */
[----:B------:R-:W0:Y:S02]  /*0170*/  @!P1 LDS R2, [R2] ;  /* 0x0000000002029984 */ /* 0x000e240000000800 */
[----:B0-----:R-:W-:-:S05]  /*0180*/  @!P1 FADD R4, R2, R3 ;  /* 0x0000000302049221 */ /* 0x001fca0000000000 */
[----:B------:R1:W-:Y:S01]  /*0190*/  @!P1 STS [R5], R4 ;  /* 0x0000000405009388 */ /* 0x0003e20000000800 */
[----:B------:R-:W-:Y:S02]  /*01a0*/  ISETP.GT.U32.AND P1, PT, R0, 0x5, PT ;  /* 0x000000050000780c */ /* 0x000fe40003f24070 */
[----:B------:R-:W-:-:S11]  /*01b0*/  MOV R0, R8 ;  /* 0x0000000800007202 */ /* 0x000fd60000000f00 */
[----:B-1----:R-:W-:Y:S05]  /*01c0*/  @P1 BRA `(.L_x_9) ;  /* 0xfffffffc00d41947 */ /* 0x002fea000383ffff */
.L_x_8:
        /* <DEDUP_REMOVED lines=8> */
[----:B0-----:R-:W-:-:S05]  /*0250*/  FADD R5, R4, R5 ;  /* 0x0000000504057221 */ /* 0x001fca0000000000 */
[----:B------:R-:W-:Y:S01]  /*0260*/  STG.E desc[UR6][R2.64], R5 ;  /* 0x0000000502007986 */ /* 0x000fe2000c101906 */
[----:B------:R-:W-:Y:S05]  /*0270*/  EXIT ;  /* 0x000000000000794d */ /* 0x000fea0003800000 */
.L_x_10:
        /* <DEDUP_REMOVED lines=16> */
.L_x_193:


//--------------------- .text._Z29integrateKineticEnergy_kernelPfPKfS1_S1_fffiiiiii --------------------------
	.section	.text._Z29integrateKineticEnergy_kernelPfPKfS1_S1_fffiiiiii,"ax",@progbits
	.align	128
        .global         _Z29integrateKineticEnergy_kernelPfPKfS1_S1_fffiiiiii
        .type           _Z29integrateKineticEnergy_kernelPfPKfS1_S1_fffiiiiii,@function
        .size           _Z29integrateKineticEnergy_kernelPfPKfS1_S1_fffiiiiii,(.L_x_194 - _Z29integrateKineticEnergy_kernelPfPKfS1_S1_fffiiiiii)
        .other          _Z29integrateKineticEnergy_kernelPfPKfS1_S1_fffiiiiii,@"STO_CUDA_ENTRY STV_DEFAULT"
_Z29integrateKineticEnergy_kernelPfPKfS1_S1_fffiiiiii:
.text._Z29integrateKineticEnergy_kernelPfPKfS1_S1_fffiiiiii:
[----:B------:R-:W-:Y:S01]  /*0000*/  LDC R1, c[0x0][0x37c] ;  /* 0x0000df00ff017b82 */ /* 0x000fe20000000800 */
[----:B------:R-:W0:Y:S07]  /*0010*/  LDCU UR5, c[0x0][0x3b0] ;  /* 0x00007600ff0577ac */ /* 0x000e2e0008000800 */
[----:B------:R-:W1:Y:S01]  /*0020*/  LDC.64 R4, c[0x0][0x3a0] ;  /* 0x0000e800ff047b82 */ /* 0x000e620000000a00 */
[----:B------:R-:W2:Y:S01]  /*0030*/  S2R R3, SR_TID.X ;  /* 0x0000000000037919 */ /* 0x000ea20000002100 */
[----:B------:R-:W-:Y:S01]  /*0040*/  HFMA2 R21, -RZ, RZ, 0, 0 ;  /* 0x00000000ff157431 */ /* 0x000fe200000001ff */
[----:B------:R-:W3:Y:S01]  /*0050*/  LDCU UR4, c[0x0][0x3a8] ;  /* 0x00007500ff0477ac */ /* 0x000ee20008000800 */
[----:B------:R-:W4:Y:S04]  /*0060*/  LDCU.64 UR8, c[0x0][0x358] ;  /* 0x00006b00ff0877ac */ /* 0x000f280008000a00 */
[----:B------:R-:W1:Y:S01]  /*0070*/  S2UR UR10, SR_CTAID.X ;  /* 0x00000000000a79c3 */ /* 0x000e620000002500 */
[----:B0-----:R-:W-:Y:S01]  /*0080*/  UISETP.GE.AND UP0, UPT, UR5, 0x1, UPT ;  /* 0x000000010500788c */ /* 0x001fe2000bf06270 */
[----:B-1----:R-:W-:-:S04]  /*0090*/  FMUL R0, R4, R5 ;  /* 0x0000000504007220 */ /* 0x002fc80000400000 */
[----:B---3--:R-:W-:-:S04]  /*00a0*/  FMUL R2, R0, UR4 ;  /* 0x0000000400027c20 */ /* 0x008fc80008400000 */
[----:B--2-4-:R-:W-:Y:S05]  /*00b0*/  BRA.U !UP0, `(.L_x_11) ;  /* 0x0000000d08647547 */ /* 0x014fea000b800000 */
[----:B------:R-:W0:Y:S01]  /*00c0*/  LDC.64 R4, c[0x0][0x3b8] ;  /* 0x0000ee00ff047b82 */ /* 0x000e220000000a00 */
[----:B------:R-:W1:Y:S01]  /*00d0*/  F2F.F64.F32 R12, R2 ;  /* 0x00000002000c7310 */ /* 0x000e620000201800 */
[----:B------:R-:W-:Y:S01]  /*00e0*/  UISETP.GE.U32.AND UP1, UPT, UR5, 0x8, UPT ;  /* 0x000000080500788c */ /* 0x000fe2000bf26070 */
[----:B------:R-:W-:Y:S01]  /*00f0*/  CS2R R20, SRZ ;  /* 0x0000000000147805 */ /* 0x000fe2000001ff00 */
[----:B------:R-:W-:Y:S01]  /*0100*/  ULOP3.LUT UR6, UR5, 0x7, URZ, 0xc0, !UPT ;  /* 0x0000000705067892 */ /* 0x000fe2000f8ec0ff */
[----:B------:R-:W-:-:S03]  /*0110*/  UMOV UR4, URZ ;  /* 0x000000ff00047c82 */ /* 0x000fc60008000000 */
[----:B------:R-:W-:Y:S01]  /*0120*/  UISETP.NE.AND UP0, UPT, UR6, URZ, UPT ;  /* 0x000000ff0600728c */ /* 0x000fe2000bf05270 */
[----:B-1----:R-:W-:Y:S01]  /*0130*/  DMUL R12, R12, 0.5 ;  /* 0x3fe000000c0c7828 */ /* 0x002fe20000000000 */
[----:B0-----:R-:W-:-:S05]  /*0140*/  IADD3 R0, PT, PT, R3, R4, RZ ;  /* 0x0000000403007210 */ /* 0x001fca0007ffe0ff */
[----:B------:R-:W-:Y:S01]  /*0150*/  IMAD R0, R5, UR10, R0 ;  /* 0x0000000a05007c24 */ /* 0x000fe2000f8e0200 */
[----:B------:R-:W-:Y:S06]  /*0160*/  BRA.U !UP1, `(.L_x_12) ;  /* 0x0000000509907547 */ /* 0x000fec000b800000 */
[----:B------:R-:W-:Y:S01]  /*0170*/  ULOP3.LUT UR4, UR5, 0x7ffffff8, URZ, 0xc0, !UPT ;  /* 0x7ffffff805047892 */ /* 0x000fe2000f8ec0ff */
[----:B------:R-:W-:Y:S02]  /*0180*/  MOV R2, R0 ;  /* 0x0000000000027202 */ /* 0x000fe40000000f00 */
[----:B------:R-:W-:Y:S01]  /*0190*/  CS2R R20, SRZ ;  /* 0x0000000000147805 */ /* 0x000fe2000001ff00 */
[----:B------:R-:W-:-:S12]  /*01a0*/  UIADD3 UR7, UPT, UPT, -UR4, URZ, URZ ;  /* 0x000000ff04077290 */ /* 0x000fd8000fffe1ff */
.L_x_13:
[----:B------:R-:W0:Y:S08]  /*01b0*/  LDC.64 R8, c[0x0][0x390] ;  /* 0x0000e400ff087b82 */ /* 0x000e300000000a00 */
[----:B------:R-:W1:Y:S08]  /*01c0*/  LDC.64 R28, c[0x0][0x388] ;  /* 0x0000e200ff1c7b82 */ /* 0x000e700000000a00 */
[----:B------:R-:W2:Y:S01]  /*01d0*/  LDC.64 R26, c[0x0][0x398] ;  /* 0x0000e600ff1a7b82 */ /* 0x000ea20000000a00 */
[----:B0-----:R-:W-:-:S07]  /*01e0*/  IMAD.WIDE R8, R2, 0x4, R8 ;  /* 0x0000000402087825 */ /* 0x001fce00078e0208 */
[----:B------:R-:W0:Y:S01]  /*01f0*/  LDC R5, c[0x0][0x3c0] ;  /* 0x0000f000ff057b82 */ /* 0x000e220000000800 */
[----:B------:R3:W4:Y:S01]  /*0200*/  LDG.E R7, desc[UR8][R8.64] ;  /* 0x0000000808077981 */ /* 0x000722000c1e1900 */
[----:B-1----:R-:W-:-:S05]  /*0210*/  IMAD.WIDE R28, R2, 0x4, R28 ;  /* 0x00000004021c7825 */ /* 0x002fca00078e021c */
[----:B------:R-:W5:Y:S01]  /*0220*/  LDG.E R10, desc[UR8][R28.64] ;  /* 0x000000081c0a7981 */ /* 0x000f62000c1e1900 */
[----:B--2---:R-:W-:-:S05]  /*0230*/  IMAD.WIDE R26, R2, 0x4, R26 ;  /* 0x00000004021a7825 */ /* 0x004fca00078e021a */
[----:B------:R-:W2:Y:S01]  /*0240*/  LDG.E R22, desc[UR8][R26.64] ;  /* 0x000000081a167981 */ /* 0x000ea2000c1e1900 */
[----:B0-----:R-:W-:-:S04]  /*0250*/  IMAD.WIDE R16, R5, 0x4, R8 ;  /* 0x0000000405107825 */ /* 0x001fc800078e0208 */
[C---:B------:R-:W-:Y:S01]  /*0260*/  IMAD.WIDE R14, R5.reuse, 0x4, R28 ;  /* 0x00000004050e7825 */ /* 0x040fe200078e021c */
[----:B------:R0:W2:Y:S03]  /*0270*/  LDG.E R6, desc[UR8][R16.64] ;  /* 0x0000000810067981 */ /* 0x0000a6000c1e1900 */
[C---:B------:R-:W-:Y:S01]  /*0280*/  IMAD.WIDE R18, R5.reuse, 0x4, R26 ;  /* 0x0000000405127825 */ /* 0x040fe200078e021a */
[----:B------:R-:W2:Y:S03]  /*0290*/  LDG.E R23, desc[UR8][R14.64] ;  /* 0x000000080e177981 */ /* 0x000ea6000c1e1900 */
[C---:B---3--:R-:W-:Y:S01]  /*02a0*/  IMAD.WIDE R8, R5.reuse, 0x4, R14 ;  /* 0x0000000405087825 */ /* 0x048fe200078e020e */
[----:B------:R1:W3:Y:S03]  /*02b0*/  LDG.E R11, desc[UR8][R18.64] ;  /* 0x00000008120b7981 */ /* 0x0002e6000c1e1900 */
[C---:B0-----:R-:W-:Y:S01]  /*02c0*/  IMAD.WIDE R16, R5.reuse, 0x4, R16 ;  /* 0x0000000405107825 */ /* 0x041fe200078e0210 */
[----:B------:R0:W3:Y:S04]  /*02d0*/  LDG.E R4, desc[UR8][R8.64] ;  /* 0x0000000808047981 */ /* 0x0000e8000c1e1900 */
[----:B------:R0:W3:Y:S01]  /*02e0*/  LDG.E R24, desc[UR8][R16.64] ;  /* 0x0000000810187981 */ /* 0x0000e2000c1e1900 */
[----:B-1----:R-:W-:-:S05]  /*02f0*/  IMAD.WIDE R18, R5, 0x4, R18 ;  /* 0x0000000405127825 */ /* 0x002fca00078e0212 */
[----:B------:R1:W3:Y:S01]  /*0300*/  LDG.E R26, desc[UR8][R18.64] ;  /* 0x00000008121a7981 */ /* 0x0002e2000c1e1900 */
[----:B0-----:R-:W-:-:S04]  /*0310*/  IMAD.WIDE R8, R5, 0x4, R8 ;  /* 0x0000000405087825 */ /* 0x001fc800078e0208 */
[----:B------:R-:W-:-:S04]  /*0320*/  IMAD.WIDE R28, R5, 0x4, R8 ;  /* 0x00000004051c7825 */ /* 0x000fc800078e0208 */
[C---:B------:R-:W-:Y:S01]  /*0330*/  IMAD.WIDE R16, R5.reuse, 0x4, R16 ;  /* 0x0000000405107825 */ /* 0x040fe200078e0210 */
[----:B------:R0:W3:Y:S03]  /*0340*/  LDG.E R25, desc[UR8][R28.64] ;  /* 0x000000081c197981 */ /* 0x0000e6000c1e1900 */
[----:B-1----:R-:W-:-:S04]  /*0350*/  IMAD.WIDE R18, R5, 0x4, R18 ;  /* 0x0000000405127825 */ /* 0x002fc800078e0212 */
[----:B----4-:R-:W-:-:S04]  /*0360*/  FMUL R7, R7, R7 ;  /* 0x0000000707077220 */ /* 0x010fc80000400000 */
[----:B-----5:R-:W-:-:S04]  /*0370*/  FFMA R7, R10, R10, R7 ;  /* 0x0000000a0a077223 */ /* 0x020fc80000000007 */
[----:B--2---:R-:W-:Y:S02]  /*0380*/  FFMA R10, R22, R22, R7 ;  /* 0x00000016160a7223 */ /* 0x004fe40000000007 */
[----:B------:R-:W2:Y:S02]  /*0390*/  LDG.E R7, desc[UR8][R8.64] ;  /* 0x0000000808077981 */ /* 0x000ea4000c1e1900 */
[----:B------:R-:W1:Y:S02]  /*03a0*/  F2F.F64.F32 R14, R10 ;  /* 0x0000000a000e7310 */ /* 0x000e640000201800 */
[----:B------:R-:W4:Y:S01]  /*03b0*/  LDG.E R8, desc[UR8][R16.64] ;  /* 0x0000000810087981 */ /* 0x000f22000c1e1900 */
[----:B-1----:R-:W-:Y:S01]  /*03c0*/  DFMA R14, R12, R14, R20 ;  /* 0x0000000e0c0e722b */ /* 0x002fe20000000014 */
[----:B------:R-:W-:-:S05]  /*03d0*/  IMAD.WIDE R20, R5, 0x4, R28 ;  /* 0x0000000405147825 */ /* 0x000fca00078e021c */
[----:B------:R1:W5:Y:S01]  /*03e0*/  LDG.E R22, desc[UR8][R20.64] ;  /* 0x0000000814167981 */ /* 0x000362000c1e1900 */
[----:B0-----:R-:W-:-:S04]  /*03f0*/  IMAD.WIDE R28, R5, 0x4, R20 ;  /* 0x00000004051c7825 */ /* 0x001fc800078e0214 */
[----:B------:R-:W-:Y:S02]  /*0400*/  FMUL R27, R6, R6 ;  /* 0x00000006061b7220 */ /* 0x000fe40000400000 */
[----:B------:R0:W5:Y:S01]  /*0410*/  LDG.E R6, desc[UR8][R18.64] ;  /* 0x0000000812067981 */ /* 0x000162000c1e1900 */
[----:B-1----:R-:W-:-:S03]  /*0420*/  IMAD.WIDE R20, R5, 0x4, R28 ;  /* 0x0000000405147825 */ /* 0x002fc600078e021c */
[----:B------:R-:W5:Y:S04]  /*0430*/  LDG.E R10, desc[UR8][R28.64] ;  /* 0x000000081c0a7981 */ /* 0x000f68000c1e1900 */
[----:B------:R1:W5:Y:S01]  /*0440*/  LDG.E R9, desc[UR8][R20.64] ;  /* 0x0000000814097981 */ /* 0x000362000c1e1900 */
[----:B------:R-:W-:Y:S01]  /*0450*/  FFMA R27, R23, R23, R27 ;  /* 0x00000017171b7223 */ /* 0x000fe2000000001b */
[----:B0-----:R-:W-:-:S04]  /*0460*/  IMAD.WIDE R18, R5, 0x4, R18 ;  /* 0x0000000405127825 */ /* 0x001fc800078e0212 */
[----:B-1----:R-:W-:-:S04]  /*0470*/  IMAD.WIDE R20, R5, 0x4, R16 ;  /* 0x0000000405147825 */ /* 0x002fc800078e0210 */
[----:B---3--:R-:W-:Y:S01]  /*0480*/  FMUL R17, R24, R24 ;  /* 0x0000001818117220 */ /* 0x008fe20000400000 */
[----:B------:R-:W-:Y:S01]  /*0490*/  FFMA R11, R11, R11, R27 ;  /* 0x0000000b0b0b7223 */ /* 0x000fe2000000001b */
[----:B------:R0:W3:Y:S04]  /*04a0*/  LDG.E R24, desc[UR8][R18.64] ;  /* 0x0000000812187981 */ /* 0x0000e8000c1e1900 */
[----:B------:R1:W3:Y:S01]  /*04b0*/  LDG.E R23, desc[UR8][R20.64] ;  /* 0x0000000814177981 */ /* 0x0002e2000c1e1900 */
[----:B------:R-:W-:-:S04]  /*04c0*/  IMAD.WIDE R28, R5, 0x4, R20 ;  /* 0x00000004051c7825 */ /* 0x000fc800078e0214 */
[----:B------:R-:W-:Y:S02]  /*04d0*/  FFMA R27, R4, R4, R17 ;  /* 0x00000004041b7223 */ /* 0x000fe40000000011 */
[----:B------:R-:W3:Y:S01]  /*04e0*/  LDG.E R4, desc[UR8][R28.64] ;  /* 0x000000081c047981 */ /* 0x000ee2000c1e1900 */
[----:B0-----:R-:W-:-:S04]  /*04f0*/  IMAD.WIDE R18, R5, 0x4, R18 ;  /* 0x0000000405127825 */ /* 0x001fc800078e0212 */
[----:B------:R-:W-:-:S04]  /*0500*/  IMAD.WIDE R16, R5, 0x4, R28 ;  /* 0x0000000405107825 */ /* 0x000fc800078e021c */
[----:B------:R-:W-:Y:S01]  /*0510*/  FFMA R26, R26, R26, R27 ;  /* 0x0000001a1a1a7223 */ /* 0x000fe2000000001b */
[----:B------:R-:W3:Y:S04]  /*0520*/  LDG.E R28, desc[UR8][R18.64] ;  /* 0x00000008121c7981 */ /* 0x000ee8000c1e1900 */
[----:B------:R0:W3:Y:S01]  /*0530*/  LDG.E R27, desc[UR8][R16.64] ;  /* 0x00000008101b7981 */ /* 0x0000e2000c1e1900 */
[----:B-1----:R-:W-:-:S05]  /*0540*/  IMAD.WIDE R20, R5, 0x4, R18 ;  /* 0x0000000405147825 */ /* 0x002fca00078e0212 */
[----:B------:R1:W3:Y:S01]  /*0550*/  LDG.E R29, desc[UR8][R20.64] ;  /* 0x00000008141d7981 */ /* 0x0002e2000c1e1900 */
[----:B0-----:R-:W-:-:S06]  /*0560*/  IMAD.WIDE R16, R5, 0x4, R16 ;  /* 0x0000000405107825 */ /* 0x001fcc00078e0210 */
[----:B------:R0:W3:Y:S01]  /*0570*/  LDG.E R16, desc[UR8][R16.64] ;  /* 0x0000000810107981 */ /* 0x0000e2000c1e1900 */
[----:B-1----:R-:W-:-:S06]  /*0580*/  IMAD.WIDE R20, R5, 0x4, R20 ;  /* 0x0000000405147825 */ /* 0x002fcc00078e0214 */
[----:B------:R-:W3:Y:S01]  /*0590*/  LDG.E R20, desc[UR8][R20.64] ;  /* 0x0000000814147981 */ /* 0x000ee2000c1e1900 */
[----:B------:R-:W1:Y:S02]  /*05a0*/  F2F.F64.F32 R18, R11 ;  /* 0x0000000b00127310 */ /* 0x000e640000201800 */
[----:B-1----:R-:W-:Y:S01]  /*05b0*/  DFMA R14, R12, R18, R14 ;  /* 0x000000120c0e722b */ /* 0x002fe2000000000e */
[----:B------:R-:W-:-:S04]  /*05c0*/  UIADD3 UR7, UPT, UPT, UR7, 0x8, URZ ;  /* 0x0000000807077890 */ /* 0x000fc8000fffe0ff */
[----:B------:R-:W-:Y:S01]  /*05d0*/  UISETP.NE.AND UP1, UPT, UR7, URZ, UPT ;  /* 0x000000ff0700728c */ /* 0x000fe2000bf25270 */
[----:B------:R-:W-:Y:S01]  /*05e0*/  LEA R2, R5, R2, 0x3 ;  /* 0x0000000205027211 */ /* 0x000fe200078e18ff */
[----:B----4-:R-:W-:-:S04]  /*05f0*/  FMUL R8, R8, R8 ;  /* 0x0000000808087220 */ /* 0x010fc80000400000 */
[----:B--2---:R-:W-:-:S04]  /*0600*/  FFMA R7, R7, R7, R8 ;  /* 0x0000000707077223 */ /* 0x004fc80000000008 */
[----:B-----5:R-:W-:Y:S02]  /*0610*/  FFMA R8, R6, R6, R7 ;  /* 0x0000000606087223 */ /* 0x020fe40000000007 */
[----:B------:R-:W1:Y:S08]  /*0620*/  F2F.F64.F32 R6, R26 ;  /* 0x0000001a00067310 */ /* 0x000e700000201800 */
[----:B------:R-:W2:Y:S01]  /*0630*/  F2F.F64.F32 R18, R8 ;  /* 0x0000000800127310 */ /* 0x000ea20000201800 */
[----:B-1----:R-:W-:Y:S01]  /*0640*/  DFMA R14, R12, R6, R14 ;  /* 0x000000060c0e722b */ /* 0x002fe2000000000e */
[----:B---3--:R-:W-:-:S04]  /*0650*/  FMUL R23, R23, R23 ;  /* 0x0000001717177220 */ /* 0x008fc80000400000 */
[----:B------:R-:W-:Y:S01]  /*0660*/  FFMA R23, R25, R25, R23 ;  /* 0x0000001919177223 */ /* 0x000fe20000000017 */
[----:B0-----:R-:W-:-:S03]  /*0670*/  FMUL R17, R4, R4 ;  /* 0x0000000404117220 */ /* 0x001fc60000400000 */
[----:B------:R-:W-:Y:S01]  /*0680*/  FFMA R23, R24, R24, R23 ;  /* 0x0000001818177223 */ /* 0x000fe20000000017 */
[----:B------:R-:W-:-:S03]  /*0690*/  FFMA R17, R22, R22, R17 ;  /* 0x0000001616117223 */ /* 0x000fc60000000011 */
[----:B------:R-:W0:Y:S01]  /*06a0*/  F2F.F64.F32 R6, R23 ;  /* 0x0000001700067310 */ /* 0x000e220000201800 */
[----:B------:R-:W-:Y:S01]  /*06b0*/  FFMA R11, R28, R28, R17 ;  /* 0x0000001c1c0b7223 */ /* 0x000fe20000000011 */
[----:B--2---:R-:W-:Y:S01]  /*06c0*/  DFMA R14, R12, R18, R14 ;  /* 0x000000120c0e722b */ /* 0x004fe2000000000e */
[----:B------:R-:W-:-:S04]  /*06d0*/  FMUL R27, R27, R27 ;  /* 0x0000001b1b1b7220 */ /* 0x000fc80000400000 */
[----:B------:R-:W-:Y:S02]  /*06e0*/  FFMA R4, R10, R10, R27 ;  /* 0x0000000a0a047223 */ /* 0x000fe4000000001b */
[----:B------:R-:W1:Y:S02]  /*06f0*/  F2F.F64.F32 R10, R11 ;  /* 0x0000000b000a7310 */ /* 0x000e640000201800 */
[----:B------:R-:W-:Y:S01]  /*0700*/  FFMA R4, R29, R29, R4 ;  /* 0x0000001d1d047223 */ /* 0x000fe20000000004 */
[----:B0-----:R-:W-:Y:S01]  /*0710*/  DFMA R6, R12, R6, R14 ;  /* 0x000000060c06722b */ /* 0x001fe2000000000e */
[----:B------:R-:W-:-:S04]  /*0720*/  FMUL R16, R16, R16 ;  /* 0x0000001010107220 */ /* 0x000fc80000400000 */
[----:B------:R-:W-:Y:S02]  /*0730*/  FFMA R15, R9, R9, R16 ;  /* 0x00000009090f7223 */ /* 0x000fe40000000010 */
[----:B------:R-:W0:Y:S02]  /*0740*/  F2F.F64.F32 R8, R4 ;  /* 0x0000000400087310 */ /* 0x000e240000201800 */
[----:B------:R-:W-:Y:S01]  /*0750*/  FFMA R15, R20, R20, R15 ;  /* 0x00000014140f7223 */ /* 0x000fe2000000000f */
[----:B-1----:R-:W-:-:S05]  /*0760*/  DFMA R6, R12, R10, R6 ;  /* 0x0000000a0c06722b */ /* 0x002fca0000000006 */
[----:B------:R-:W1:Y:S03]  /*0770*/  F2F.F64.F32 R20, R15 ;  /* 0x0000000f00147310 */ /* 0x000e660000201800 */
[----:B0-----:R-:W-:-:S08]  /*0780*/  DFMA R6, R12, R8, R6 ;  /* 0x000000080c06722b */ /* 0x001fd00000000006 */
[----:B-1----:R-:W-:Y:S01]  /*0790*/  DFMA R20, R12, R20, R6 ;  /* 0x000000140c14722b */ /* 0x002fe20000000006 */
[----:B------:R-:W-:Y:S10]  /*07a0*/  BRA.U UP1, `(.L_x_13) ;  /* 0xfffffff901807547 */ /* 0x000ff4000b83ffff */
.L_x_12:
[----:B------:R-:W-:Y:S05]  /*07b0*/  BRA.U !UP0, `(.L_x_14) ;  /* 0x0000000508a07547 */ /* 0x000fea000b800000 */
[----:B------:R-:W-:Y:S02]  /*07c0*/  UISETP.GE.U32.AND UP0, UPT, UR6, 0x4, UPT ;  /* 0x000000040600788c */ /* 0x000fe4000bf06070 */
[----:B------:R-:W-:-:S04]  /*07d0*/  ULOP3.LUT UR7, UR5, 0x3, URZ, 0xc0, !UPT ;  /* 0x0000000305077892 */ /* 0x000fc8000f8ec0ff */
[----:B------:R-:W-:-:S03]  /*07e0*/  UISETP.NE.AND UP1, UPT, UR7, URZ, UPT ;  /* 0x000000ff0700728c */ /* 0x000fc6000bf25270 */
[----:B------:R-:W-:Y:S08]  /*07f0*/  BRA.U !UP0, `(.L_x_15) ;  /* 0x0000000108c87547 */ /* 0x000ff0000b800000 */
[----:B------:R-:W0:Y:S08]  /*0800*/  LDC R23, c[0x0][0x3c0] ;  /* 0x0000f000ff177b82 */ /* 0x000e300000000800 */
[----:B------:R-:W1:Y:S08]  /*0810*/  LDC.64 R10, c[0x0][0x390] ;  /* 0x0000e400ff0a7b82 */ /* 0x000e700000000a00 */
[----:B------:R-:W2:Y:S08]  /*0820*/  LDC.64 R6, c[0x0][0x388] ;  /* 0x0000e200ff067b82 */ /* 0x000eb00000000a00 */
[----:B------:R-:W3:Y:S01]  /*0830*/  LDC.64 R16, c[0x0][0x398] ;  /* 0x0000e600ff107b82 */ /* 0x000ee20000000a00 */
[----:B0-----:R-:W-:-:S04]  /*0840*/  IMAD R5, R23, UR4, R0 ;  /* 0x0000000417057c24 */ /* 0x001fc8000f8e0200 */
[----:B-1----:R-:W-:-:S05]  /*0850*/  IMAD.WIDE R10, R5, 0x4, R10 ;  /* 0x00000004050a7825 */ /* 0x002fca00078e020a */
[----:B------:R-:W4:Y:S01]  /*0860*/  LDG.E R2, desc[UR8][R10.64] ;  /* 0x000000080a027981 */ /* 0x000f22000c1e1900 */
[----:B--2---:R-:W-:-:S04]  /*0870*/  IMAD.WIDE R6, R5, 0x4, R6 ;  /* 0x0000000405067825 */ /* 0x004fc800078e0206 */
[----:B------:R-:W-:Y:S01]  /*0880*/  IMAD.WIDE R8, R23, 0x4, R10 ;  /* 0x0000000417087825 */ /* 0x000fe200078e020a */
[----:B------:R-:W2:Y:S03]  /*0890*/  LDG.E R18, desc[UR8][R6.64] ;  /* 0x0000000806127981 */ /* 0x000ea6000c1e1900 */
[----:B---3--:R-:W-:Y:S01]  /*08a0*/  IMAD.WIDE R16, R5, 0x4, R16 ;  /* 0x0000000405107825 */ /* 0x008fe200078e0210 */
[----:B------:R0:W3:Y:S03]  /*08b0*/  LDG.E R22, desc[UR8][R8.64] ;  /* 0x0000000808167981 */ /* 0x0000e6000c1e1900 */
[C---:B------:R-:W-:Y:S01]  /*08c0*/  IMAD.WIDE R28, R23.reuse, 0x4, R6 ;  /* 0x00000004171c7825 */ /* 0x040fe200078e0206 */
[----:B------:R1:W5:Y:S03]  /*08d0*/  LDG.E R19, desc[UR8][R16.64] ;  /* 0x0000000810137981 */ /* 0x000366000c1e1900 */
[C---:B------:R-:W-:Y:S01]  /*08e0*/  IMAD.WIDE R14, R23.reuse, 0x4, R16 ;  /* 0x00000004170e7825 */ /* 0x040fe200078e0210 */
[----:B------:R1:W5:Y:S03]  /*08f0*/  LDG.E R24, desc[UR8][R28.64] ;  /* 0x000000081c187981 */ /* 0x000366000c1e1900 */
[C---:B0-----:R-:W-:Y:S01]  /*0900*/  IMAD.WIDE R8, R23.reuse, 0x4, R8 ;  /* 0x0000000417087825 */ /* 0x041fe200078e0208 */
[----:B------:R-:W5:Y:S03]  /*0910*/  LDG.E R26, desc[UR8][R14.64] ;  /* 0x000000080e1a7981 */ /* 0x000f66000c1e1900 */
[C---:B------:R-:W-:Y:S01]  /*0920*/  IMAD.WIDE R4, R23.reuse, 0x4, R28 ;  /* 0x0000000417047825 */ /* 0x040fe200078e021c */
[----:B------:R4:W5:Y:S03]  /*0930*/  LDG.E R25, desc[UR8][R8.64] ;  /* 0x0000000808197981 */ /* 0x000966000c1e1900 */
[C---:B------:R-:W-:Y:S01]  /*0940*/  IMAD.WIDE R10, R23.reuse, 0x4, R8 ;  /* 0x00000004170a7825 */ /* 0x040fe200078e0208 */
[----:B------:R-:W5:Y:S03]  /*0950*/  LDG.E R27, desc[UR8][R4.64] ;  /* 0x00000008041b7981 */ /* 0x000f66000c1e1900 */
[----:B------:R-:W-:-:S02]  /*0960*/  IMAD.WIDE R6, R23, 0x4, R14 ;  /* 0x0000000417067825 */ /* 0x000fc400078e020e */
[----:B------:R-:W5:Y:S02]  /*0970*/  LDG.E R10, desc[UR8][R10.64] ;  /* 0x000000080a0a7981 */ /* 0x000f64000c1e1900 */
[C---:B-1----:R-:W-:Y:S02]  /*0980*/  IMAD.WIDE R16, R23.reuse, 0x4, R4 ;  /* 0x0000000417107825 */ /* 0x042fe400078e0204 */
[----:B------:R0:W5:Y:S02]  /*0990*/  LDG.E R4, desc[UR8][R6.64] ;  /* 0x0000000806047981 */ /* 0x000164000c1e1900 */
[----:B------:R-:W-:Y:S02]  /*09a0*/  IMAD.WIDE R28, R23, 0x4, R6 ;  /* 0x00000004171c7825 */ /* 0x000fe400078e0206 */
[----:B------:R-:W5:Y:S04]  /*09b0*/  LDG.E R16, desc[UR8][R16.64] ;  /* 0x0000000810107981 */ /* 0x000f68000c1e1900 */
[----:B------:R-:W5:Y:S01]  /*09c0*/  LDG.E R28, desc[UR8][R28.64] ;  /* 0x000000081c1c7981 */ /* 0x000f62000c1e1900 */
[----:B------:R-:W-:Y:S01]  /*09d0*/  UIADD3 UR4, UPT, UPT, UR4, 0x4, URZ ;  /* 0x0000000404047890 */ /* 0x000fe2000fffe0ff */
[----:B----4-:R-:W-:-:S04]  /*09e0*/  FMUL R9, R2, R2 ;  /* 0x0000000202097220 */ /* 0x010fc80000400000 */
[----:B--2---:R-:W-:Y:S01]  /*09f0*/  FFMA R18, R18, R18, R9 ;  /* 0x0000001212127223 */ /* 0x004fe20000000009 */
[----:B---3--:R-:W-:-:S03]  /*0a00*/  FMUL R15, R22, R22 ;  /* 0x00000016160f7220 */ /* 0x008fc60000400000 */
[----:B-----5:R-:W-:-:S04]  /*0a10*/  FFMA R18, R19, R19, R18 ;  /* 0x0000001313127223 */ /* 0x020fc80000000012 */
[----:B------:R-:W1:Y:S01]  /*0a20*/  F2F.F64.F32 R8, R18 ;  /* 0x0000001200087310 */ /* 0x000e620000201800 */
[----:B------:R-:W-:-:S04]  /*0a30*/  FFMA R15, R24, R24, R15 ;  /* 0x00000018180f7223 */ /* 0x000fc8000000000f */
[----:B------:R-:W-:Y:S01]  /*0a40*/  FFMA R15, R26, R26, R15 ;  /* 0x0000001a1a0f7223 */ /* 0x000fe2000000000f */
[----:B------:R-:W-:-:S03]  /*0a50*/  FMUL R2, R25, R25 ;  /* 0x0000001919027220 */ /* 0x000fc60000400000 */
[----:B0-----:R-:W0:Y:S01]  /*0a60*/  F2F.F64.F32 R6, R15 ;  /* 0x0000000f00067310 */ /* 0x001e220000201800 */
[----:B------:R-:W-:Y:S01]  /*0a70*/  FFMA R27, R27, R27, R2 ;  /* 0x0000001b1b1b7223 */ /* 0x000fe20000000002 */
[----:B------:R-:W-:Y:S01]  /*0a80*/  FMUL R5, R10, R10 ;  /* 0x0000000a0a057220 */ /* 0x000fe20000400000 */
[----:B-1----:R-:W-:Y:S02]  /*0a90*/  DFMA R8, R12, R8, R20 ;  /* 0x000000080c08722b */ /* 0x002fe40000000014 */
[----:B------:R-:W-:Y:S01]  /*0aa0*/  FFMA R27, R4, R4, R27 ;  /* 0x00000004041b7223 */ /* 0x000fe2000000001b */
[----:B------:R-:W-:-:S03]  /*0ab0*/  FFMA R11, R16, R16, R5 ;  /* 0x00000010100b7223 */ /* 0x000fc60000000005 */
[----:B------:R-:W1:Y:S01]  /*0ac0*/  F2F.F64.F32 R4, R27 ;  /* 0x0000001b00047310 */ /* 0x000e620000201800 */
[----:B------:R-:W-:Y:S01]  /*0ad0*/  FFMA R11, R28, R28, R11 ;  /* 0x0000001c1c0b7223 */ /* 0x000fe2000000000b */
[----:B0-----:R-:W-:-:S06]  /*0ae0*/  DFMA R6, R12, R6, R8 ;  /* 0x000000060c06722b */ /* 0x001fcc0000000008 */
[----:B------:R-:W0:Y:S02]  /*0af0*/  F2F.F64.F32 R20, R11 ;  /* 0x0000000b00147310 */ /* 0x000e240000201800 */
[----:B-1----:R-:W-:-:S08]  /*0b00*/  DFMA R4, R12, R4, R6 ;  /* 0x000000040c04722b */ /* 0x002fd00000000006 */
[----:B0-----:R-:W-:-:S11]  /*0b10*/  DFMA R20, R12, R20, R4 ;  /* 0x000000140c14722b */ /* 0x001fd60000000004 */
.L_x_15:
[----:B------:R-:W-:Y:S05]  /*0b20*/  BRA.U !UP1, `(.L_x_14) ;  /* 0x0000000109c47547 */ /* 0x000fea000b800000 */
[----:B------:R-:W-:Y:S02]  /*0b30*/  UISETP.NE.AND UP0, UPT, UR7, 0x1, UPT ;  /* 0x000000010700788c */ /* 0x000fe4000bf05270 */
[----:B------:R-:W-:-:S04]  /*0b40*/  ULOP3.LUT UR5, UR5, 0x1, URZ, 0xc0, !UPT ;  /* 0x0000000105057892 */ /* 0x000fc8000f8ec0ff */
[----:B------:R-:W-:-:S03]  /*0b50*/  UISETP.NE.U32.AND UP1, UPT, UR5, 0x1, UPT ;  /* 0x000000010500788c */ /* 0x000fc6000bf25070 */
        /* <DEDUP_REMOVED lines=8> */
[----:B------:R-:W-:-:S04]  /*0be0*/  IMAD.WIDE R14, R17, 0x4, R6 ;  /* 0x00000004110e7825 */ /* 0x000fc800078e0206 */
[C---:B--2---:R-:W-:Y:S02]  /*0bf0*/  IMAD.WIDE R4, R11.reuse, 0x4, R4 ;  /* 0x000000040b047825 */ /* 0x044fe400078e0204 */
[----:B------:R-:W2:Y:S02]  /*0c00*/  LDG.E R14, desc[UR8][R14.64] ;  /* 0x000000080e0e7981 */ /* 0x000ea4000c1e1900 */
[----:B---3--:R-:W-:Y:S02]  /*0c10*/  IMAD.WIDE R8, R11, 0x4, R8 ;  /* 0x000000040b087825 */ /* 0x008fe400078e0208 */
[----:B------:R-:W3:Y:S02]  /*0c20*/  LDG.E R2, desc[UR8][R4.64] ;  /* 0x0000000804027981 */ /* 0x000ee4000c1e1900 */
[C---:B------:R-:W-:Y:S02]  /*0c30*/  IMAD.WIDE R10, R17.reuse, 0x4, R4 ;  /* 0x00000004110a7825 */ /* 0x040fe400078e0204 */
[----:B------:R-:W5:Y:S02]  /*0c40*/  LDG.E R22, desc[UR8][R8.64] ;  /* 0x0000000808167981 */ /* 0x000f64000c1e1900 */
[----:B------:R-:W-:-:S02]  /*0c50*/  IMAD.WIDE R16, R17, 0x4, R8 ;  /* 0x0000000411107825 */ /* 0x000fc400078e0208 */
[----:B------:R-:W5:Y:S04]  /*0c60*/  LDG.E R10, desc[UR8][R10.64] ;  /* 0x000000080a0a7981 */ /* 0x000f68000c1e1900 */
[----:B------:R-:W5:Y:S01]  /*0c70*/  LDG.E R16, desc[UR8][R16.64] ;  /* 0x0000000810107981 */ /* 0x000f62000c1e1900 */
[----:B------:R-:W-:Y:S01]  /*0c80*/  UIADD3 UR4, UPT, UPT, UR4, 0x2, URZ ;  /* 0x0000000204047890 */ /* 0x000fe2000fffe0ff */
[----:B----4-:R-:W-:Y:S01]  /*0c90*/  FMUL R19, R18, R18 ;  /* 0x0000001212137220 */ /* 0x010fe20000400000 */
[----:B--2---:R-:W-:-:S03]  /*0ca0*/  FMUL R7, R14, R14 ;  /* 0x0000000e0e077220 */ /* 0x004fc60000400000 */
[----:B---3--:R-:W-:-:S04]  /*0cb0*/  FFMA R19, R2, R2, R19 ;  /* 0x0000000202137223 */ /* 0x008fc80000000013 */
[----:B-----5:R-:W-:Y:S01]  /*0cc0*/  FFMA R19, R22, R22, R19 ;  /* 0x0000001616137223 */ /* 0x020fe20000000013 */
[----:B------:R-:W-:-:S03]  /*0cd0*/  FFMA R7, R10, R10, R7 ;  /* 0x0000000a0a077223 */ /* 0x000fc60000000007 */
[----:B------:R-:W0:Y:S01]  /*0ce0*/  F2F.F64.F32 R4, R19 ;  /* 0x0000001300047310 */ /* 0x000e220000201800 */
[----:B------:R-:W-:-:S07]  /*0cf0*/  FFMA R7, R16, R16, R7 ;  /* 0x0000001010077223 */ /* 0x000fce0000000007 */
[----:B------:R-:W1:Y:S01]  /*0d00*/  F2F.F64.F32 R6, R7 ;  /* 0x0000000700067310 */ /* 0x000e620000201800 */
[----:B0-----:R-:W-:-:S08]  /*0d10*/  DFMA R4, R12, R4, R20 ;  /* 0x000000040c04722b */ /* 0x001fd00000000014 */
[----:B-1----:R-:W-:-:S11]  /*0d20*/  DFMA R20, R12, R6, R4 ;  /* 0x000000060c14722b */ /* 0x002fd60000000004 */
.L_x_16:
[----:B------:R-:W-:Y:S05]  /*0d30*/  BRA.U UP1, `(.L_x_14) ;  /* 0x0000000101407547 */ /* 0x000fea000b800000 */
[----:B------:R-:W0:Y:S08]  /*0d40*/  LDC R11, c[0x0][0x3c0] ;  /* 0x0000f000ff0b7b82 */ /* 0x000e300000000800 */
[----:B------:R-:W1:Y:S08]  /*0d50*/  LDC.64 R6, c[0x0][0x390] ;  /* 0x0000e400ff067b82 */ /* 0x000e700000000a00 */
[----:B------:R-:W2:Y:S08]  /*0d60*/  LDC.64 R4, c[0x0][0x388] ;  /* 0x0000e200ff047b82 */ /* 0x000eb00000000a00 */
[----:B------:R-:W3:Y:S01]  /*0d70*/  LDC.64 R8, c[0x0][0x398] ;  /* 0x0000e600ff087b82 */ /* 0x000ee20000000a00 */
[----:B0-----:R-:W-:-:S04]  /*0d80*/  IMAD R11, R11, UR4, R0 ;  /* 0x000000040b0b7c24 */ /* 0x001fc8000f8e0200 */
[----:B-1----:R-:W-:-:S06]  /*0d90*/  IMAD.WIDE R6, R11, 0x4, R6 ;  /* 0x000000040b067825 */ /* 0x002fcc00078e0206 */
[----:B------:R-:W4:Y:S01]  /*0da0*/  LDG.E R6, desc[UR8][R6.64] ;  /* 0x0000000806067981 */ /* 0x000f22000c1e1900 */
[----:B--2---:R-:W-:-:S06]  /*0db0*/  IMAD.WIDE R4, R11, 0x4, R4 ;  /* 0x000000040b047825 */ /* 0x004fcc00078e0204 */
[----:B------:R-:W2:Y:S01]  /*0dc0*/  LDG.E R4, desc[UR8][R4.64] ;  /* 0x0000000804047981 */ /* 0x000ea2000c1e1900 */
[----:B---3--:R-:W-:-:S06]  /*0dd0*/  IMAD.WIDE R8, R11, 0x4, R8 ;  /* 0x000000040b087825 */ /* 0x008fcc00078e0208 */
[----:B------:R-:W3:Y:S01]  /*0de0*/  LDG.E R8, desc[UR8][R8.64] ;  /* 0x0000000808087981 */ /* 0x000ee2000c1e1900 */
[----:B----4-:R-:W-:-:S04]  /*0df0*/  FMUL R11, R6, R6 ;  /* 0x00000006060b7220 */ /* 0x010fc80000400000 */
[----:B--2---:R-:W-:-:S04]  /*0e00*/  FFMA R11, R4, R4, R11 ;  /* 0x00000004040b7223 */ /* 0x004fc8000000000b */
[----:B---3--:R-:W-:-:S06]  /*0e10*/  FFMA R11, R8, R8, R11 ;  /* 0x00000008080b7223 */ /* 0x008fcc000000000b */
[----:B------:R-:W0:Y:S02]  /*0e20*/  F2F.F64.F32 R10, R11 ;  /* 0x0000000b000a7310 */ /* 0x000e240000201800 */
[----:B0-----:R-:W-:-:S11]  /*0e30*/  DFMA R20, R12, R10, R20 ;  /* 0x0000000a0c14722b */ /* 0x001fd60000000014 */
.L_x_14:
[----:B------:R0:W1:Y:S02]  /*0e40*/  F2F.F32.F64 R21, R20 ;  /* 0x0000001400157310 */ /* 0x0000640000301000 */
.L_x_11:
[----:B------:R-:W2:Y:S08]  /*0e50*/  LDC R0, c[0x0][0x3b4] ;  /* 0x0000ed00ff007b82 */ /* 0x000eb00000000800 */
[----:B------:R-:W3:Y:S01]  /*0e60*/  LDC.64 R4, c[0x0][0x380] ;  /* 0x0000e000ff047b82 */ /* 0x000ee20000000a00 */
[----:B--2---:R-:W-:-:S04]  /*0e70*/  IMAD R3, R0, UR10, R3 ;  /* 0x0000000a00037c24 */ /* 0x004fc8000f8e0203 */
[----:B---3--:R-:W-:-:S05]  /*0e80*/  IMAD.WIDE R2, R3, 0x4, R4 ;  /* 0x0000000403027825 */ /* 0x008fca00078e0204 */
[----:B-1----:R-:W-:Y:S01]  /*0e90*/  STG.E desc[UR8][R2.64], R21 ;  /* 0x0000001502007986 */ /* 0x002fe2000c101908 */
[----:B------:R-:W-:Y:S05]  /*0ea0*/  EXIT ;  /* 0x000000000000794d */ /* 0x000fea0003800000 */
.L_x_17:
        /* <DEDUP_REMOVED lines=13> */
.L_x_194:


//--------------------- .text._Z28computeStableTimestep_kernelPfPKfS1_S1_ffffffiiiiii --------------------------
	.section	.text._Z28computeStableTimestep_kernelPfPKfS1_S1_ffffffiiiiii,"ax",@progbits
	.align	128
        .global         _Z28computeStableTimestep_kernelPfPKfS1_S1_ffffffiiiiii
        .type           _Z28computeStableTimestep_kernelPfPKfS1_S1_ffffffiiiiii,@function
        .size           _Z28computeStableTimestep_kernelPfPKfS1_S1_ffffffiiiiii,(.L_x_185 - _Z28computeStableTimestep_kernelPfPKfS1_S1_ffffffiiiiii)
        .other          _Z28computeStableTimestep_kernelPfPKfS1_S1_ffffffiiiiii,@"STO_CUDA_ENTRY STV_DEFAULT"
_Z28computeStableTimestep_kernelPfPKfS1_S1_ffffffiiiiii:
.text._Z28computeStableTimestep_kernelPfPKfS1_S1_ffffffiiiiii:
[----:B------:R-:W-:Y:S01]  /*0000*/  LDC R1, c[0x0][0x37c] ;  /* 0x0000df00ff017b82 */ /* 0x000fe20000000800 */
[----:B------:R-:W0:Y:S01]  /*0010*/  LDCU UR4, c[0x0][0x3bc] ;  /* 0x00007780ff0477ac */ /* 0x000e220008000800 */
[----:B------:R-:W1:Y:S06]  /*0020*/  S2R R12, SR_TID.X ;  /* 0x00000000000c7919 */ /* 0x000e6c0000002100 */
[----:B------:R-:W2:Y:S01]  /*0030*/  S2UR UR7, SR_CTAID.X ;  /* 0x00000000000779c3 */ /* 0x000ea20000002500 */
[----:B------:R-:W-:Y:S01]  /*0040*/  IMAD.MOV.U32 R8, RZ, RZ, 0x7149f2ca ;  /* 0x7149f2caff087424 */ /* 0x000fe200078e00ff */
[----:B------:R-:W3:Y:S01]  /*0050*/  LDCU.64 UR8, c[0x0][0x358] ;  /* 0x00006b00ff0877ac */ /* 0x000ee20008000a00 */
[----:B0-----:R-:W-:-:S09]  /*0060*/  UISETP.GE.AND UP0, UPT, UR4, 0x1, UPT ;  /* 0x000000010400788c */ /* 0x001fd2000bf06270 */
[----:B---3--:R-:W-:Y:S05]  /*0070*/  BRA.U !UP0, `(.L_x_18) ;  /* 0x00000025088c7547 */ /* 0x008fea000b800000 */
[----:B------:R-:W0:Y:S01]  /*0080*/  LDCU UR4, c[0x0][0x3ac] ;  /* 0x00007580ff0477ac */ /* 0x000e220008000800 */
[----:B------:R-:W2:Y:S01]  /*0090*/  LDC R0, c[0x0][0x3c8] ;  /* 0x0000f200ff007b82 */ /* 0x000ea20000000800 */
[----:B0-----:R-:W0:Y:S01]  /*00a0*/  F2F.F64.F32 R4, UR4 ;  /* 0x0000000400047d10 */ /* 0x001e220008201800 */
[----:B------:R-:W1:Y:S07]  /*00b0*/  LDCU UR4, c[0x0][0x3c4] ;  /* 0x00007880ff0477ac */ /* 0x000e6e0008000800 */
[----:B0-----:R-:W0:Y:S01]  /*00c0*/  MUFU.RCP64H R3, R5 ;  /* 0x0000000500037308 */ /* 0x001e220000001800 */
[----:B------:R-:W-:Y:S01]  /*00d0*/  VIADD R2, R5, 0x300402 ;  /* 0x0030040205027836 */ /* 0x000fe20000000000 */
[----:B-1----:R-:W-:-:S04]  /*00e0*/  IADD3 R11, PT, PT, R12, UR4, RZ ;  /* 0x000000040c0b7c10 */ /* 0x002fc8000fffe0ff */
[----:B------:R-:W-:Y:S01]  /*00f0*/  FSETP.GEU.AND P0, PT, |R2|, 5.8789094863358348022e-39, PT ;  /* 0x004004020200780b */ /* 0x000fe20003f0e200 */
[----:B--2---:R-:W-:Y:S01]  /*0100*/  IMAD R11, R0, UR7, R11 ;  /* 0x00000007000b7c24 */ /* 0x004fe2000f8e020b */
[----:B0-----:R-:W-:-:S08]  /*0110*/  DFMA R6, -R4, R2, 1 ;  /* 0x3ff000000406742b */ /* 0x001fd00000000102 */
[----:B------:R-:W-:-:S08]  /*0120*/  DFMA R6, R6, R6, R6 ;  /* 0x000000060606722b */ /* 0x000fd00000000006 */
[----:B------:R-:W-:-:S08]  /*0130*/  DFMA R6, R2, R6, R2 ;  /* 0x000000060206722b */ /* 0x000fd00000000002 */
[----:B------:R-:W-:-:S08]  /*0140*/  DFMA R8, -R4, R6, 1 ;  /* 0x3ff000000408742b */ /* 0x000fd00000000106 */
[----:B------:R-:W-:Y:S01]  /*0150*/  DFMA R2, R6, R8, R6 ;  /* 0x000000080602722b */ /* 0x000fe20000000006 */
[----:B------:R-:W-:Y:S10]  /*0160*/  @P0 BRA `(.L_x_19) ;  /* 0x0000000000180947 */ /* 0x000ff40003800000 */
[----:B------:R-:W-:-:S05]  /*0170*/  LOP3.LUT R0, R5, 0x7fffffff, RZ, 0xc0, !PT ;  /* 0x7fffffff05007812 */ /* 0x000fca00078ec0ff */
[----:B------:R-:W-:Y:S01]  /*0180*/  VIADD R8, R0, 0xfff00000 ;  /* 0xfff0000000087836 */ /* 0x000fe20000000000 */
[----:B------:R-:W-:-:S07]  /*0190*/  MOV R0, 0x1b0 ;  /* 0x000001b000007802 */ /* 0x000fce0000000f00 */
[----:B------:R-:W-:Y:S05]  /*01a0*/  CALL.REL.NOINC `($__internal_0_$__cuda_sm20_dblrcp_rn_slowpath_v3) ;  /* 0x0000002400587944 */ /* 0x000fea0003c00000 */
[----:B------:R-:W-:Y:S01]  /*01b0*/  MOV R2, R6 ;  /* 0x0000000600027202 */ /* 0x000fe20000000f00 */
[----:B------:R-:W-:-:S07]  /*01c0*/  IMAD.MOV.U32 R3, RZ, RZ, R7 ;  /* 0x000000ffff037224 */ /* 0x000fce00078e0007 */
.L_x_19:
[----:B------:R-:W0:Y:S02]  /*01d0*/  LDCU UR4, c[0x0][0x3b0] ;  /* 0x00007600ff0477ac */ /* 0x000e240008000800 */
[----:B0-----:R-:W0:Y:S08]  /*01e0*/  F2F.F64.F32 R4, UR4 ;  /* 0x0000000400047d10 */ /* 0x001e300008201800 */
[----:B0-----:R-:W0:Y:S01]  /*01f0*/  MUFU.RCP64H R7, R5 ;  /* 0x0000000500077308 */ /* 0x001e220000001800 */
[----:B------:R-:W-:-:S04]  /*0200*/  IADD3 R6, PT, PT, R5, 0x300402, RZ ;  /* 0x0030040205067810 */ /* 0x000fc80007ffe0ff */
[----:B------:R-:W-:Y:S02]  /*0210*/  FSETP.GEU.AND P0, PT, |R6|, 5.8789094863358348022e-39, PT ;  /* 0x004004020600780b */ /* 0x000fe40003f0e200 */
        /* <DEDUP_REMOVED lines=12> */
.L_x_20:
[----:B------:R-:W0:Y:S01]  /*02e0*/  LDCU UR4, c[0x0][0x3b4] ;  /* 0x00007680ff0477ac */ /* 0x000e220008000800 */
[----:B------:R-:W-:Y:S01]  /*02f0*/  DADD R20, R20, R2 ;  /* 0x0000000014147229 */ /* 0x000fe20000000002 */
        /* <DEDUP_REMOVED lines=14> */
.L_x_21:
[----:B------:R-:W0:Y:S01]  /*03e0*/  LDCU.64 UR4, c[0x0][0x3a8] ;  /* 0x00007500ff0477ac */ /* 0x000e220008000a00 */
[----:B------:R-:W1:Y:S01]  /*03f0*/  LDC.64 R8, c[0x0][0x3b0] ;  /* 0x0000ec00ff087b82 */ /* 0x000e620000000a00 */
[----:B------:R-:W-:Y:S01]  /*0400*/  MOV R14, 0x1 ;  /* 0x00000001000e7802 */ /* 0x000fe20000000f00 */
[----:B------:R-:W-:Y:S01]  /*0410*/  DADD R20, R20, R6 ;  /* 0x0000000014147229 */ /* 0x000fe20000000006 */
[----:B0-----:R-:W0:Y:S01]  /*0420*/  F2F.F64.F32 R4, UR4 ;  /* 0x0000000400047d10 */ /* 0x001e220008201800 */
[----:B------:R-:W2:Y:S01]  /*0430*/  LDCU UR4, c[0x0][0x3a0] ;  /* 0x00007400ff0477ac */ /* 0x000ea20008000800 */
[----:B-1----:R-:W-:Y:S01]  /*0440*/  FMNMX3 R0, R8, UR5, R9, PT ;  /* 0x0000000508007c76 */ /* 0x002fe2000b800009 */
[----:B------:R-:W-:-:S05]  /*0450*/  UMOV UR5, 0x3fc99999 ;  /* 0x3fc9999900057882 */ /* 0x000fca0000000000 */
[----:B------:R-:W-:Y:S08]  /*0460*/  F2F.F64.F32 R8, R0 ;  /* 0x0000000000087310 */ /* 0x000ff00000201800 */
[----:B0-----:R-:W0:Y:S08]  /*0470*/  MUFU.RCP64H R15, R5 ;  /* 0x00000005000f7308 */ /* 0x001e300000001800 */
[----:B--2---:R-:W1:Y:S01]  /*0480*/  F2F.F64.F32 R2, UR4 ;  /* 0x0000000400027d10 */ /* 0x004e620008201800 */
[----:B------:R-:W-:Y:S01]  /*0490*/  UMOV UR4, 0x9999999a ;  /* 0x9999999a00047882 */ /* 0x000fe20000000000 */
[----:B0-----:R-:W-:-:S02]  /*04a0*/  DFMA R16, -R4, R14, 1 ;  /* 0x3ff000000410742b */ /* 0x001fc4000000010e */
[----:B-1----:R-:W-:-:S06]  /*04b0*/  DMUL R2, R2, UR4 ;  /* 0x0000000402027c28 */ /* 0x002fcc0008000000 */
[----:B------:R-:W-:Y:S02]  /*04c0*/  DFMA R16, R16, R16, R16 ;  /* 0x000000101010722b */ /* 0x000fe40000000010 */
[----:B------:R-:W-:-:S06]  /*04d0*/  DMUL R2, R2, R8 ;  /* 0x0000000802027228 */ /* 0x000fcc0000000000 */
[----:B------:R-:W-:Y:S02]  /*04e0*/  DFMA R16, R14, R16, R14 ;  /* 0x000000100e10722b */ /* 0x000fe4000000000e */
[----:B------:R-:W-:-:S06]  /*04f0*/  DMUL R8, R8, R2 ;  /* 0x0000000208087228 */ /* 0x000fcc0000000000 */
[----:B------:R-:W-:-:S08]  /*0500*/  DFMA R14, -R4, R16, 1 ;  /* 0x3ff00000040e742b */ /* 0x000fd00000000110 */
[----:B------:R-:W-:Y:S01]  /*0510*/  DFMA R14, R16, R14, R16 ;  /* 0x0000000e100e722b */ /* 0x000fe20000000010 */
[----:B------:R-:W-:-:S07]  /*0520*/  FSETP.GEU.AND P1, PT, |R9|, 6.5827683646048100446e-37, PT ;  /* 0x036000000900780b */ /* 0x000fce0003f2e200 */
[----:B------:R-:W-:-:S08]  /*0530*/  DMUL R2, R8, R14 ;  /* 0x0000000e08027228 */ /* 0x000fd00000000000 */
[----:B------:R-:W-:-:S08]  /*0540*/  DFMA R16, -R4, R2, R8 ;  /* 0x000000020410722b */ /* 0x000fd00000000108 */
[----:B------:R-:W-:-:S10]  /*0550*/  DFMA R2, R14, R16, R2 ;  /* 0x000000100e02722b */ /* 0x000fd40000000002 */
[----:B------:R-:W-:-:S05]  /*0560*/  FFMA R0, RZ, R5, R3 ;  /* 0x00000005ff007223 */ /* 0x000fca0000000003 */
[----:B------:R-:W-:-:S13]  /*0570*/  FSETP.GT.AND P0, PT, |R0|, 1.469367938527859385e-39, PT ;  /* 0x001000000000780b */ /* 0x000fda0003f04200 */
[----:B------:R-:W-:Y:S05]  /*0580*/  @P0 BRA P1, `(.L_x_22) ;  /* 0x0000000000100947 */ /* 0x000fea0000800000 */
[----:B------:R-:W-:-:S07]  /*0590*/  MOV R0, 0x5b0 ;  /* 0x000005b000007802 */ /* 0x000fce0000000f00 */
[----:B------:R-:W-:Y:S05]  /*05a0*/  CALL.REL.NOINC `($__internal_1_$__cuda_sm20_div_rn_f64_full) ;  /* 0x0000002000f07944 */ /* 0x000fea0003c00000 */
[----:B------:R-:W-:Y:S01]  /*05b0*/  IMAD.MOV.U32 R2, RZ, RZ, R16 ;  /* 0x000000ffff027224 */ /* 0x000fe200078e0010 */
[----:B------:R-:W-:-:S07]  /*05c0*/  MOV R3, R17 ;  /* 0x0000001100037202 */ /* 0x000fce0000000f00 */
.L_x_22:
[----:B------:R-:W0:Y:S01]  /*05d0*/  LDCU UR5, c[0x0][0x3bc] ;  /* 0x00007780ff0577ac */ /* 0x000e220008000800 */
[----:B------:R-:W1:Y:S01]  /*05e0*/  LDC R0, c[0x0][0x3a0] ;  /* 0x0000e800ff007b82 */ /* 0x000e620000000800 */
[----:B------:R-:W-:Y:S01]  /*05f0*/  IMAD.MOV.U32 R8, RZ, RZ, 0x7149f2ca ;  /* 0x7149f2caff087424 */ /* 0x000fe200078e00ff */
[----:B------:R-:W-:Y:S01]  /*0600*/  UMOV UR4, URZ ;  /* 0x000000ff00047c82 */ /* 0x000fe20008000000 */
[----:B0-----:R-:W-:Y:S02]  /*0610*/  UISETP.GE.U32.AND UP0, UPT, UR5, 0x4, UPT ;  /* 0x000000040500788c */ /* 0x001fe4000bf06070 */
[----:B------:R-:W-:-:S07]  /*0620*/  ULOP3.LUT UR6, UR5, 0x3, URZ, 0xc0, !UPT ;  /* 0x0000000305067892 */ /* 0x000fce000f8ec0ff */
[----:B------:R-:W-:Y:S05]  /*0630*/  BRA.U !UP0, `(.L_x_23) ;  /* 0x0000001108847547 */ /* 0x000fea000b800000 */
[----:B------:R-:W0:Y:S01]  /*0640*/  LDC R10, c[0x0][0x3cc] ;  /* 0x0000f300ff0a7b82 */ /* 0x000e220000000800 */
[----:B------:R-:W-:Y:S01]  /*0650*/  HFMA2 R8, -RZ, RZ, 10824, -13904 ;  /* 0x7149f2caff087431 */ /* 0x000fe200000001ff */
[----:B------:R-:W-:Y:S01]  /*0660*/  ULOP3.LUT UR4, UR5, 0x7ffffffc, URZ, 0xc0, !UPT ;  /* 0x7ffffffc05047892 */ /* 0x000fe2000f8ec0ff */
[----:B------:R-:W-:Y:S01]  /*0670*/  IMAD.MOV.U32 R9, RZ, RZ, R11 ;  /* 0x000000ffff097224 */ /* 0x000fe200078e000b */
[----:B------:R-:W2:Y:S04]  /*0680*/  LDCU UR11, c[0x0][0x3a0] ;  /* 0x00007400ff0b77ac */ /* 0x000ea80008000800 */
[----:B------:R-:W3:Y:S01]  /*0690*/  LDC.64 R18, c[0x0][0x388] ;  /* 0x0000e200ff127b82 */ /* 0x000ee20000000a00 */
[----:B------:R-:W4:Y:S01]  /*06a0*/  LDCU UR10, c[0x0][0x3a4] ;  /* 0x00007480ff0a77ac */ /* 0x000f220008000800 */
[----:B------:R-:W-:-:S06]  /*06b0*/  UIADD3 UR5, UPT, UPT, -UR4, URZ, URZ ;  /* 0x000000ff04057290 */ /* 0x000fcc000fffe1ff */
[----:B------:R-:W0:Y:S08]  /*06c0*/  LDC.64 R16, c[0x0][0x390] ;  /* 0x0000e400ff107b82 */ /* 0x000e300000000a00 */
[----:B--2---:R-:W0:Y:S02]  /*06d0*/  LDC.64 R14, c[0x0][0x398] ;  /* 0x0000e600ff0e7b82 */ /* 0x004e240000000a00 */
.L_x_56:
[----:B---3--:R-:W-:-:S04]  /*06e0*/  IMAD.WIDE R24, R9, 0x4, R18 ;  /* 0x0000000409187825 */ /* 0x008fc800078e0212 */
[C---:B0-----:R-:W-:Y:S01]  /*06f0*/  IMAD.WIDE R26, R9.reuse, 0x4, R16 ;  /* 0x00000004091a7825 */ /* 0x041fe200078e0210 */
[----:B--2---:R-:W2:Y:S03]  /*0700*/  LDG.E R4, desc[UR8][R24.64] ;  /* 0x0000000818047981 */ /* 0x004ea6000c1e1900 */
[----:B------:R-:W-:Y:S01]  /*0710*/  IMAD.WIDE R22, R9, 0x4, R14 ;  /* 0x0000000409167825 */ /* 0x000fe200078e020e */
[----:B------:R-:W3:Y:S04]  /*0720*/  LDG.E R5, desc[UR8][R26.64] ;  /* 0x000000081a057981 */ /* 0x000ee8000c1e1900 */
[----:B------:R-:W5:Y:S01]  /*0730*/  LDG.E R6, desc[UR8][R22.64] ;  /* 0x0000000816067981 */ /* 0x000f62000c1e1900 */
[----:B------:R-:W-:Y:S01]  /*0740*/  UIADD3 UR5, UPT, UPT, UR5, 0x4, URZ ;  /* 0x0000000405057890 */ /* 0x000fe2000fffe0ff */
[----:B------:R-:W-:Y:S03]  /*0750*/  BSSY.RECONVERGENT B0, `(.L_x_24) ;  /* 0x0000013000007945 */ /* 0x000fe60003800200 */
[----:B------:R-:W-:Y:S01]  /*0760*/  UISETP.NE.AND UP0, UPT, UR5, URZ, UPT ;  /* 0x000000ff0500728c */ /* 0x000fe2000bf05270 */
[----:B--2---:R-:W-:Y:S01]  /*0770*/  FMUL R31, R4, R4 ;  /* 0x00000004041f7220 */ /* 0x004fe20000400000 */
[----:B---3--:R-:W-:Y:S01]  /*0780*/  FMUL R4, R5, R5 ;  /* 0x0000000505047220 */ /* 0x008fe20000400000 */
[----:B-----5:R-:W-:-:S05]  /*0790*/  FMUL R6, R6, R6 ;  /* 0x0000000606067220 */ /* 0x020fca0000400000 */
[----:B------:R-:W-:-:S05]  /*07a0*/  FMNMX3 R31, R4, R6, R31, !PT ;  /* 0x00000006041f7276 */ /* 0x000fca000780001f */
[----:B----4-:R-:W-:-:S05]  /*07b0*/  FADD R5, R31, UR10 ;  /* 0x0000000a1f057e21 */ /* 0x010fca0008000000 */
[----:B------:R-:W-:Y:S01]  /*07c0*/  IADD3 R4, PT, PT, R5, -0xd000000, RZ ;  /* 0xf300000005047810 */ /* 0x000fe20007ffe0ff */
[----:B------:R0:W2:Y:S03]  /*07d0*/  MUFU.RSQ R6, R5 ;  /* 0x0000000500067308 */ /* 0x0000a60000001400 */
[----:B------:R-:W-:-:S13]  /*07e0*/  ISETP.GT.U32.AND P0, PT, R4, 0x727fffff, PT ;  /* 0x727fffff0400780c */ /* 0x000fda0003f04070 */
[----:B0-----:R-:W-:Y:S05]  /*07f0*/  @!P0 BRA `(.L_x_25) ;  /* 0x0000000000108947 */ /* 0x001fea0003800000 */
[----:B------:R-:W-:-:S07]  /*0800*/  MOV R4, 0x820 ;  /* 0x0000082000047802 */ /* 0x000fce0000000f00 */
[----:B-12---:R-:W-:Y:S05]  /*0810*/  CALL.REL.NOINC `($__internal_2_$__cuda_sm20_sqrt_rn_f32_slowpath) ;  /* 0x0000002400c07944 */ /* 0x006fea0003c00000 */
[----:B------:R-:W-:Y:S01]  /*0820*/  IMAD.MOV.U32 R32, RZ, RZ, R7 ;  /* 0x000000ffff207224 */ /* 0x000fe200078e0007 */
[----:B------:R-:W-:Y:S06]  /*0830*/  BRA `(.L_x_26) ;  /* 0x0000000000107947 */ /* 0x000fec0003800000 */
.L_x_25:
[----:B--2---:R-:W-:Y:S01]  /*0840*/  FMUL.FTZ R32, R5, R6 ;  /* 0x0000000605207220 */ /* 0x004fe20000410000 */
[----:B------:R-:W-:-:S03]  /*0850*/  FMUL.FTZ R4, R6, 0.5 ;  /* 0x3f00000006047820 */ /* 0x000fc60000410000 */
[----:B------:R-:W-:-:S04]  /*0860*/  FFMA R5, -R32, R32, R5 ;  /* 0x0000002020057223 */ /* 0x000fc80000000105 */
[----:B------:R-:W-:-:S07]  /*0870*/  FFMA R32, R5, R4, R32 ;  /* 0x0000000405207223 */ /* 0x000fce0000000020 */
.L_x_26:
[----:B------:R-:W-:Y:S05]  /*0880*/  BSYNC.RECONVERGENT B0 ;  /* 0x0000000000007941 */ /* 0x000fea0003800200 */
.L_x_24:
[----:B------:R-:W-:Y:S01]  /*0890*/  IADD3 R4, PT, PT, R31, -0xd000000, RZ ;  /* 0xf30000001f047810 */ /* 0x000fe20007ffe0ff */
[----:B------:R0:W2:Y:S01]  /*08a0*/  MUFU.RSQ R6, R31 ;  /* 0x0000001f00067308 */ /* 0x0000a20000001400 */
[----:B------:R-:W-:Y:S02]  /*08b0*/  BSSY.RECONVERGENT B0, `(.L_x_27) ;  /* 0x000000b000007945 */ /* 0x000fe40003800200 */
[----:B------:R-:W-:-:S13]  /*08c0*/  ISETP.GT.U32.AND P0, PT, R4, 0x727fffff, PT ;  /* 0x727fffff0400780c */ /* 0x000fda0003f04070 */
[----:B0-----:R-:W-:Y:S05]  /*08d0*/  @!P0 BRA `(.L_x_28) ;  /* 0x0000000000108947 */ /* 0x001fea0003800000 */
[----:B------:R-:W-:Y:S01]  /*08e0*/  IMAD.MOV.U32 R5, RZ, RZ, R31 ;  /* 0x000000ffff057224 */ /* 0x000fe200078e001f */
[----:B------:R-:W-:-:S07]  /*08f0*/  MOV R4, 0x910 ;  /* 0x0000091000047802 */ /* 0x000fce0000000f00 */
[----:B-12---:R-:W-:Y:S05]  /*0900*/  CALL.REL.NOINC `($__internal_2_$__cuda_sm20_sqrt_rn_f32_slowpath) ;  /* 0x0000002400847944 */ /* 0x006fea0003c00000 */
[----:B------:R-:W-:Y:S05]  /*0910*/  BRA `(.L_x_29) ;  /* 0x0000000000107947 */ /* 0x000fea0003800000 */
.L_x_28:
[----:B--2---:R-:W-:Y:S01]  /*0920*/  FMUL.FTZ R4, R31, R6 ;  /* 0x000000061f047220 */ /* 0x004fe20000410000 */
[----:B------:R-:W-:-:S03]  /*0930*/  FMUL.FTZ R5, R6, 0.5 ;  /* 0x3f00000006057820 */ /* 0x000fc60000410000 */
[----:B------:R-:W-:-:S04]  /*0940*/  FFMA R7, -R4, R4, R31 ;  /* 0x0000000404077223 */ /* 0x000fc8000000011f */
[----:B------:R-:W-:-:S07]  /*0950*/  FFMA R7, R7, R5, R4 ;  /* 0x0000000507077223 */ /* 0x000fce0000000004 */
.L_x_29:
[----:B------:R-:W-:Y:S05]  /*0960*/  BSYNC.RECONVERGENT B0 ;  /* 0x0000000000007941 */ /* 0x000fea0003800200 */
.L_x_27:
[----:B------:R-:W-:Y:S01]  /*0970*/  FADD R5, R7, R32 ;  /* 0x0000002007057221 */ /* 0x000fe20000000000 */
[----:B------:R-:W-:Y:S01]  /*0980*/  MOV R29, UR11 ;  /* 0x0000000b001d7c02 */ /* 0x000fe20008000f00 */
[----:B------:R-:W-:Y:S04]  /*0990*/  BSSY.RECONVERGENT B0, `(.L_x_30) ;  /* 0x000000f000007945 */ /* 0x000fe80003800200 */
[----:B------:R-:W0:Y:S02]  /*09a0*/  F2F.F64.F32 R4, R5 ;  /* 0x0000000500047310 */ /* 0x000e240000201800 */
[----:B0-----:R-:W-:-:S10]  /*09b0*/  DMUL R6, R20, R4 ;  /* 0x0000000414067228 */ /* 0x001fd40000000000 */
[----:B------:R-:W0:Y:S08]  /*09c0*/  F2F.F32.F64 R6, R6 ;  /* 0x0000000600067310 */ /* 0x000e300000301000 */
[----:B0-----:R-:W0:Y:S08]  /*09d0*/  MUFU.RCP R4, R6 ;  /* 0x0000000600047308 */ /* 0x001e300000001000 */
[----:B------:R-:W2:Y:S01]  /*09e0*/  FCHK P0, R29, R6 ;  /* 0x000000061d007302 */ /* 0x000ea20000000000 */
[----:B0-----:R-:W-:-:S04]  /*09f0*/  FFMA R13, -R6, R4, 1 ;  /* 0x3f800000060d7423 */ /* 0x001fc80000000104 */
[----:B------:R-:W-:-:S04]  /*0a00*/  FFMA R4, R4, R13, R4 ;  /* 0x0000000d04047223 */ /* 0x000fc80000000004 */
[----:B------:R-:W-:-:S04]  /*0a10*/  FFMA R13, R4, UR11, RZ ;  /* 0x0000000b040d7c23 */ /* 0x000fc800080000ff */
[----:B------:R-:W-:-:S04]  /*0a20*/  FFMA R28, -R6, R13, UR11 ;  /* 0x0000000b061c7e23 */ /* 0x000fc8000800010d */
[----:B------:R-:W-:Y:S01]  /*0a30*/  FFMA R4, R4, R28, R13 ;  /* 0x0000001c04047223 */ /* 0x000fe2000000000d */
[----:B--2---:R-:W-:Y:S06]  /*0a40*/  @!P0 BRA `(.L_x_31) ;  /* 0x00000000000c8947 */ /* 0x004fec0003800000 */
[----:B------:R-:W-:Y:S01]  /*0a50*/  IMAD.MOV.U32 R5, RZ, RZ, R6 ;  /* 0x000000ffff057224 */ /* 0x000fe200078e0006 */
[----:B------:R-:W-:-:S07]  /*0a60*/  MOV R28, 0xa80 ;  /* 0x00000a80001c7802 */ /* 0x000fce0000000f00 */
[----:B-1----:R-:W-:Y:S05]  /*0a70*/  CALL.REL.NOINC `($__internal_3_$__cuda_sm3x_div_rn_noftz_f32_slowpath) ;  /* 0x00000024007c7944 */ /* 0x002fea0003c00000 */
.L_x_31:
[----:B------:R-:W-:Y:S05]  /*0a80*/  BSYNC.RECONVERGENT B0 ;  /* 0x0000000000007941 */ /* 0x000fea0003800200 */
.L_x_30:
[----:B------:R-:W-:-:S04]  /*0a90*/  IMAD.WIDE R24, R10, 0x4, R24 ;  /* 0x000000040a187825 */ /* 0x000fc800078e0218 */
[C---:B------:R-:W-:Y:S01]  /*0aa0*/  IMAD.WIDE R26, R10.reuse, 0x4, R26 ;  /* 0x000000040a1a7825 */ /* 0x040fe200078e021a */
[----:B------:R-:W2:Y:S03]  /*0ab0*/  LDG.E R6, desc[UR8][R24.64] ;  /* 0x0000000818067981 */ /* 0x000ea6000c1e1900 */
[----:B------:R-:W-:Y:S01]  /*0ac0*/  IMAD.WIDE R22, R10, 0x4, R22 ;  /* 0x000000040a167825 */ /* 0x000fe200078e0216 */
[----:B------:R-:W3:Y:S04]  /*0ad0*/  LDG.E R7, desc[UR8][R26.64] ;  /* 0x000000081a077981 */ /* 0x000ee8000c1e1900 */
[----:B------:R-:W4:Y:S01]  /*0ae0*/  LDG.E R13, desc[UR8][R22.64] ;  /* 0x00000008160d7981 */ /* 0x000f22000c1e1900 */
[----:B------:R-:W-:-:S06]  /*0af0*/  FMNMX R4, R4, R8, PT ;  /* 0x0000000804047209 */ /* 0x000fcc0003800000 */
[----:B------:R-:W0:Y:S01]  /*0b00*/  F2F.F64.F32 R4, R4 ;  /* 0x0000000400047310 */ /* 0x000e220000201800 */
[----:B------:R-:W-:Y:S01]  /*0b10*/  IMAD.MOV.U32 R8, RZ, RZ, R3 ;  /* 0x000000ffff087224 */ /* 0x000fe200078e0003 */
[----:B0-----:R-:W-:Y:S01]  /*0b20*/  DSETP.MIN.AND P0, P1, R4, R2, PT ;  /* 0x000000020400722a */ /* 0x001fe20003900000 */
[----:B------:R-:W-:Y:S01]  /*0b30*/  BSSY.RECONVERGENT B0, `(.L_x_32) ;  /* 0x000001a000007945 */ /* 0x000fe20003800200 */
[----:B--2---:R-:W-:Y:S01]  /*0b40*/  FMUL R31, R6, R6 ;  /* 0x00000006061f7220 */ /* 0x004fe20000400000 */
[----:B---3--:R-:W-:Y:S01]  /*0b50*/  FMUL R6, R7, R7 ;  /* 0x0000000707067220 */ /* 0x008fe20000400000 */
[----:B----4-:R-:W-:-:S05]  /*0b60*/  FMUL R13, R13, R13 ;  /* 0x0000000d0d0d7220 */ /* 0x010fca0000400000 */
[----:B------:R-:W-:Y:S02]  /*0b70*/  FMNMX3 R31, R6, R13, R31, !PT ;  /* 0x0000000d061f7276 */ /* 0x000fe4000780001f */
[----:B------:R-:W-:Y:S02]  /*0b80*/  FSEL R13, R5, R8, P0 ;  /* 0x00000008050d7208 */ /* 0x000fe40000000000 */
[----:B------:R-:W-:Y:S01]  /*0b90*/  MOV R6, R4 ;  /* 0x0000000400067202 */ /* 0x000fe20000000f00 */
[----:B------:R-:W-:Y:S01]  /*0ba0*/  FADD R7, R31, UR10 ;  /* 0x0000000a1f077e21 */ /* 0x000fe20008000000 */
[----:B------:R-:W-:Y:S02]  /*0bb0*/  MOV R5, R2 ;  /* 0x0000000200057202 */ /* 0x000fe40000000f00 */
[----:B------:R-:W-:Y:S02]  /*0bc0*/  @P1 LOP3.LUT R13, R8, 0x80000, RZ, 0xfc, !PT ;  /* 0x00080000080d1812 */ /* 0x000fe400078efcff */
[----:B------:R-:W-:Y:S01]  /*0bd0*/  SEL R4, R6, R5, P0 ;  /* 0x0000000506047207 */ /* 0x000fe20000000000 */
[----:B------:R-:W-:Y:S01]  /*0be0*/  VIADD R6, R7, 0xf3000000 ;  /* 0xf300000007067836 */ /* 0x000fe20000000000 */
[----:B------:R-:W-:Y:S01]  /*0bf0*/  MOV R5, R13 ;  /* 0x0000000d00057202 */ /* 0x000fe20000000f00 */
[----:B------:R0:W2:Y:S03]  /*0c00*/  MUFU.RSQ R28, R7 ;  /* 0x00000007001c7308 */ /* 0x0000a60000001400 */
[----:B------:R-:W-:-:S05]  /*0c10*/  ISETP.GT.U32.AND P0, PT, R6, 0x727fffff, PT ;  /* 0x727fffff0600780c */ /* 0x000fca0003f04070 */
[----:B------:R0:W3:Y:S08]  /*0c20*/  F2F.F32.F64 R8, R4 ;  /* 0x0000000400087310 */ /* 0x0000f00000301000 */
[----:B------:R-:W-:Y:S05]  /*0c30*/  @!P0 BRA `(.L_x_33) ;  /* 0x0000000000148947 */ /* 0x000fea0003800000 */
[----:B0-----:R-:W-:Y:S01]  /*0c40*/  IMAD.MOV.U32 R5, RZ, RZ, R7 ;  /* 0x000000ffff057224 */ /* 0x001fe200078e0007 */
[----:B------:R-:W-:-:S07]  /*0c50*/  MOV R4, 0xc70 ;  /* 0x00000c7000047802 */ /* 0x000fce0000000f00 */
[----:B-123--:R-:W-:Y:S05]  /*0c60*/  CALL.REL.NOINC `($__internal_2_$__cuda_sm20_sqrt_rn_f32_slowpath) ;  /* 0x0000002000ac7944 */ /* 0x00efea0003c00000 */
[----:B------:R-:W-:Y:S01]  /*0c70*/  MOV R32, R7 ;  /* 0x0000000700207202 */ /* 0x000fe20000000f00 */
[----:B------:R-:W-:Y:S06]  /*0c80*/  BRA `(.L_x_34) ;  /* 0x0000000000107947 */ /* 0x000fec0003800000 */
.L_x_33:
[----:B--2---:R-:W-:Y:S01]  /*0c90*/  FMUL.FTZ R32, R7, R28 ;  /* 0x0000001c07207220 */ /* 0x004fe20000410000 */
[----:B0-----:R-:W-:-:S03]  /*0ca0*/  FMUL.FTZ R4, R28, 0.5 ;  /* 0x3f0000001c047820 */ /* 0x001fc60000410000 */
[----:B------:R-:W-:-:S04]  /*0cb0*/  FFMA R5, -R32, R32, R7 ;  /* 0x0000002020057223 */ /* 0x000fc80000000107 */
[----:B------:R-:W-:-:S07]  /*0cc0*/  FFMA R32, R5, R4, R32 ;  /* 0x0000000405207223 */ /* 0x000fce0000000020 */
.L_x_34:
[----:B------:R-:W-:Y:S05]  /*0cd0*/  BSYNC.RECONVERGENT B0 ;  /* 0x0000000000007941 */ /* 0x000fea0003800200 */
.L_x_32:
[----:B------:R-:W-:Y:S01]  /*0ce0*/  VIADD R4, R31, 0xf3000000 ;  /* 0xf30000001f047836 */ /* 0x000fe20000000000 */
[----:B------:R0:W2:Y:S01]  /*0cf0*/  MUFU.RSQ R6, R31 ;  /* 0x0000001f00067308 */ /* 0x0000a20000001400 */
[----:B------:R-:W-:Y:S03]  /*0d00*/  BSSY.RECONVERGENT B0, `(.L_x_35) ;  /* 0x000000b000007945 */ /* 0x000fe60003800200 */
[----:B------:R-:W-:-:S13]  /*0d10*/  ISETP.GT.U32.AND P0, PT, R4, 0x727fffff, PT ;  /* 0x727fffff0400780c */ /* 0x000fda0003f04070 */
[----:B0-2---:R-:W-:Y:S05]  /*0d20*/  @!P0 BRA `(.L_x_36) ;  /* 0x0000000000108947 */ /* 0x005fea0003800000 */
[----:B------:R-:W-:Y:S02]  /*0d30*/  MOV R5, R31 ;  /* 0x0000001f00057202 */ /* 0x000fe40000000f00 */
[----:B------:R-:W-:-:S07]  /*0d40*/  MOV R4, 0xd60 ;  /* 0x00000d6000047802 */ /* 0x000fce0000000f00 */
[----:B-1-3--:R-:W-:Y:S05]  /*0d50*/  CALL.REL.NOINC `($__internal_2_$__cuda_sm20_sqrt_rn_f32_slowpath) ;  /* 0x0000002000707944 */ /* 0x00afea0003c00000 */
[----:B------:R-:W-:Y:S05]  /*0d60*/  BRA `(.L_x_37) ;  /* 0x0000000000107947 */ /* 0x000fea0003800000 */
.L_x_36:
[----:B------:R-:W-:Y:S01]  /*0d70*/  FMUL.FTZ R4, R31, R6 ;  /* 0x000000061f047220 */ /* 0x000fe20000410000 */
[----:B------:R-:W-:-:S03]  /*0d80*/  FMUL.FTZ R5, R6, 0.5 ;  /* 0x3f00000006057820 */ /* 0x000fc60000410000 */
[----:B------:R-:W-:-:S04]  /*0d90*/  FFMA R7, -R4, R4, R31 ;  /* 0x0000000404077223 */ /* 0x000fc8000000011f */
[----:B------:R-:W-:-:S07]  /*0da0*/  FFMA R7, R7, R5, R4 ;  /* 0x0000000507077223 */ /* 0x000fce0000000004 */
.L_x_37:
[----:B------:R-:W-:Y:S05]  /*0db0*/  BSYNC.RECONVERGENT B0 ;  /* 0x0000000000007941 */ /* 0x000fea0003800200 */
.L_x_35:
[----:B------:R-:W-:Y:S01]  /*0dc0*/  FADD R5, R7, R32 ;  /* 0x0000002007057221 */ /* 0x000fe20000000000 */
[----:B------:R-:W-:Y:S01]  /*0dd0*/  IMAD.U32 R29, RZ, RZ, UR11 ;  /* 0x0000000bff1d7e24 */ /* 0x000fe2000f8e00ff */
        /* <DEDUP_REMOVED lines=12> */
[----:B------:R-:W-:Y:S02]  /*0ea0*/  MOV R5, R6 ;  /* 0x0000000600057202 */ /* 0x000fe40000000f00 */
[----:B------:R-:W-:-:S07]  /*0eb0*/  MOV R28, 0xed0 ;  /* 0x00000ed0001c7802 */ /* 0x000fce0000000f00 */
[----:B-1-3--:R-:W-:Y:S05]  /*0ec0*/  CALL.REL.NOINC `($__internal_3_$__cuda_sm3x_div_rn_noftz_f32_slowpath) ;  /* 0x0000002000687944 */ /* 0x00afea0003c00000 */
.L_x_39:
[----:B------:R-:W-:Y:S05]  /*0ed0*/  BSYNC.RECONVERGENT B0 ;  /* 0x0000000000007941 */ /* 0x000fea0003800200 */
.L_x_38:
[----:B------:R-:W-:-:S04]  /*0ee0*/  IMAD.WIDE R24, R10, 0x4, R24 ;  /* 0x000000040a187825 */ /* 0x000fc800078e0218 */
[C---:B------:R-:W-:Y:S01]  /*0ef0*/  IMAD.WIDE R26, R10.reuse, 0x4, R26 ;  /* 0x000000040a1a7825 */ /* 0x040fe200078e021a */
[----:B------:R-:W2:Y:S03]  /*0f00*/  LDG.E R6, desc[UR8][R24.64] ;  /* 0x0000000818067981 */ /* 0x000ea6000c1e1900 */
[----:B------:R-:W-:Y:S01]  /*0f10*/  IMAD.WIDE R22, R10, 0x4, R22 ;  /* 0x000000040a167825 */ /* 0x000fe200078e0216 */
[----:B------:R-:W4:Y:S04]  /*0f20*/  LDG.E R7, desc[UR8][R26.64] ;  /* 0x000000081a077981 */ /* 0x000f28000c1e1900 */
[----:B------:R-:W5:Y:S01]  /*0f30*/  LDG.E R13, desc[UR8][R22.64] ;  /* 0x00000008160d7981 */ /* 0x000f62000c1e1900 */
[----:B---3--:R-:W-:-:S06]  /*0f40*/  FMNMX R4, R8, R4, PT ;  /* 0x0000000408047209 */ /* 0x008fcc0003800000 */
[----:B------:R-:W0:Y:S01]  /*0f50*/  F2F.F64.F32 R4, R4 ;  /* 0x0000000400047310 */ /* 0x000e220000201800 */
[----:B------:R-:W-:Y:S01]  /*0f60*/  MOV R8, R3 ;  /* 0x0000000300087202 */ /* 0x000fe20000000f00 */
[----:B0-----:R-:W-:Y:S01]  /*0f70*/  DSETP.MIN.AND P0, P1, R4, R2, PT ;  /* 0x000000020400722a */ /* 0x001fe20003900000 */
[----:B------:R-:W-:Y:S01]  /*0f80*/  BSSY.RECONVERGENT B0, `(.L_x_40) ;  /* 0x000001a000007945 */ /* 0x000fe20003800200 */
[----:B--2---:R-:W-:Y:S01]  /*0f90*/  FMUL R31, R6, R6 ;  /* 0x00000006061f7220 */ /* 0x004fe20000400000 */
[----:B----4-:R-:W-:Y:S01]  /*0fa0*/  FMUL R6, R7, R7 ;  /* 0x0000000707067220 */ /* 0x010fe20000400000 */
[----:B-----5:R-:W-:-:S05]  /*0fb0*/  FMUL R13, R13, R13 ;  /* 0x0000000d0d0d7220 */ /* 0x020fca0000400000 */
[----:B------:R-:W-:Y:S01]  /*0fc0*/  FMNMX3 R31, R6, R13, R31, !PT ;  /* 0x0000000d061f7276 */ /* 0x000fe2000780001f */
[----:B------:R-:W-:Y:S01]  /*0fd0*/  IMAD.MOV.U32 R6, RZ, RZ, R4 ;  /* 0x000000ffff067224 */ /* 0x000fe200078e0004 */
[----:B------:R-:W-:Y:S01]  /*0fe0*/  FSEL R13, R5, R8, P0 ;  /* 0x00000008050d7208 */ /* 0x000fe20000000000 */
[----:B------:R-:W-:Y:S02]  /*0ff0*/  IMAD.MOV.U32 R5, RZ, RZ, R2 ;  /* 0x000000ffff057224 */ /* 0x000fe400078e0002 */
[----:B------:R-:W-:Y:S01]  /*1000*/  FADD R7, R31, UR10 ;  /* 0x0000000a1f077e21 */ /* 0x000fe20008000000 */
[----:B------:R-:W-:Y:S02]  /*1010*/  @P1 LOP3.LUT R13, R8, 0x80000, RZ, 0xfc, !PT ;  /* 0x00080000080d1812 */ /* 0x000fe400078efcff */
[----:B------:R-:W-:Y:S02]  /*1020*/  SEL R4, R6, R5, P0 ;  /* 0x0000000506047207 */ /* 0x000fe40000000000 */
[----:B------:R-:W-:Y:S01]  /*1030*/  IADD3 R6, PT, PT, R7, -0xd000000, RZ ;  /* 0xf300000007067810 */ /* 0x000fe20007ffe0ff */
[----:B------:R-:W-:-:S03]  /*1040*/  IMAD.MOV.U32 R5, RZ, RZ, R13 ;  /* 0x000000ffff057224 */ /* 0x000fc600078e000d */
[----:B------:R-:W-:Y:S01]  /*1050*/  ISETP.GT.U32.AND P0, PT, R6, 0x727fffff, PT ;  /* 0x727fffff0600780c */ /* 0x000fe20003f04070 */
[----:B------:R0:W2:Y:S08]  /*1060*/  MUFU.RSQ R28, R7 ;  /* 0x00000007001c7308 */ /* 0x0000b00000001400 */
[----:B------:R0:W3:Y:S04]  /*1070*/  F2F.F32.F64 R8, R4 ;  /* 0x0000000400087310 */ /* 0x0000e80000301000 */
[----:B------:R-:W-:Y:S05]  /*1080*/  @!P0 BRA `(.L_x_41) ;  /* 0x0000000000148947 */ /* 0x000fea0003800000 */
[----:B0-----:R-:W-:Y:S02]  /*1090*/  MOV R5, R7 ;  /* 0x0000000700057202 */ /* 0x001fe40000000f00 */
[----:B------:R-:W-:-:S07]  /*10a0*/  MOV R4, 0x10c0 ;  /* 0x000010c000047802 */ /* 0x000fce0000000f00 */
[----:B-123--:R-:W-:Y:S05]  /*10b0*/  CALL.REL.NOINC `($__internal_2_$__cuda_sm20_sqrt_rn_f32_slowpath) ;  /* 0x0000001c00987944 */ /* 0x00efea0003c00000 */
[----:B------:R-:W-:Y:S01]  /*10c0*/  IMAD.MOV.U32 R32, RZ, RZ, R7 ;  /* 0x000000ffff207224 */ /* 0x000fe200078e0007 */
[----:B------:R-:W-:Y:S06]  /*10d0*/  BRA `(.L_x_42) ;  /* 0x0000000000107947 */ /* 0x000fec0003800000 */
.L_x_41:
[----:B--2---:R-:W-:Y:S01]  /*10e0*/  FMUL.FTZ R32, R7, R28 ;  /* 0x0000001c07207220 */ /* 0x004fe20000410000 */
[----:B0-----:R-:W-:-:S03]  /*10f0*/  FMUL.FTZ R4, R28, 0.5 ;  /* 0x3f0000001c047820 */ /* 0x001fc60000410000 */
[----:B------:R-:W-:-:S04]  /*1100*/  FFMA R5, -R32, R32, R7 ;  /* 0x0000002020057223 */ /* 0x000fc80000000107 */
[----:B------:R-:W-:-:S07]  /*1110*/  FFMA R32, R5, R4, R32 ;  /* 0x0000000405207223 */ /* 0x000fce0000000020 */
.L_x_42:
[----:B------:R-:W-:Y:S05]  /*1120*/  BSYNC.RECONVERGENT B0 ;  /* 0x0000000000007941 */ /* 0x000fea0003800200 */
.L_x_40:
[----:B------:R-:W-:Y:S01]  /*1130*/  IADD3 R4, PT, PT, R31, -0xd000000, RZ ;  /* 0xf30000001f047810 */ /* 0x000fe20007ffe0ff */
[----:B------:R0:W2:Y:S01]  /*1140*/  MUFU.RSQ R6, R31 ;  /* 0x0000001f00067308 */ /* 0x0000a20000001400 */
[----:B------:R-:W-:Y:S02]  /*1150*/  BSSY.RECONVERGENT B0, `(.L_x_43) ;  /* 0x000000b000007945 */ /* 0x000fe40003800200 */
[----:B------:R-:W-:-:S13]  /*1160*/  ISETP.GT.U32.AND P0, PT, R4, 0x727fffff, PT ;  /* 0x727fffff0400780c */ /* 0x000fda0003f04070 */
[----:B0-----:R-:W-:Y:S05]  /*1170*/  @!P0 BRA `(.L_x_44) ;  /* 0x0000000000108947 */ /* 0x001fea0003800000 */
[----:B------:R-:W-:Y:S01]  /*1180*/  IMAD.MOV.U32 R5, RZ, RZ, R31 ;  /* 0x000000ffff057224 */ /* 0x000fe200078e001f */
[----:B------:R-:W-:-:S07]  /*1190*/  MOV R4, 0x11b0 ;  /* 0x000011b000047802 */ /* 0x000fce0000000f00 */
[----:B-123--:R-:W-:Y:S05]  /*11a0*/  CALL.REL.NOINC `($__internal_2_$__cuda_sm20_sqrt_rn_f32_slowpath) ;  /* 0x0000001c005c7944 */ /* 0x00efea0003c00000 */
[----:B------:R-:W-:Y:S05]  /*11b0*/  BRA `(.L_x_45) ;  /* 0x0000000000107947 */ /* 0x000fea0003800000 */
.L_x_44:
[----:B--2---:R-:W-:Y:S01]  /*11c0*/  FMUL.FTZ R4, R31, R6 ;  /* 0x000000061f047220 */ /* 0x004fe20000410000 */
[----:B------:R-:W-:-:S03]  /*11d0*/  FMUL.FTZ R5, R6, 0.5 ;  /* 0x3f00000006057820 */ /* 0x000fc60000410000 */
[----:B------:R-:W-:-:S04]  /*11e0*/  FFMA R7, -R4, R4, R31 ;  /* 0x0000000404077223 */ /* 0x000fc8000000011f */
[----:B------:R-:W-:-:S07]  /*11f0*/  FFMA R7, R7, R5, R4 ;  /* 0x0000000507077223 */ /* 0x000fce0000000004 */
.L_x_45:
[----:B------:R-:W-:Y:S05]  /*1200*/  BSYNC.RECONVERGENT B0 ;  /* 0x0000000000007941 */ /* 0x000fea0003800200 */
.L_x_43:
        /* <DEDUP_REMOVED lines=16> */
[----:B-1-3--:R-:W-:Y:S05]  /*1310*/  CALL.REL.NOINC `($__internal_3_$__cuda_sm3x_div_rn_noftz_f32_slowpath) ;  /* 0x0000001c00547944 */ /* 0x00afea0003c00000 */
.L_x_47:
[----:B------:R-:W-:Y:S05]  /*1320*/  BSYNC.RECONVERGENT B0 ;  /* 0x0000000000007941 */ /* 0x000fea0003800200 */
.L_x_46:
[----:B------:R-:W-:-:S04]  /*1330*/  IMAD.WIDE R24, R10, 0x4, R24 ;  /* 0x000000040a187825 */ /* 0x000fc800078e0218 */
[C---:B------:R-:W-:Y:S02]  /*1340*/  IMAD.WIDE R26, R10.reuse, 0x4, R26 ;  /* 0x000000040a1a7825 */ /* 0x040fe400078e021a */
[----:B------:R-:W2:Y:S02]  /*1350*/  LDG.E R24, desc[UR8][R24.64] ;  /* 0x0000000818187981 */ /* 0x000ea4000c1e1900 */
[----:B------:R-:W-:Y:S02]  /*1360*/  IMAD.WIDE R6, R10, 0x4, R22 ;  /* 0x000000040a067825 */ /* 0x000fe400078e0216 */
[----:B------:R-:W4:Y:S04]  /*1370*/  LDG.E R26, desc[UR8][R26.64] ;  /* 0x000000081a1a7981 */ /* 0x000f28000c1e1900 */
[----:B------:R-:W5:Y:S01]  /*1380*/  LDG.E R6, desc[UR8][R6.64] ;  /* 0x0000000806067981 */ /* 0x000f62000c1e1900 */
[----:B---3--:R-:W-:-:S06]  /*1390*/  FMNMX R4, R8, R4, PT ;  /* 0x0000000408047209 */ /* 0x008fcc0003800000 */
[----:B------:R-:W0:Y:S02]  /*13a0*/  F2F.F64.F32 R4, R4 ;  /* 0x0000000400047310 */ /* 0x000e240000201800 */
[----:B0-----:R-:W-:Y:S01]  /*13b0*/  DSETP.MIN.AND P0, P1, R4, R2, PT ;  /* 0x000000020400722a */ /* 0x001fe20003900000 */
[----:B------:R-:W-:Y:S01]  /*13c0*/  BSSY.RECONVERGENT B0, `(.L_x_48) ;  /* 0x000001b000007945 */ /* 0x000fe20003800200 */
[----:B--2---:R-:W-:Y:S01]  /*13d0*/  FMUL R22, R24, R24 ;  /* 0x0000001818167220 */ /* 0x004fe20000400000 */
[----:B----4-:R-:W-:Y:S01]  /*13e0*/  FMUL R13, R26, R26 ;  /* 0x0000001a1a0d7220 */ /* 0x010fe20000400000 */
[----:B-----5:R-:W-:Y:S01]  /*13f0*/  FMUL R8, R6, R6 ;  /* 0x0000000606087220 */ /* 0x020fe20000400000 */
[----:B------:R-:W-:-:S04]  /*1400*/  IMAD.MOV.U32 R6, RZ, RZ, R3 ;  /* 0x000000ffff067224 */ /* 0x000fc800078e0003 */
[----:B------:R-:W-:Y:S02]  /*1410*/  FMNMX3 R22, R13, R8, R22, !PT ;  /* 0x000000080d167276 */ /* 0x000fe40007800016 */
[----:B------:R-:W-:-:S03]  /*1420*/  FSEL R13, R5, R6, P0 ;  /* 0x00000006050d7208 */ /* 0x000fc60000000000 */
[----:B------:R-:W-:Y:S01]  /*1430*/  FADD R24, R22, UR10 ;  /* 0x0000000a16187e21 */ /* 0x000fe20008000000 */
[----:B------:R-:W-:Y:S02]  /*1440*/  MOV R8, R4 ;  /* 0x0000000400087202 */ /* 0x000fe40000000f00 */
[----:B------:R-:W-:Y:S02]  /*1450*/  MOV R5, R2 ;  /* 0x0000000200057202 */ /* 0x000fe40000000f00 */
[----:B------:R-:W-:Y:S01]  /*1460*/  @P1 LOP3.LUT R13, R6, 0x80000, RZ, 0xfc, !PT ;  /* 0x00080000060d1812 */ /* 0x000fe200078efcff */
[----:B------:R-:W-:Y:S01]  /*1470*/  VIADD R6, R24, 0xf3000000 ;  /* 0xf300000018067836 */ /* 0x000fe20000000000 */
[----:B------:R-:W-:Y:S02]  /*1480*/  SEL R4, R8, R5, P0 ;  /* 0x0000000508047207 */ /* 0x000fe40000000000 */
[----:B------:R-:W-:Y:S02]  /*1490*/  MOV R5, R13 ;  /* 0x0000000d00057202 */ /* 0x000fe40000000f00 */
[----:B------:R-:W-:Y:S01]  /*14a0*/  ISETP.GT.U32.AND P0, PT, R6, 0x727fffff, PT ;  /* 0x727fffff0600780c */ /* 0x000fe20003f04070 */
[----:B------:R0:W2:Y:S08]  /*14b0*/  MUFU.RSQ R7, R24 ;  /* 0x0000001800077308 */ /* 0x0000b00000001400 */
[----:B------:R0:W3:Y:S04]  /*14c0*/  F2F.F32.F64 R8, R4 ;  /* 0x0000000400087310 */ /* 0x0000e80000301000 */
[----:B------:R-:W-:Y:S05]  /*14d0*/  @!P0 BRA `(.L_x_49) ;  /* 0x0000000000148947 */ /* 0x000fea0003800000 */
[----:B0-----:R-:W-:Y:S01]  /*14e0*/  IMAD.MOV.U32 R5, RZ, RZ, R24 ;  /* 0x000000ffff057224 */ /* 0x001fe200078e0018 */
[----:B------:R-:W-:-:S07]  /*14f0*/  MOV R4, 0x1510 ;  /* 0x0000151000047802 */ /* 0x000fce0000000f00 */
[----:B-123--:R-:W-:Y:S05]  /*1500*/  CALL.REL.NOINC `($__internal_2_$__cuda_sm20_sqrt_rn_f32_slowpath) ;  /* 0x0000001800847944 */ /* 0x00efea0003c00000 */
[----:B------:R-:W-:Y:S01]  /*1510*/  MOV R23, R7 ;  /* 0x0000000700177202 */ /* 0x000fe20000000f00 */
[----:B------:R-:W-:Y:S06]  /*1520*/  BRA `(.L_x_50) ;  /* 0x0000000000107947 */ /* 0x000fec0003800000 */
.L_x_49:
[----:B--2---:R-:W-:Y:S01]  /*1530*/  FMUL.FTZ R23, R24, R7 ;  /* 0x0000000718177220 */ /* 0x004fe20000410000 */
[----:B0-----:R-:W-:-:S03]  /*1540*/  FMUL.FTZ R5, R7, 0.5 ;  /* 0x3f00000007057820 */ /* 0x001fc60000410000 */
[----:B------:R-:W-:-:S04]  /*1550*/  FFMA R4, -R23, R23, R24 ;  /* 0x0000001717047223 */ /* 0x000fc80000000118 */
[----:B------:R-:W-:-:S07]  /*1560*/  FFMA R23, R4, R5, R23 ;  /* 0x0000000504177223 */ /* 0x000fce0000000017 */
.L_x_50:
[----:B------:R-:W-:Y:S05]  /*1570*/  BSYNC.RECONVERGENT B0 ;  /* 0x0000000000007941 */ /* 0x000fea0003800200 */
.L_x_48:
        /* <DEDUP_REMOVED lines=9> */
.L_x_52:
[----:B------:R-:W-:Y:S01]  /*1610*/  FMUL.FTZ R7, R22, R5 ;  /* 0x0000000516077220 */ /* 0x000fe20000410000 */
[----:B------:R-:W-:-:S03]  /*1620*/  FMUL.FTZ R4, R5, 0.5 ;  /* 0x3f00000005047820 */ /* 0x000fc60000410000 */
[----:B------:R-:W-:-:S04]  /*1630*/  FFMA R22, -R7, R7, R22 ;  /* 0x0000000707167223 */ /* 0x000fc80000000116 */
[----:B------:R-:W-:-:S07]  /*1640*/  FFMA R7, R22, R4, R7 ;  /* 0x0000000416077223 */ /* 0x000fce0000000007 */
.L_x_53:
[----:B------:R-:W-:Y:S05]  /*1650*/  BSYNC.RECONVERGENT B0 ;  /* 0x0000000000007941 */ /* 0x000fea0003800200 */
.L_x_51:
        /* <DEDUP_REMOVED lines=17> */
.L_x_55:
[----:B------:R-:W-:Y:S05]  /*1770*/  BSYNC.RECONVERGENT B0 ;  /* 0x0000000000007941 */ /* 0x000fea0003800200 */
.L_x_54:
[----:B---3--:R-:W-:Y:S01]  /*1780*/  FMNMX R6, R8, R4, PT ;  /* 0x0000000408067209 */ /* 0x008fe20003800000 */
[----:B------:R-:W-:Y:S02]  /*1790*/  IMAD.MOV.U32 R8, RZ, RZ, R3 ;  /* 0x000000ffff087224 */ /* 0x000fe400078e0003 */
[----:B------:R-:W-:Y:S01]  /*17a0*/  IMAD R9, R10, 0x4, R9 ;  /* 0x000000040a097824 */ /* 0x000fe200078e0209 */
[----:B------:R-:W0:Y:S02]  /*17b0*/  F2F.F64.F32 R4, R6 ;  /* 0x0000000600047310 */ /* 0x000e240000201800 */
[----:B0-----:R-:W-:Y:S01]  /*17c0*/  DSETP.MIN.AND P0, P1, R4, R2, PT ;  /* 0x000000020400722a */ /* 0x001fe20003900000 */
[----:B------:R-:W-:-:S05]  /*17d0*/  MOV R7, R5 ;  /* 0x0000000500077202 */ /* 0x000fca0000000f00 */
[----:B------:R-:W-:Y:S01]  /*17e0*/  FSEL R13, R7, R8, P0 ;  /* 0x00000008070d7208 */ /* 0x000fe20000000000 */
[----:B------:R-:W-:-:S05]  /*17f0*/  IMAD.MOV.U32 R7, RZ, RZ, R2 ;  /* 0x000000ffff077224 */ /* 0x000fca00078e0002 */
[----:B------:R-:W-:Y:S02]  /*1800*/  SEL R4, R4, R7, P0 ;  /* 0x0000000704047207 */ /* 0x000fe40000000000 */
[----:B------:R-:W-:-:S04]  /*1810*/  @P1 LOP3.LUT R13, R8, 0x80000, RZ, 0xfc, !PT ;  /* 0x00080000080d1812 */ /* 0x000fc800078efcff */
[----:B------:R-:W-:-:S04]  /*1820*/  MOV R5, R13 ;  /* 0x0000000d00057202 */ /* 0x000fc80000000f00 */
[----:B------:R2:W0:Y:S01]  /*1830*/  F2F.F32.F64 R8, R4 ;  /* 0x0000000400087310 */ /* 0x0004220000301000 */
[----:B------:R-:W-:Y:S05]  /*1840*/  BRA.U UP0, `(.L_x_56) ;  /* 0xffffffed00a47547 */ /* 0x000fea000b83ffff */
.L_x_23:
[----:B------:R-:W-:-:S09]  /*1850*/  UISETP.NE.AND UP0, UPT, UR6, URZ, UPT ;  /* 0x000000ff0600728c */ /* 0x000fd2000bf05270 */
[----:B------:R-:W-:Y:S05]  /*1860*/  BRA.U !UP0, `(.L_x_18) ;  /* 0x0000000d08907547 */ /* 0x000fea000b800000 */
[----:B------:R-:W-:-:S09]  /*1870*/  UISETP.NE.AND UP0, UPT, UR6, 0x1, UPT ;  /* 0x000000010600788c */ /* 0x000fd2000bf05270 */
[----:B------:R-:W-:Y:S05]  /*1880*/  BRA.U !UP0, `(.L_x_57) ;  /* 0x0000000908507547 */ /* 0x000fea000b800000 */
[----:B--2---:R-:W2:Y:S01]  /*1890*/  LDC R4, c[0x0][0x3cc] ;  /* 0x0000f300ff047b82 */ /* 0x004ea20000000800 */
[----:B------:R-:W3:Y:S07]  /*18a0*/  LDCU UR5, c[0x0][0x3a4] ;  /* 0x00007480ff0577ac */ /* 0x000eee0008000800 */
[----:B------:R-:W4:Y:S08]  /*18b0*/  LDC.64 R18, c[0x0][0x388] ;  /* 0x0000e200ff127b82 */ /* 0x000f300000000a00 */
[----:B------:R-:W5:Y:S08]  /*18c0*/  LDC.64 R16, c[0x0][0x390] ;  /* 0x0000e400ff107b82 */ /* 0x000f700000000a00 */
[----:B------:R-:W0:Y:S01]  /*18d0*/  LDC.64 R14, c[0x0][0x398] ;  /* 0x0000e600ff0e7b82 */ /* 0x000e220000000a00 */
[----:B--2---:R-:W-:-:S04]  /*18e0*/  IMAD R5, R4, UR4, R11 ;  /* 0x0000000404057c24 */ /* 0x004fc8000f8e020b */
[----:B----4-:R-:W-:-:S05]  /*18f0*/  IMAD.WIDE R18, R5, 0x4, R18 ;  /* 0x0000000405127825 */ /* 0x010fca00078e0212 */
[----:B------:R-:W2:Y:S01]  /*1900*/  LDG.E R4, desc[UR8][R18.64] ;  /* 0x0000000812047981 */ /* 0x000ea2000c1e1900 */
[----:B-----5:R-:W-:-:S04]  /*1910*/  IMAD.WIDE R16, R5, 0x4, R16 ;  /* 0x0000000405107825 */ /* 0x020fc800078e0210 */
[----:B0-----:R-:W-:Y:S02]  /*1920*/  IMAD.WIDE R14, R5, 0x4, R14 ;  /* 0x00000004050e7825 */ /* 0x001fe400078e020e */
[----:B------:R-:W4:Y:S04]  /*1930*/  LDG.E R5, desc[UR8][R16.64] ;  /* 0x0000000810057981 */ /* 0x000f28000c1e1900 */
[----:B------:R-:W5:Y:S01]  /*1940*/  LDG.E R6, desc[UR8][R14.64] ;  /* 0x000000080e067981 */ /* 0x000f62000c1e1900 */
[----:B------:R-:W-:Y:S01]  /*1950*/  BSSY.RECONVERGENT B0, `(.L_x_58) ;  /* 0x0000012000007945 */ /* 0x000fe20003800200 */
[----:B--2---:R-:W-:Y:S01]  /*1960*/  FMUL R9, R4, R4 ;  /* 0x0000000404097220 */ /* 0x004fe20000400000 */
[----:B----4-:R-:W-:Y:S01]  /*1970*/  FMUL R4, R5, R5 ;  /* 0x0000000505047220 */ /* 0x010fe20000400000 */
[----:B-----5:R-:W-:-:S05]  /*1980*/  FMUL R6, R6, R6 ;  /* 0x0000000606067220 */ /* 0x020fca0000400000 */
[----:B------:R-:W-:-:S05]  /*1990*/  FMNMX3 R9, R4, R6, R9, !PT ;  /* 0x0000000604097276 */ /* 0x000fca0007800009 */
[----:B---3--:R-:W-:-:S05]  /*19a0*/  FADD R5, R9, UR5 ;  /* 0x0000000509057e21 */ /* 0x008fca0008000000 */
        /* <DEDUP_REMOVED lines=8> */
.L_x_59:
[----:B--2---:R-:W-:Y:S01]  /*1a30*/  FMUL.FTZ R10, R5, R6 ;  /* 0x00000006050a7220 */ /* 0x004fe20000410000 */
[----:B------:R-:W-:-:S03]  /*1a40*/  FMUL.FTZ R4, R6, 0.5 ;  /* 0x3f00000006047820 */ /* 0x000fc60000410000 */
[----:B------:R-:W-:-:S04]  /*1a50*/  FFMA R5, -R10, R10, R5 ;  /* 0x0000000a0a057223 */ /* 0x000fc80000000105 */
[----:B------:R-:W-:-:S07]  /*1a60*/  FFMA R10, R5, R4, R10 ;  /* 0x00000004050a7223 */ /* 0x000fce000000000a */
.L_x_60:
[----:B------:R-:W-:Y:S05]  /*1a70*/  BSYNC.RECONVERGENT B0 ;  /* 0x0000000000007941 */ /* 0x000fea0003800200 */
.L_x_58:
        /* <DEDUP_REMOVED lines=9> */
.L_x_62:
[----:B--2---:R-:W-:Y:S01]  /*1b10*/  FMUL.FTZ R4, R9, R6 ;  /* 0x0000000609047220 */ /* 0x004fe20000410000 */
[----:B------:R-:W-:-:S03]  /*1b20*/  FMUL.FTZ R5, R6, 0.5 ;  /* 0x3f00000006057820 */ /* 0x000fc60000410000 */
[----:B------:R-:W-:-:S04]  /*1b30*/  FFMA R7, -R4, R4, R9 ;  /* 0x0000000404077223 */ /* 0x000fc80000000109 */
[----:B------:R-:W-:-:S07]  /*1b40*/  FFMA R7, R7, R5, R4 ;  /* 0x0000000507077223 */ /* 0x000fce0000000004 */
.L_x_63:
[----:B------:R-:W-:Y:S05]  /*1b50*/  BSYNC.RECONVERGENT B0 ;  /* 0x0000000000007941 */ /* 0x000fea0003800200 */
.L_x_61:
[----:B------:R-:W-:Y:S01]  /*1b60*/  FADD R5, R7, R10 ;  /* 0x0000000a07057221 */ /* 0x000fe20000000000 */
[----:B------:R-:W0:Y:S01]  /*1b70*/  LDCU UR5, c[0x0][0x3a0] ;  /* 0x00007400ff0577ac */ /* 0x000e220008000800 */
[----:B------:R-:W-:Y:S04]  /*1b80*/  BSSY.RECONVERGENT B0, `(.L_x_64) ;  /* 0x0000010000007945 */ /* 0x000fe80003800200 */
[----:B------:R-:W2:Y:S01]  /*1b90*/  F2F.F64.F32 R4, R5 ;  /* 0x0000000500047310 */ /* 0x000ea20000201800 */
[----:B0-----:R-:W-:Y:S01]  /*1ba0*/  MOV R13, UR5 ;  /* 0x00000005000d7c02 */ /* 0x001fe20008000f00 */
[----:B--2---:R-:W-:-:S10]  /*1bb0*/  DMUL R6, R20, R4 ;  /* 0x0000000414067228 */ /* 0x004fd40000000000 */
        /* <DEDUP_REMOVED lines=12> */
.L_x_65:
[----:B------:R-:W-:Y:S05]  /*1c80*/  BSYNC.RECONVERGENT B0 ;  /* 0x0000000000007941 */ /* 0x000fea0003800200 */
.L_x_64:
[----:B------:R-:W0:Y:S01]  /*1c90*/  LDC R5, c[0x0][0x3cc] ;  /* 0x0000f300ff057b82 */ /* 0x000e220000000800 */
[----:B------:R-:W-:Y:S01]  /*1ca0*/  FMNMX R4, R8, R4, PT ;  /* 0x0000000408047209 */ /* 0x000fe20003800000 */
[----:B------:R-:W2:Y:S01]  /*1cb0*/  LDCU UR5, c[0x0][0x3a4] ;  /* 0x00007480ff0577ac */ /* 0x000ea20008000800 */
[----:B0-----:R-:W-:-:S04]  /*1cc0*/  IMAD.WIDE R18, R5, 0x4, R18 ;  /* 0x0000000405127825 */ /* 0x001fc800078e0212 */
[C---:B------:R-:W-:Y:S02]  /*1cd0*/  IMAD.WIDE R16, R5.reuse, 0x4, R16 ;  /* 0x0000000405107825 */ /* 0x040fe400078e0210 */
[----:B------:R-:W3:Y:S02]  /*1ce0*/  LDG.E R18, desc[UR8][R18.64] ;  /* 0x0000000812127981 */ /* 0x000ee4000c1e1900 */
[----:B------:R-:W-:Y:S02]  /*1cf0*/  IMAD.WIDE R14, R5, 0x4, R14 ;  /* 0x00000004050e7825 */ /* 0x000fe400078e020e */
[----:B------:R-:W4:Y:S04]  /*1d00*/  LDG.E R16, desc[UR8][R16.64] ;  /* 0x0000000810107981 */ /* 0x000f28000c1e1900 */
[----:B------:R-:W5:Y:S01]  /*1d10*/  LDG.E R14, desc[UR8][R14.64] ;  /* 0x000000080e0e7981 */ /* 0x000f62000c1e1900 */
[----:B------:R-:W0:Y:S01]  /*1d20*/  F2F.F64.F32 R4, R4 ;  /* 0x0000000400047310 */ /* 0x000e220000201800 */
[----:B------:R-:W-:Y:S01]  /*1d30*/  IMAD.MOV.U32 R8, RZ, RZ, R3 ;  /* 0x000000ffff087224 */ /* 0x000fe200078e0003 */
[----:B0-----:R-:W-:-:S06]  /*1d40*/  DSETP.MIN.AND P0, P1, R4, R2, PT ;  /* 0x000000020400722a */ /* 0x001fcc0003900000 */
[----:B------:R-:W-:Y:S02]  /*1d50*/  FSEL R13, R5, R8, P0 ;  /* 0x00000008050d7208 */ /* 0x000fe40000000000 */
[----:B------:R-:W-:-:S06]  /*1d60*/  MOV R5, R2 ;  /* 0x0000000200057202 */ /* 0x000fcc0000000f00 */
[----:B------:R-:W-:Y:S01]  /*1d70*/  @P1 LOP3.LUT R13, R8, 0x80000, RZ, 0xfc, !PT ;  /* 0x00080000080d1812 */ /* 0x000fe200078efcff */
[----:B------:R-:W-:Y:S01]  /*1d80*/  BSSY.RECONVERGENT B0, `(.L_x_66) ;  /* 0x0000017000007945 */ /* 0x000fe20003800200 */
[----:B---3--:R-:W-:Y:S01]  /*1d90*/  FMUL R9, R18, R18 ;  /* 0x0000001212097220 */ /* 0x008fe20000400000 */
[----:B----4-:R-:W-:Y:S01]  /*1da0*/  FMUL R6, R16, R16 ;  /* 0x0000001010067220 */ /* 0x010fe20000400000 */
[----:B-----5:R-:W-:-:S05]  /*1db0*/  FMUL R7, R14, R14 ;  /* 0x0000000e0e077220 */ /* 0x020fca0000400000 */
[----:B------:R-:W-:Y:S02]  /*1dc0*/  FMNMX3 R9, R6, R7, R9, !PT ;  /* 0x0000000706097276 */ /* 0x000fe40007800009 */
[----:B------:R-:W-:-:S03]  /*1dd0*/  MOV R6, R4 ;  /* 0x0000000400067202 */ /* 0x000fc60000000f00 */
[----:B--2---:R-:W-:Y:S01]  /*1de0*/  FADD R7, R9, UR5 ;  /* 0x0000000509077e21 */ /* 0x004fe20008000000 */
[----:B------:R-:W-:-:S03]  /*1df0*/  SEL R4, R6, R5, P0 ;  /* 0x0000000506047207 */ /* 0x000fc60000000000 */
        /* <DEDUP_REMOVED lines=11> */
.L_x_67:
[----:B--2---:R-:W-:Y:S01]  /*1eb0*/  FMUL.FTZ R10, R7, R14 ;  /* 0x0000000e070a7220 */ /* 0x004fe20000410000 */
[----:B0-----:R-:W-:-:S03]  /*1ec0*/  FMUL.FTZ R4, R14, 0.5 ;  /* 0x3f0000000e047820 */ /* 0x001fc60000410000 */
[----:B------:R-:W-:-:S04]  /*1ed0*/  FFMA R5, -R10, R10, R7 ;  /* 0x0000000a0a057223 */ /* 0x000fc80000000107 */
[----:B------:R-:W-:-:S07]  /*1ee0*/  FFMA R10, R5, R4, R10 ;  /* 0x00000004050a7223 */ /* 0x000fce000000000a */
.L_x_68:
[----:B------:R-:W-:Y:S05]  /*1ef0*/  BSYNC.RECONVERGENT B0 ;  /* 0x0000000000007941 */ /* 0x000fea0003800200 */
.L_x_66:
        /* <DEDUP_REMOVED lines=9> */
.L_x_70:
[----:B------:R-:W-:Y:S01]  /*1f90*/  FMUL.FTZ R4, R9, R6 ;  /* 0x0000000609047220 */ /* 0x000fe20000410000 */
[----:B------:R-:W-:-:S03]  /*1fa0*/  FMUL.FTZ R5, R6, 0.5 ;  /* 0x3f00000006057820 */ /* 0x000fc60000410000 */
[----:B------:R-:W-:-:S04]  /*1fb0*/  FFMA R7, -R4, R4, R9 ;  /* 0x0000000404077223 */ /* 0x000fc80000000109 */
[----:B------:R-:W-:-:S07]  /*1fc0*/  FFMA R7, R7, R5, R4 ;  /* 0x0000000507077223 */ /* 0x000fce0000000004 */
.L_x_71:
[----:B------:R-:W-:Y:S05]  /*1fd0*/  BSYNC.RECONVERGENT B0 ;  /* 0x0000000000007941 */ /* 0x000fea0003800200 */
.L_x_69:
[----:B------:R-:W-:Y:S01]  /*1fe0*/  FADD R5, R7, R10 ;  /* 0x0000000a07057221 */ /* 0x000fe20000000000 */
[----:B------:R-:W0:Y:S01]  /*1ff0*/  LDCU UR5, c[0x0][0x3a0] ;  /* 0x00007400ff0577ac */ /* 0x000e220008000800 */
[----:B------:R-:W-:Y:S04]  /*2000*/  BSSY.RECONVERGENT B0, `(.L_x_72) ;  /* 0x0000010000007945 */ /* 0x000fe80003800200 */
[----:B------:R-:W2:Y:S01]  /*2010*/  F2F.F64.F32 R4, R5 ;  /* 0x0000000500047310 */ /* 0x000ea20000201800 */
[----:B0-----:R-:W-:Y:S01]  /*2020*/  IMAD.U32 R13, RZ, RZ, UR5 ;  /* 0x00000005ff0d7e24 */ /* 0x001fe2000f8e00ff */
        /* <DEDUP_REMOVED lines=13> */
.L_x_73:
[----:B------:R-:W-:Y:S05]  /*2100*/  BSYNC.RECONVERGENT B0 ;  /* 0x0000000000007941 */ /* 0x000fea0003800200 */
.L_x_72:
[----:B---3--:R-:W-:Y:S01]  /*2110*/  FMNMX R4, R8, R4, PT ;  /* 0x0000000408047209 */ /* 0x008fe20003800000 */
[----:B------:R-:W-:Y:S01]  /*2120*/  IMAD.MOV.U32 R9, RZ, RZ, R3 ;  /* 0x000000ffff097224 */ /* 0x000fe200078e0003 */
[----:B------:R-:W-:Y:S01]  /*2130*/  UIADD3 UR4, UPT, UPT, UR4, 0x2, URZ ;  /* 0x0000000204047890 */ /* 0x000fe2000fffe0ff */
[----:B------:R-:W-:-:S03]  /*2140*/  IMAD.MOV.U32 R7, RZ, RZ, R2 ;  /* 0x000000ffff077224 */ /* 0x000fc600078e0002 */
[----:B------:R-:W0:Y:S02]  /*2150*/  F2F.F64.F32 R4, R4 ;  /* 0x0000000400047310 */ /* 0x000e240000201800 */
[----:B0-----:R-:W-:Y:S01]  /*2160*/  DSETP.MIN.AND P0, P1, R4, R2, PT ;  /* 0x000000020400722a */ /* 0x001fe20003900000 */
[----:B------:R-:W-:-:S05]  /*2170*/  MOV R6, R5 ;  /* 0x0000000500067202 */ /* 0x000fca0000000f00 */
[----:B------:R-:W-:Y:S02]  /*2180*/  FSEL R13, R6, R9, P0 ;  /* 0x00000009060d7208 */ /* 0x000fe40000000000 */
[----:B------:R-:W-:-:S06]  /*2190*/  SEL R8, R4, R7, P0 ;  /* 0x0000000704087207 */ /* 0x000fcc0000000000 */
[----:B------:R-:W-:-:S04]  /*21a0*/  @P1 LOP3.LUT R13, R9, 0x80000, RZ, 0xfc, !PT ;  /* 0x00080000090d1812 */ /* 0x000fc800078efcff */
[----:B------:R-:W-:-:S04]  /*21b0*/  MOV R9, R13 ;  /* 0x0000000d00097202 */ /* 0x000fc80000000f00 */
[----:B------:R3:W4:Y:S03]  /*21c0*/  F2F.F32.F64 R8, R8 ;  /* 0x0000000800087310 */ /* 0x0007260000301000 */
.L_x_57:
[----:B------:R-:W5:Y:S02]  /*21d0*/  LDCU UR5, c[0x0][0x3bc] ;  /* 0x00007780ff0577ac */ /* 0x000f640008000800 */
[----:B-----5:R-:W-:-:S04]  /*21e0*/  ULOP3.LUT UR5, UR5, 0x1, URZ, 0xc0, !UPT ;  /* 0x0000000105057892 */ /* 0x020fc8000f8ec0ff */
[----:B------:R-:W-:-:S09]  /*21f0*/  UISETP.NE.U32.AND UP0, UPT, UR5, 0x1, UPT ;  /* 0x000000010500788c */ /* 0x000fd2000bf05070 */
[----:B------:R-:W-:Y:S05]  /*2200*/  BRA.U UP0, `(.L_x_18) ;  /* 0x0000000500287547 */ /* 0x000fea000b800000 */
[----:B------:R-:W5:Y:S01]  /*2210*/  LDC R10, c[0x0][0x3cc] ;  /* 0x0000f300ff0a7b82 */ /* 0x000f620000000800 */
[----:B------:R-:W0:Y:S07]  /*2220*/  LDCU UR5, c[0x0][0x3a4] ;  /* 0x00007480ff0577ac */ /* 0x000e2e0008000800 */
[----:B--2---:R-:W2:Y:S08]  /*2230*/  LDC.64 R4, c[0x0][0x388] ;  /* 0x0000e200ff047b82 */ /* 0x004eb00000000a00 */
[----:B------:R-:W1:Y:S08]  /*2240*/  LDC.64 R6, c[0x0][0x390] ;  /* 0x0000e400ff067b82 */ /* 0x000e700000000a00 */
[----:B------:R-:W3:Y:S01]  /*2250*/  LDC.64 R14, c[0x0][0x398] ;  /* 0x0000e600ff0e7b82 */ /* 0x000ee20000000a00 */
[----:B-----5:R-:W-:-:S04]  /*2260*/  IMAD R11, R10, UR4, R11 ;  /* 0x000000040a0b7c24 */ /* 0x020fc8000f8e020b */
[----:B--2---:R-:W-:-:S06]  /*2270*/  IMAD.WIDE R4, R11, 0x4, R4 ;  /* 0x000000040b047825 */ /* 0x004fcc00078e0204 */
[----:B------:R-:W2:Y:S01]  /*2280*/  LDG.E R4, desc[UR8][R4.64] ;  /* 0x0000000804047981 */ /* 0x000ea2000c1e1900 */
[----:B-1----:R-:W-:-:S06]  /*2290*/  IMAD.WIDE R6, R11, 0x4, R6 ;  /* 0x000000040b067825 */ /* 0x002fcc00078e0206 */
[----:B------:R-:W5:Y:S01]  /*22a0*/  LDG.E R6, desc[UR8][R6.64] ;  /* 0x0000000806067981 */ /* 0x000f62000c1e1900 */
[----:B---3--:R-:W-:-:S06]  /*22b0*/  IMAD.WIDE R10, R11, 0x4, R14 ;  /* 0x000000040b0a7825 */ /* 0x008fcc00078e020e */
[----:B------:R-:W3:Y:S01]  /*22c0*/  LDG.E R10, desc[UR8][R10.64] ;  /* 0x000000080a0a7981 */ /* 0x000ee2000c1e1900 */
[----:B------:R-:W-:Y:S01]  /*22d0*/  BSSY.RECONVERGENT B0, `(.L_x_74) ;  /* 0x0000013000007945 */ /* 0x000fe20003800200 */
[----:B--2---:R-:W-:Y:S01]  /*22e0*/  FMUL R9, R4, R4 ;  /* 0x0000000404097220 */ /* 0x004fe20000400000 */
[----:B-----5:R-:W-:Y:S01]  /*22f0*/  FMUL R14, R6, R6 ;  /* 0x00000006060e7220 */ /* 0x020fe20000400000 */
[----:B---3--:R-:W-:-:S05]  /*2300*/  FMUL R13, R10, R10 ;  /* 0x0000000a0a0d7220 */ /* 0x008fca0000400000 */
[----:B------:R-:W-:-:S05]  /*2310*/  FMNMX3 R14, R14, R13, R9, !PT ;  /* 0x0000000d0e0e7276 */ /* 0x000fca0007800009 */
[----:B0-----:R-:W-:-:S04]  /*2320*/  FADD R16, R14, UR5 ;  /* 0x000000050e107e21 */ /* 0x001fc80008000000 */
[----:B------:R-:W-:Y:S01]  /*2330*/  VIADD R9, R16, 0xf3000000 ;  /* 0xf300000010097836 */ /* 0x000fe20000000000 */
[----:B------:R0:W1:Y:S04]  /*2340*/  MUFU.RSQ R13, R16 ;  /* 0x00000010000d7308 */ /* 0x0000680000001400 */
[----:B------:R-:W-:-:S13]  /*2350*/  ISETP.GT.U32.AND P0, PT, R9, 0x727fffff, PT ;  /* 0x727fffff0900780c */ /* 0x000fda0003f04070 */
[----:B01----:R-:W-:Y:S05]  /*2360*/  @!P0 BRA `(.L_x_75) ;  /* 0x0000000000148947 */ /* 0x003fea0003800000 */
[----:B------:R-:W-:Y:S02]  /*2370*/  MOV R5, R16 ;  /* 0x0000001000057202 */ /* 0x000fe40000000f00 */
[----:B------:R-:W-:-:S07]  /*2380*/  MOV R4, 0x23a0 ;  /* 0x000023a000047802 */ /* 0x000fce0000000f00 */
[----:B----4-:R-:W-:Y:S05]  /*2390*/  CALL.REL.NOINC `($__internal_2_$__cuda_sm20_sqrt_rn_f32_slowpath) ;  /* 0x0000000800e07944 */ /* 0x010fea0003c00000 */
[----:B------:R-:W-:Y:S01]  /*23a0*/  IMAD.MOV.U32 R9, RZ, RZ, R7 ;  /* 0x000000ffff097224 */ /* 0x000fe200078e0007 */
[----:B------:R-:W-:Y:S06]  /*23b0*/  BRA `(.L_x_76) ;  /* 0x0000000000107947 */ /* 0x000fec0003800000 */
.L_x_75:
[----:B------:R-:W-:Y:S01]  /*23c0*/  FMUL.FTZ R9, R16, R13 ;  /* 0x0000000d10097220 */ /* 0x000fe20000410000 */
[----:B------:R-:W-:-:S03]  /*23d0*/  FMUL.FTZ R5, R13, 0.5 ;  /* 0x3f0000000d057820 */ /* 0x000fc60000410000 */
[----:B------:R-:W-:-:S04]  /*23e0*/  FFMA R4, -R9, R9, R16 ;  /* 0x0000000909047223 */ /* 0x000fc80000000110 */
[----:B------:R-:W-:-:S07]  /*23f0*/  FFMA R9, R4, R5, R9 ;  /* 0x0000000504097223 */ /* 0x000fce0000000009 */
.L_x_76:
[----:B------:R-:W-:Y:S05]  /*2400*/  BSYNC.RECONVERGENT B0 ;  /* 0x0000000000007941 */ /* 0x000fea0003800200 */
.L_x_74:
[----:B------:R-:W-:Y:S01]  /*2410*/  IADD3 R4, PT, PT, R14, -0xd000000, RZ ;  /* 0xf30000000e047810 */ /* 0x000fe20007ffe0ff */
[----:B------:R0:W1:Y:S01]  /*2420*/  MUFU.RSQ R5, R14 ;  /* 0x0000000e00057308 */ /* 0x0000620000001400 */
[----:B------:R-:W-:Y:S02]  /*2430*/  BSSY.RECONVERGENT B0, `(.L_x_77) ;  /* 0x000000b000007945 */ /* 0x000fe40003800200 */
[----:B------:R-:W-:-:S13]  /*2440*/  ISETP.GT.U32.AND P0, PT, R4, 0x727fffff, PT ;  /* 0x727fffff0400780c */ /* 0x000fda0003f04070 */
[----:B0-----:R-:W-:Y:S05]  /*2450*/  @!P0 BRA `(.L_x_78) ;  /* 0x0000000000108947 */ /* 0x001fea0003800000 */
[----:B-1----:R-:W-:Y:S01]  /*2460*/  IMAD.MOV.U32 R5, RZ, RZ, R14 ;  /* 0x000000ffff057224 */ /* 0x002fe200078e000e */
[----:B------:R-:W-:-:S07]  /*2470*/  MOV R4, 0x2490 ;  /* 0x0000249000047802 */ /* 0x000fce0000000f00 */
[----:B----4-:R-:W-:Y:S05]  /*2480*/  CALL.REL.NOINC `($__internal_2_$__cuda_sm20_sqrt_rn_f32_slowpath) ;  /* 0x0000000800a47944 */ /* 0x010fea0003c00000 */
[----:B------:R-:W-:Y:S05]  /*2490*/  BRA `(.L_x_79) ;  /* 0x0000000000107947 */ /* 0x000fea0003800000 */
.L_x_78:
[----:B-1----:R-:W-:Y:S01]  /*24a0*/  FMUL.FTZ R7, R14, R5 ;  /* 0x000000050e077220 */ /* 0x002fe20000410000 */
[----:B------:R-:W-:-:S03]  /*24b0*/  FMUL.FTZ R5, R5, 0.5 ;  /* 0x3f00000005057820 */ /* 0x000fc60000410000 */
[----:B------:R-:W-:-:S04]  /*24c0*/  FFMA R4, -R7, R7, R14 ;  /* 0x0000000707047223 */ /* 0x000fc8000000010e */
[----:B------:R-:W-:-:S07]  /*24d0*/  FFMA R7, R4, R5, R7 ;  /* 0x0000000504077223 */ /* 0x000fce0000000007 */
.L_x_79:
[----:B------:R-:W-:Y:S05]  /*24e0*/  BSYNC.RECONVERGENT B0 ;  /* 0x0000000000007941 */ /* 0x000fea0003800200 */
.L_x_77:
[----:B------:R-:W-:Y:S01]  /*24f0*/  FADD R5, R7, R9 ;  /* 0x0000000907057221 */ /* 0x000fe20000000000 */
[----:B------:R-:W0:Y:S01]  /*2500*/  LDCU UR5, c[0x0][0x3a0] ;  /* 0x00007400ff0577ac */ /* 0x000e220008000800 */
[----:B------:R-:W-:Y:S04]  /*2510*/  BSSY.RECONVERGENT B0, `(.L_x_80) ;  /* 0x0000010000007945 */ /* 0x000fe80003800200 */
[----:B------:R-:W1:Y:S01]  /*2520*/  F2F.F64.F32 R4, R5 ;  /* 0x0000000500047310 */ /* 0x000e620000201800 */
[----:B0-----:R-:W-:Y:S01]  /*2530*/  MOV R9, UR5 ;  /* 0x0000000500097c02 */ /* 0x001fe20008000f00 */
[----:B-1----:R-:W-:-:S10]  /*2540*/  DMUL R20, R20, R4 ;  /* 0x0000000414147228 */ /* 0x002fd40000000000 */
[----:B------:R-:W0:Y:S08]  /*2550*/  F2F.F32.F64 R20, R20 ;  /* 0x0000001400147310 */ /* 0x000e300000301000 */
[----:B0-----:R-:W0:Y:S08]  /*2560*/  MUFU.RCP R4, R20 ;  /* 0x0000001400047308 */ /* 0x001e300000001000 */
[----:B------:R-:W1:Y:S01]  /*2570*/  FCHK P0, R9, R20 ;  /* 0x0000001409007302 */ /* 0x000e620000000000 */
[----:B0-----:R-:W-:-:S04]  /*2580*/  FFMA R7, -R20, R4, 1 ;  /* 0x3f80000014077423 */ /* 0x001fc80000000104 */
[----:B------:R-:W-:-:S04]  /*2590*/  FFMA R4, R4, R7, R4 ;  /* 0x0000000704047223 */ /* 0x000fc80000000004 */
[----:B------:R-:W-:-:S04]  /*25a0*/  FFMA R7, R4, UR5, RZ ;  /* 0x0000000504077c23 */ /* 0x000fc800080000ff */
[----:B------:R-:W-:-:S04]  /*25b0*/  FFMA R6, -R20, R7, UR5 ;  /* 0x0000000514067e23 */ /* 0x000fc80008000107 */
[----:B------:R-:W-:Y:S01]  /*25c0*/  FFMA R4, R4, R6, R7 ;  /* 0x0000000604047223 */ /* 0x000fe20000000007 */
[----:B-1----:R-:W-:Y:S06]  /*25d0*/  @!P0 BRA `(.L_x_81) ;  /* 0x00000000000c8947 */ /* 0x002fec0003800000 */
[----:B------:R-:W-:Y:S01]  /*25e0*/  IMAD.MOV.U32 R5, RZ, RZ, R20 ;  /* 0x000000ffff057224 */ /* 0x000fe200078e0014 */
[----:B------:R-:W-:-:S07]  /*25f0*/  MOV R28, 0x2610 ;  /* 0x00002610001c7802 */ /* 0x000fce0000000f00 */
[----:B----4-:R-:W-:Y:S05]  /*2600*/  CALL.REL.NOINC `($__internal_3_$__cuda_sm3x_div_rn_noftz_f32_slowpath) ;  /* 0x0000000800987944 */ /* 0x010fea0003c00000 */
.L_x_81:
[----:B------:R-:W-:Y:S05]  /*2610*/  BSYNC.RECONVERGENT B0 ;  /* 0x0000000000007941 */ /* 0x000fea0003800200 */
.L_x_80:
[----:B----4-:R-:W-:Y:S02]  /*2620*/  FMNMX R4, R8, R4, PT ;  /* 0x0000000408047209 */ /* 0x010fe40003800000 */
[----:B------:R-:W-:-:S04]  /*2630*/  MOV R7, R3 ;  /* 0x0000000300077202 */ /* 0x000fc80000000f00 */
[----:B------:R-:W0:Y:S02]  /*2640*/  F2F.F64.F32 R4, R4 ;  /* 0x0000000400047310 */ /* 0x000e240000201800 */
[----:B0-----:R-:W-:Y:S01]  /*2650*/  DSETP.MIN.AND P0, P1, R4, R2, PT ;  /* 0x000000020400722a */ /* 0x001fe20003900000 */
[----:B------:R-:W-:-:S05]  /*2660*/  IMAD.MOV.U32 R0, RZ, RZ, R5 ;  /* 0x000000ffff007224 */ /* 0x000fca00078e0005 */
[----:B------:R-:W-:Y:S02]  /*2670*/  SEL R8, R4, R2, P0 ;  /* 0x0000000204087207 */ /* 0x000fe40000000000 */
[----:B------:R-:W-:-:S06]  /*2680*/  FSEL R9, R0, R7, P0 ;  /* 0x0000000700097208 */ /* 0x000fcc0000000000 */
[----:B------:R-:W-:-:S04]  /*2690*/  @P1 LOP3.LUT R9, R7, 0x80000, RZ, 0xfc, !PT ;  /* 0x0008000007091812 */ /* 0x000fc800078efcff */
[----:B------:R0:W1:Y:S03]  /*26a0*/  F2F.F32.F64 R8, R8 ;  /* 0x0000000800087310 */ /* 0x0000660000301000 */
.L_x_18:
[----:B--2---:R-:W1:Y:S08]  /*26b0*/  LDC R5, c[0x0][0x3c0] ;  /* 0x0000f000ff057b82 */ /* 0x004e700000000800 */
[----:B------:R-:W2:Y:S01]  /*26c0*/  LDC.64 R2, c[0x0][0x380] ;  /* 0x0000e000ff027b82 */ /* 0x000ea20000000a00 */
[----:B-1----:R-:W-:-:S04]  /*26d0*/  IMAD R5, R5, UR7, R12 ;  /* 0x0000000705057c24 */ /* 0x002fc8000f8e020c */
[----:B--2---:R-:W-:-:S05]  /*26e0*/  IMAD.WIDE R2, R5, 0x4, R2 ;  /* 0x0000000405027825 */ /* 0x004fca00078e0202 */
[----:B0---4-:R-:W-:Y:S01]  /*26f0*/  STG.E desc[UR8][R2.64], R8 ;  /* 0x0000000802007986 */ /* 0x011fe2000c101908 */
[----:B------:R-:W-:Y:S05]  /*2700*/  EXIT ;  /* 0x000000000000794d */ /* 0x000fea0003800000 */
        .weak           $__internal_0_$__cuda_sm20_dblrcp_rn_slowpath_v3
        .type           $__internal_0_$__cuda_sm20_dblrcp_rn_slowpath_v3,@function
        .size           $__internal_0_$__cuda_sm20_dblrcp_rn_slowpath_v3,($__internal_1_$__cuda_sm20_div_rn_f64_full - $__internal_0_$__cuda_sm20_dblrcp_rn_slowpath_v3)
$__internal_0_$__cuda_sm20_dblrcp_rn_slowpath_v3:
[----:B------:R-:W-:-:S14]  /*2710*/  DSETP.GTU.AND P0, PT, |R4|, +INF , PT ;  /* 0x7ff000000400742a */ /* 0x000fdc0003f0c200 */
[----:B------:R-:W-:Y:S05]  /*2720*/  @P0 BRA `(.L_x_82) ;  /* 0x00000000007c0947 */ /* 0x000fea0003800000 */
[----:B------:R-:W-:-:S04]  /*2730*/  LOP3.LUT R9, R5, 0x7fffffff, RZ, 0xc0, !PT ;  /* 0x7fffffff05097812 */ /* 0x000fc800078ec0ff */
[----:B------:R-:W-:-:S04]  /*2740*/  IADD3 R6, PT, PT, R9, -0x1, RZ ;  /* 0xffffffff09067810 */ /* 0x000fc80007ffe0ff */
[----:B------:R-:W-:-:S13]  /*2750*/  ISETP.GE.U32.AND P0, PT, R6, 0x7fefffff, PT ;  /* 0x7fefffff0600780c */ /* 0x000fda0003f06070 */
[----:B------:R-:W-:Y:S01]  /*2760*/  @P0 LOP3.LUT R7, R5, 0x7ff00000, RZ, 0x3c, !PT ;  /* 0x7ff0000005070812 */ /* 0x000fe200078e3cff */
[----:B------:R-:W-:Y:S01]  /*2770*/  @P0 IMAD.MOV.U32 R6, RZ, RZ, RZ ;  /* 0x000000ffff060224 */ /* 0x000fe200078e00ff */
[----:B------:R-:W-:Y:S06]  /*2780*/  @P0 BRA `(.L_x_83) ;  /* 0x00000000006c0947 */ /* 0x000fec0003800000 */
[----:B------:R-:W-:-:S13]  /*2790*/  ISETP.GE.U32.AND P0, PT, R9, 0x1000001, PT ;  /* 0x010000010900780c */ /* 0x000fda0003f06070 */
[----:B------:R-:W-:Y:S05]  /*27a0*/  @!P0 BRA `(.L_x_84) ;  /* 0x0000000000348947 */ /* 0x000fea0003800000 */
[----:B------:R-:W-:Y:S01]  /*27b0*/  IADD3 R7, PT, PT, R5, -0x3fe00000, RZ ;  /* 0xc020000005077810 */ /* 0x000fe20007ffe0ff */
[----:B------:R-:W-:-:S03]  /*27c0*/  IMAD.MOV.U32 R6, RZ, RZ, R4 ;  /* 0x000000ffff067224 */ /* 0x000fc600078e0004 */
[----:B------:R-:W0:Y:S03]  /*27d0*/  MUFU.RCP64H R9, R7 ;  /* 0x0000000700097308 */ /* 0x000e260000001800 */
[----:B0-----:R-:W-:-:S08]  /*27e0*/  DFMA R14, -R6, R8, 1 ;  /* 0x3ff00000060e742b */ /* 0x001fd00000000108 */
[----:B------:R-:W-:-:S08]  /*27f0*/  DFMA R14, R14, R14, R14 ;  /* 0x0000000e0e0e722b */ /* 0x000fd0000000000e */
[----:B------:R-:W-:-:S08]  /*2800*/  DFMA R14, R8, R14, R8 ;  /* 0x0000000e080e722b */ /* 0x000fd00000000008 */
[----:B------:R-:W-:-:S08]  /*2810*/  DFMA R8, -R6, R14, 1 ;  /* 0x3ff000000608742b */ /* 0x000fd0000000010e */
[----:B------:R-:W-:-:S08]  /*2820*/  DFMA R8, R14, R8, R14 ;  /* 0x000000080e08722b */ /* 0x000fd0000000000e */
[----:B------:R-:W-:-:S08]  /*2830*/  DMUL R8, R8, 2.2250738585072013831e-308 ;  /* 0x0010000008087828 */ /* 0x000fd00000000000 */
[----:B------:R-:W-:-:S08]  /*2840*/  DFMA R4, -R4, R8, 1 ;  /* 0x3ff000000404742b */ /* 0x000fd00000000108 */
[----:B------:R-:W-:-:S08]  /*2850*/  DFMA R4, R4, R4, R4 ;  /* 0x000000040404722b */ /* 0x000fd00000000004 */
[----:B------:R-:W-:Y:S01]  /*2860*/  DFMA R6, R8, R4, R8 ;  /* 0x000000040806722b */ /* 0x000fe20000000008 */
[----:B------:R-:W-:Y:S10]  /*2870*/  BRA `(.L_x_83) ;  /* 0x0000000000307947 */ /* 0x000ff40003800000 */
.L_x_84:
[----:B------:R-:W-:Y:S01]  /*2880*/  DMUL R4, R4, 8.11296384146066816958e+31 ;  /* 0x4690000004047828 */ /* 0x000fe20000000000 */
[----:B------:R-:W-:-:S05]  /*2890*/  MOV R6, R8 ;  /* 0x0000000800067202 */ /* 0x000fca0000000f00 */
[----:B------:R-:W0:Y:S02]  /*28a0*/  MUFU.RCP64H R7, R5 ;  /* 0x0000000500077308 */ /* 0x000e240000001800 */
[----:B0-----:R-:W-:-:S08]  /*28b0*/  DFMA R8, -R4, R6, 1 ;  /* 0x3ff000000408742b */ /* 0x001fd00000000106 */
[----:B------:R-:W-:-:S08]  /*28c0*/  DFMA R8, R8, R8, R8 ;  /* 0x000000080808722b */ /* 0x000fd00000000008 */
[----:B------:R-:W-:-:S08]  /*28d0*/  DFMA R8, R6, R8, R6 ;  /* 0x000000080608722b */ /* 0x000fd00000000006 */
[----:B------:R-:W-:-:S08]  /*28e0*/  DFMA R6, -R4, R8, 1 ;  /* 0x3ff000000406742b */ /* 0x000fd00000000108 */
[----:B------:R-:W-:-:S08]  /*28f0*/  DFMA R6, R8, R6, R8 ;  /* 0x000000060806722b */ /* 0x000fd00000000008 */
[----:B------:R-:W-:Y:S01]  /*2900*/  DMUL R6, R6, 8.11296384146066816958e+31 ;  /* 0x4690000006067828 */ /* 0x000fe20000000000 */
[----:B------:R-:W-:Y:S10]  /*2910*/  BRA `(.L_x_83) ;  /* 0x0000000000087947 */ /* 0x000ff40003800000 */
.L_x_82:
[----:B------:R-:W-:Y:S01]  /*2920*/  LOP3.LUT R7, R5, 0x80000, RZ, 0xfc, !PT ;  /* 0x0008000005077812 */ /* 0x000fe200078efcff */
[----:B------:R-:W-:-:S07]  /*2930*/  IMAD.MOV.U32 R6, RZ, RZ, R4 ;  /* 0x000000ffff067224 */ /* 0x000fce00078e0004 */
.L_x_83:
[----:B------:R-:W-:Y:S01]  /*2940*/  MOV R4, R0 ;  /* 0x0000000000047202 */ /* 0x000fe20000000f00 */
[----:B------:R-:W-:-:S04]  /*2950*/  IMAD.MOV.U32 R5, RZ, RZ, 0x0 ;  /* 0x00000000ff057424 */ /* 0x000fc800078e00ff */
[----:B------:R-:W-:Y:S05]  /*2960*/  RET.REL.NODEC R4 `(_Z28computeStableTimestep_kernelPfPKfS1_S1_ffffffiiiiii) ;  /* 0xffffffd404a47950 */ /* 0x000fea0003c3ffff */
        .weak           $__internal_1_$__cuda_sm20_div_rn_f64_full
        .type           $__internal_1_$__cuda_sm20_div_rn_f64_full,@function
        .size           $__internal_1_$__cuda_sm20_div_rn_f64_full,($__internal_2_$__cuda_sm20_sqrt_rn_f32_slowpath - $__internal_1_$__cuda_sm20_div_rn_f64_full)
$__internal_1_$__cuda_sm20_div_rn_f64_full:
[C---:B------:R-:W-:Y:S01]  /*2970*/  FSETP.GEU.AND P0, PT, |R5|.reuse, 1.469367938527859385e-39, PT ;  /* 0x001000000500780b */ /* 0x040fe20003f0e200 */
[----:B------:R-:W-:Y:S01]  /*2980*/  IMAD.MOV.U32 R6, RZ, RZ, 0x1 ;  /* 0x00000001ff067424 */ /* 0x000fe200078e00ff */
[C---:B------:R-:W-:Y:S02]  /*2990*/  LOP3.LUT R2, R5.reuse, 0x800fffff, RZ, 0xc0, !PT ;  /* 0x800fffff05027812 */ /* 0x040fe400078ec0ff */
[----:B------:R-:W-:Y:S02]  /*29a0*/  LOP3.LUT R18, R5, 0x7ff00000, RZ, 0xc0, !PT ;  /* 0x7ff0000005127812 */ /* 0x000fe400078ec0ff */
[----:B------:R-:W-:Y:S02]  /*29b0*/  LOP3.LUT R3, R2, 0x3ff00000, RZ, 0xfc, !PT ;  /* 0x3ff0000002037812 */ /* 0x000fe400078efcff */
[----:B------:R-:W-:Y:S02]  /*29c0*/  MOV R2, R4 ;  /* 0x0000000400027202 */ /* 0x000fe40000000f00 */
[----:B------:R-:W-:-:S02]  /*29d0*/  LOP3.LUT R13, R9, 0x7ff00000, RZ, 0xc0, !PT ;  /* 0x7ff00000090d7812 */ /* 0x000fc400078ec0ff */
[----:B------:R-:W-:Y:S01]  /*29e0*/  MOV R10, 0x1ca00000 ;  /* 0x1ca00000000a7802 */ /* 0x000fe20000000f00 */
[----:B------:R-:W-:Y:S01]  /*29f0*/  @!P0 DMUL R2, R4, 8.98846567431157953865e+307 ;  /* 0x7fe0000004028828 */ /* 0x000fe20000000000 */
[----:B------:R-:W-:Y:S01]  /*2a00*/  ISETP.GE.U32.AND P1, PT, R13, R18, PT ;  /* 0x000000120d00720c */ /* 0x000fe20003f26070 */
[----:B------:R-:W-:-:S04]  /*2a10*/  IMAD.MOV.U32 R23, RZ, RZ, R13 ;  /* 0x000000ffff177224 */ /* 0x000fc800078e000d */
[----:B------:R-:W0:Y:S02]  /*2a20*/  MUFU.RCP64H R7, R3 ;  /* 0x0000000300077308 */ /* 0x000e240000001800 */
[----:B0-----:R-:W-:-:S08]  /*2a30*/  DFMA R14, R6, -R2, 1 ;  /* 0x3ff00000060e742b */ /* 0x001fd00000000802 */
[----:B------:R-:W-:-:S08]  /*2a40*/  DFMA R14, R14, R14, R14 ;  /* 0x0000000e0e0e722b */ /* 0x000fd0000000000e */
[----:B------:R-:W-:Y:S01]  /*2a50*/  DFMA R14, R6, R14, R6 ;  /* 0x0000000e060e722b */ /* 0x000fe20000000006 */
[----:B------:R-:W-:Y:S02]  /*2a60*/  SEL R7, R10, 0x63400000, !P1 ;  /* 0x634000000a077807 */ /* 0x000fe40004800000 */
[----:B------:R-:W-:Y:S02]  /*2a70*/  FSETP.GEU.AND P1, PT, |R9|, 1.469367938527859385e-39, PT ;  /* 0x001000000900780b */ /* 0x000fe40003f2e200 */
[----:B------:R-:W-:-:S03]  /*2a80*/  LOP3.LUT R7, R7, 0x800fffff, R9, 0xf8, !PT ;  /* 0x800fffff07077812 */ /* 0x000fc600078ef809 */
[----:B------:R-:W-:Y:S01]  /*2a90*/  DFMA R16, R14, -R2, 1 ;  /* 0x3ff000000e10742b */ /* 0x000fe20000000802 */
[----:B------:R-:W-:-:S07]  /*2aa0*/  MOV R6, R8 ;  /* 0x0000000800067202 */ /* 0x000fce0000000f00 */
[----:B------:R-:W-:Y:S01]  /*2ab0*/  DFMA R14, R14, R16, R14 ;  /* 0x000000100e0e722b */ /* 0x000fe2000000000e */
[----:B------:R-:W-:Y:S10]  /*2ac0*/  @P1 BRA `(.L_x_85) ;  /* 0x0000000000201947 */ /* 0x000ff40003800000 */
[----:B------:R-:W-:-:S04]  /*2ad0*/  LOP3.LUT R16, R5, 0x7ff00000, RZ, 0xc0, !PT ;  /* 0x7ff0000005107812 */ /* 0x000fc800078ec0ff */
[----:B------:R-:W-:Y:S01]  /*2ae0*/  ISETP.GE.U32.AND P1, PT, R13, R16, PT ;  /* 0x000000100d00720c */ /* 0x000fe20003f26070 */
[----:B------:R-:W-:-:S03]  /*2af0*/  IMAD.MOV.U32 R16, RZ, RZ, RZ ;  /* 0x000000ffff107224 */ /* 0x000fc600078e00ff */
[----:B------:R-:W-:-:S04]  /*2b00*/  SEL R17, R10, 0x63400000, !P1 ;  /* 0x634000000a117807 */ /* 0x000fc80004800000 */
[----:B------:R-:W-:-:S04]  /*2b10*/  LOP3.LUT R17, R17, 0x80000000, R9, 0xf8, !PT ;  /* 0x8000000011117812 */ /* 0x000fc800078ef809 */
[----:B------:R-:W-:-:S06]  /*2b20*/  LOP3.LUT R17, R17, 0x100000, RZ, 0xfc, !PT ;  /* 0x0010000011117812 */ /* 0x000fcc00078efcff */
[----:B------:R-:W-:-:S10]  /*2b30*/  DFMA R6, R6, 2, -R16 ;  /* 0x400000000606782b */ /* 0x000fd40000000810 */
[----:B------:R-:W-:-:S07]  /*2b40*/  LOP3.LUT R23, R7, 0x7ff00000, RZ, 0xc0, !PT ;  /* 0x7ff0000007177812 */ /* 0x000fce00078ec0ff */
.L_x_85:
[----:B------:R-:W-:Y:S01]  /*2b50*/  MOV R22, R18 ;  /* 0x0000001200167202 */ /* 0x000fe20000000f00 */
[----:B------:R-:W-:Y:S01]  /*2b60*/  VIADD R24, R23, 0xffffffff ;  /* 0xffffffff17187836 */ /* 0x000fe20000000000 */
[----:B------:R-:W-:Y:S01]  /*2b70*/  @!P0 LOP3.LUT R22, R3, 0x7ff00000, RZ, 0xc0, !PT ;  /* 0x7ff0000003168812 */ /* 0x000fe200078ec0ff */
[----:B------:R-:W-:-:S03]  /*2b80*/  DMUL R16, R14, R6 ;  /* 0x000000060e107228 */ /* 0x000fc60000000000 */
[----:B------:R-:W-:Y:S02]  /*2b90*/  IADD3 R25, PT, PT, R22, -0x1, RZ ;  /* 0xffffffff16197810 */ /* 0x000fe40007ffe0ff */
[----:B------:R-:W-:-:S03]  /*2ba0*/  ISETP.GT.U32.AND P0, PT, R24, 0x7feffffe, PT ;  /* 0x7feffffe1800780c */ /* 0x000fc60003f04070 */
[----:B------:R-:W-:Y:S01]  /*2bb0*/  DFMA R18, R16, -R2, R6 ;  /* 0x800000021012722b */ /* 0x000fe20000000006 */
[----:B------:R-:W-:-:S07]  /*2bc0*/  ISETP.GT.U32.OR P0, PT, R25, 0x7feffffe, P0 ;  /* 0x7feffffe1900780c */ /* 0x000fce0000704470 */
[----:B------:R-:W-:-:S06]  /*2bd0*/  DFMA R14, R14, R18, R16 ;  /* 0x000000120e0e722b */ /* 0x000fcc0000000010 */
[----:B------:R-:W-:Y:S05]  /*2be0*/  @P0 BRA `(.L_x_86) ;  /* 0x00000000006c0947 */ /* 0x000fea0003800000 */
[----:B------:R-:W-:-:S04]  /*2bf0*/  LOP3.LUT R16, R5, 0x7ff00000, RZ, 0xc0, !PT ;  /* 0x7ff0000005107812 */ /* 0x000fc800078ec0ff */
[CC--:B------:R-:W-:Y:S02]  /*2c00*/  VIADDMNMX R8, R13.reuse, -R16.reuse, 0xb9600000, !PT ;  /* 0xb96000000d087446 */ /* 0x0c0fe40007800910 */
[----:B------:R-:W-:Y:S02]  /*2c10*/  ISETP.GE.U32.AND P0, PT, R13, R16, PT ;  /* 0x000000100d00720c */ /* 0x000fe40003f06070 */
[----:B------:R-:W-:Y:S02]  /*2c20*/  VIMNMX R8, PT, PT, R8, 0x46a00000, PT ;  /* 0x46a0000008087848 */ /* 0x000fe40003fe0100 */
[----:B------:R-:W-:-:S05]  /*2c30*/  SEL R9, R10, 0x63400000, !P0 ;  /* 0x634000000a097807 */ /* 0x000fca0004000000 */
[----:B------:R-:W-:Y:S02]  /*2c40*/  IMAD.IADD R10, R8, 0x1, -R9 ;  /* 0x00000001080a7824 */ /* 0x000fe400078e0a09 */
[----:B------:R-:W-:-:S03]  /*2c50*/  IMAD.MOV.U32 R8, RZ, RZ, RZ ;  /* 0x000000ffff087224 */ /* 0x000fc600078e00ff */
[----:B------:R-:W-:-:S06]  /*2c60*/  IADD3 R9, PT, PT, R10, 0x7fe00000, RZ ;  /* 0x7fe000000a097810 */ /* 0x000fcc0007ffe0ff */
[----:B------:R-:W-:-:S10]  /*2c70*/  DMUL R16, R14, R8 ;  /* 0x000000080e107228 */ /* 0x000fd40000000000 */
[----:B------:R-:W-:-:S13]  /*2c80*/  FSETP.GTU.AND P0, PT, |R17|, 1.469367938527859385e-39, PT ;  /* 0x001000001100780b */ /* 0x000fda0003f0c200 */
[----:B------:R-:W-:Y:S05]  /*2c90*/  @P0 BRA `(.L_x_87) ;  /* 0x0000000000940947 */ /* 0x000fea0003800000 */
[----:B------:R-:W-:Y:S01]  /*2ca0*/  DFMA R2, R14, -R2, R6 ;  /* 0x800000020e02722b */ /* 0x000fe20000000006 */
[----:B------:R-:W-:-:S09]  /*2cb0*/  MOV R8, RZ ;  /* 0x000000ff00087202 */ /* 0x000fd20000000f00 */
[C---:B------:R-:W-:Y:S02]  /*2cc0*/  FSETP.NEU.AND P0, PT, R3.reuse, RZ, PT ;  /* 0x000000ff0300720b */ /* 0x040fe40003f0d000 */
[----:B------:R-:W-:-:S04]  /*2cd0*/  LOP3.LUT R5, R3, 0x80000000, R5, 0x48, !PT ;  /* 0x8000000003057812 */ /* 0x000fc800078e4805 */
[----:B------:R-:W-:-:S07]  /*2ce0*/  LOP3.LUT R9, R5, R9, RZ, 0xfc, !PT ;  /* 0x0000000905097212 */ /* 0x000fce00078efcff */
[----:B------:R-:W-:Y:S05]  /*2cf0*/  @!P0 BRA `(.L_x_87) ;  /* 0x00000000007c8947 */ /* 0x000fea0003800000 */
[----:B------:R-:W-:Y:S01]  /*2d00*/  IMAD.MOV R3, RZ, RZ, -R10 ;  /* 0x000000ffff037224 */ /* 0x000fe200078e0a0a */
[----:B------:R-:W-:Y:S01]  /*2d10*/  MOV R2, RZ ;  /* 0x000000ff00027202 */ /* 0x000fe20000000f00 */
[----:B------:R-:W-:-:S05]  /*2d20*/  DMUL.RP R8, R14, R8 ;  /* 0x000000080e087228 */ /* 0x000fca0000008000 */
[----:B------:R-:W-:-:S05]  /*2d30*/  DFMA R2, R16, -R2, R14 ;  /* 0x800000021002722b */ /* 0x000fca000000000e */
[----:B------:R-:W-:Y:S02]  /*2d40*/  LOP3.LUT R5, R9, R5, RZ, 0x3c, !PT ;  /* 0x0000000509057212 */ /* 0x000fe400078e3cff */
[----:B------:R-:W-:-:S04]  /*2d50*/  IADD3 R2, PT, PT, -R10, -0x43300000, RZ ;  /* 0xbcd000000a027810 */ /* 0x000fc80007ffe1ff */
[----:B------:R-:W-:-:S04]  /*2d60*/  FSETP.NEU.AND P0, PT, |R3|, R2, PT ;  /* 0x000000020300720b */ /* 0x000fc80003f0d200 */
[----:B------:R-:W-:Y:S02]  /*2d70*/  FSEL R16, R8, R16, !P0 ;  /* 0x0000001008107208 */ /* 0x000fe40004000000 */
[----:B------:R-:W-:Y:S01]  /*2d80*/  FSEL R17, R5, R17, !P0 ;  /* 0x0000001105117208 */ /* 0x000fe20004000000 */
[----:B------:R-:W-:Y:S06]  /*2d90*/  BRA `(.L_x_87) ;  /* 0x0000000000547947 */ /* 0x000fec0003800000 */
.L_x_86:
[----:B------:R-:W-:-:S14]  /*2da0*/  DSETP.NAN.AND P0, PT, R8, R8, PT ;  /* 0x000000080800722a */ /* 0x000fdc0003f08000 */
[----:B------:R-:W-:Y:S05]  /*2db0*/  @P0 BRA `(.L_x_88) ;  /* 0x0000000000440947 */ /* 0x000fea0003800000 */
[----:B------:R-:W-:-:S14]  /*2dc0*/  DSETP.NAN.AND P0, PT, R4, R4, PT ;  /* 0x000000040400722a */ /* 0x000fdc0003f08000 */
[----:B------:R-:W-:Y:S05]  /*2dd0*/  @P0 BRA `(.L_x_89) ;  /* 0x0000000000300947 */ /* 0x000fea0003800000 */
[----:B------:R-:W-:Y:S01]  /*2de0*/  ISETP.NE.AND P0, PT, R23, R22, PT ;  /* 0x000000161700720c */ /* 0x000fe20003f05270 */
[----:B------:R-:W-:Y:S01]  /*2df0*/  IMAD.MOV.U32 R16, RZ, RZ, 0x0 ;  /* 0x00000000ff107424 */ /* 0x000fe200078e00ff */
[----:B------:R-:W-:-:S11]  /*2e00*/  MOV R17, 0xfff80000 ;  /* 0xfff8000000117802 */ /* 0x000fd60000000f00 */
[----:B------:R-:W-:Y:S05]  /*2e10*/  @!P0 BRA `(.L_x_87) ;  /* 0x0000000000348947 */ /* 0x000fea0003800000 */
[----:B------:R-:W-:Y:S02]  /*2e20*/  ISETP.NE.AND P0, PT, R23, 0x7ff00000, PT ;  /* 0x7ff000001700780c */ /* 0x000fe40003f05270 */
[----:B------:R-:W-:Y:S02]  /*2e30*/  LOP3.LUT R17, R9, 0x80000000, R5, 0x48, !PT ;  /* 0x8000000009117812 */ /* 0x000fe400078e4805 */
[----:B------:R-:W-:-:S13]  /*2e40*/  ISETP.EQ.OR P0, PT, R22, RZ, !P0 ;  /* 0x000000ff1600720c */ /* 0x000fda0004702670 */
[----:B------:R-:W-:Y:S01]  /*2e50*/  @P0 LOP3.LUT R2, R17, 0x7ff00000, RZ, 0xfc, !PT ;  /* 0x7ff0000011020812 */ /* 0x000fe200078efcff */
[----:B------:R-:W-:Y:S01]  /*2e60*/  @!P0 IMAD.MOV.U32 R16, RZ, RZ, RZ ;  /* 0x000000ffff108224 */ /* 0x000fe200078e00ff */
[----:B------:R-:W-:-:S03]  /*2e70*/  @P0 MOV R16, RZ ;  /* 0x000000ff00100202 */ /* 0x000fc60000000f00 */
[----:B------:R-:W-:Y:S01]  /*2e80*/  @P0 IMAD.MOV.U32 R17, RZ, RZ, R2 ;  /* 0x000000ffff110224 */ /* 0x000fe200078e0002 */
[----:B------:R-:W-:Y:S06]  /*2e90*/  BRA `(.L_x_87) ;  /* 0x0000000000147947 */ /* 0x000fec0003800000 */
.L_x_89:
[----:B------:R-:W-:Y:S02]  /*2ea0*/  LOP3.LUT R17, R5, 0x80000, RZ, 0xfc, !PT ;  /* 0x0008000005117812 */ /* 0x000fe400078efcff */
[----:B------:R-:W-:Y:S01]  /*2eb0*/  MOV R16, R4 ;  /* 0x0000000400107202 */ /* 0x000fe20000000f00 */
[----:B------:R-:W-:Y:S06]  /*2ec0*/  BRA `(.L_x_87) ;  /* 0x0000000000087947 */ /* 0x000fec0003800000 */
.L_x_88:
[----:B------:R-:W-:Y:S01]  /*2ed0*/  LOP3.LUT R17, R9, 0x80000, RZ, 0xfc, !PT ;  /* 0x0008000009117812 */ /* 0x000fe200078efcff */
[----:B------:R-:W-:-:S07]  /*2ee0*/  IMAD.MOV.U32 R16, RZ, RZ, R8 ;  /* 0x000000ffff107224 */ /* 0x000fce00078e0008 */
.L_x_87:
[----:B------:R-:W-:Y:S01]  /*2ef0*/  MOV R2, R0 ;  /* 0x0000000000027202 */ /* 0x000fe20000000f00 */
[----:B------:R-:W-:-:S04]  /*2f00*/  IMAD.MOV.U32 R3, RZ, RZ, 0x0 ;  /* 0x00000000ff037424 */ /* 0x000fc800078e00ff */
[----:B------:R-:W-:Y:S05]  /*2f10*/  RET.REL.NODEC R2 `(_Z28computeStableTimestep_kernelPfPKfS1_S1_ffffffiiiiii) ;  /* 0xffffffd002387950 */ /* 0x000fea0003c3ffff */
        .weak           $__internal_2_$__cuda_sm20_sqrt_rn_f32_slowpath
        .type           $__internal_2_$__cuda_sm20_sqrt_rn_f32_slowpath,@function
        .size           $__internal_2_$__cuda_sm20_sqrt_rn_f32_slowpath,($__internal_3_$__cuda_sm3x_div_rn_noftz_f32_slowpath - $__internal_2_$__cuda_sm20_sqrt_rn_f32_slowpath)
$__internal_2_$__cuda_sm20_sqrt_rn_f32_slowpath:
[----:B------:R-:W-:-:S13]  /*2f20*/  LOP3.LUT P0, RZ, R5, 0x7fffffff, RZ, 0xc0, !PT ;  /* 0x7fffffff05ff7812 */ /* 0x000fda000780c0ff */
[----:B------:R-:W-:Y:S01]  /*2f30*/  @!P0 MOV R7, R5 ;  /* 0x0000000500078202 */ /* 0x000fe20000000f00 */
[----:B------:R-:W-:Y:S06]  /*2f40*/  @!P0 BRA `(.L_x_90) ;  /* 0x0000000000408947 */ /* 0x000fec0003800000 */
[----:B------:R-:W-:-:S13]  /*2f50*/  FSETP.GEU.FTZ.AND P0, PT, R5, RZ, PT ;  /* 0x000000ff0500720b */ /* 0x000fda0003f1e000 */
[----:B------:R-:W-:Y:S01]  /*2f60*/  @!P0 IMAD.MOV.U32 R7, RZ, RZ, 0x7fffffff ;  /* 0x7fffffffff078424 */ /* 0x000fe200078e00ff */
[----:B------:R-:W-:Y:S06]  /*2f70*/  @!P0 BRA `(.L_x_90) ;  /* 0x0000000000348947 */ /* 0x000fec0003800000 */
[----:B------:R-:W-:-:S13]  /*2f80*/  FSETP.GTU.FTZ.AND P0, PT, |R5|, +INF , PT ;  /* 0x7f8000000500780b */ /* 0x000fda0003f1c200 */
[----:B------:R-:W-:Y:S01]  /*2f90*/  @P0 FADD.FTZ R7, R5, 1 ;  /* 0x3f80000005070421 */ /* 0x000fe20000010000 */
[----:B------:R-:W-:Y:S06]  /*2fa0*/  @P0 BRA `(.L_x_90) ;  /* 0x0000000000280947 */ /* 0x000fec0003800000 */
[----:B------:R-:W-:-:S13]  /*2fb0*/  FSETP.NEU.FTZ.AND P0, PT, |R5|, +INF , PT ;  /* 0x7f8000000500780b */ /* 0x000fda0003f1d200 */
[----:B------:R-:W-:-:S04]  /*2fc0*/  @P0 FFMA R28, R5, 1.84467440737095516160e+19, RZ ;  /* 0x5f800000051c0823 */ /* 0x000fc800000000ff */
[----:B------:R-:W0:Y:S02]  /*2fd0*/  @P0 MUFU.RSQ R29, R28 ;  /* 0x0000001c001d0308 */ /* 0x000e240000001400 */
[----:B0-----:R-:W-:Y:S01]  /*2fe0*/  @P0 FMUL.FTZ R13, R28, R29 ;  /* 0x0000001d1c0d0220 */ /* 0x001fe20000410000 */
[----:B------:R-:W-:-:S03]  /*2ff0*/  @P0 FMUL.FTZ R6, R29, 0.5 ;  /* 0x3f0000001d060820 */ /* 0x000fc60000410000 */
[----:B------:R-:W-:-:S04]  /*3000*/  @P0 FADD.FTZ R7, -R13, -RZ ;  /* 0x800000ff0d070221 */ /* 0x000fc80000010100 */
[----:B------:R-:W-:Y:S01]  /*3010*/  @P0 FFMA R30, R13, R7, R28 ;  /* 0x000000070d1e0223 */ /* 0x000fe2000000001c */
[----:B------:R-:W-:-:S03]  /*3020*/  @!P0 MOV R7, R5 ;  /* 0x0000000500078202 */ /* 0x000fc60000000f00 */
[----:B------:R-:W-:-:S04]  /*3030*/  @P0 FFMA R6, R30, R6, R13 ;  /* 0x000000061e060223 */ /* 0x000fc8000000000d */
[----:B------:R-:W-:-:S07]  /*3040*/  @P0 FMUL.FTZ R7, R6, 2.3283064365386962891e-10 ;  /* 0x2f80000006070820 */ /* 0x000fce0000410000 */
.L_x_90:
[----:B------:R-:W-:-:S04]  /*3050*/  IMAD.MOV.U32 R5, RZ, RZ, 0x0 ;  /* 0x00000000ff057424 */ /* 0x000fc800078e00ff */
[----:B------:R-:W-:Y:S05]  /*3060*/  RET.REL.NODEC R4 `(_Z28computeStableTimestep_kernelPfPKfS1_S1_ffffffiiiiii) ;  /* 0xffffffcc04e47950 */ /* 0x000fea0003c3ffff */
        .weak           $__internal_3_$__cuda_sm3x_div_rn_noftz_f32_slowpath
        .type           $__internal_3_$__cuda_sm3x_div_rn_noftz_f32_slowpath,@function
        .size           $__internal_3_$__cuda_sm3x_div_rn_noftz_f32_slowpath,(.L_x_185 - $__internal_3_$__cuda_sm3x_div_rn_noftz_f32_slowpath)
$__internal_3_$__cuda_sm3x_div_rn_noftz_f32_slowpath:
[----:B------:R-:W-:Y:S01]  /*3070*/  SHF.R.U32.HI R7, RZ, 0x17, R5 ;  /* 0x00000017ff077819 */ /* 0x000fe20000011605 */
[----:B------:R-:W-:Y:S01]  /*3080*/  BSSY.RECONVERGENT B1, `(.L_x_91) ;  /* 0x0000063000017945 */ /* 0x000fe20003800200 */
[----:B------:R-:W-:Y:S02]  /*3090*/  SHF.R.U32.HI R30, RZ, 0x17, R0 ;  /* 0x00000017ff1e7819 */ /* 0x000fe40000011600 */
[----:B------:R-:W-:Y:S02]  /*30a0*/  LOP3.LUT R7, R7, 0xff, RZ, 0xc0, !PT ;  /* 0x000000ff07077812 */ /* 0x000fe400078ec0ff */
[----:B------:R-:W-:Y:S02]  /*30b0*/  LOP3.LUT R30, R30, 0xff, RZ, 0xc0, !PT ;  /* 0x000000ff1e1e7812 */ /* 0x000fe400078ec0ff */
[----:B------:R-:W-:Y:S02]  /*30c0*/  IADD3 R4, PT, PT, R7, -0x1, RZ ;  /* 0xffffffff07047810 */ /* 0x000fe40007ffe0ff */
[----:B------:R-:W-:Y:S01]  /*30d0*/  MOV R29, R0 ;  /* 0x00000000001d7202 */ /* 0x000fe20000000f00 */
[----:B------:R-:W-:Y:S01]  /*30e0*/  VIADD R13, R30, 0xffffffff ;  /* 0xffffffff1e0d7836 */ /* 0x000fe20000000000 */
[----:B------:R-:W-:-:S04]  /*30f0*/  ISETP.GT.U32.AND P0, PT, R4, 0xfd, PT ;  /* 0x000000fd0400780c */ /* 0x000fc80003f04070 */
[----:B------:R-:W-:-:S13]  /*3100*/  ISETP.GT.U32.OR P0, PT, R13, 0xfd, P0 ;  /* 0x000000fd0d00780c */ /* 0x000fda0000704470 */
[----:B------:R-:W-:Y:S01]  /*3110*/  @!P0 IMAD.MOV.U32 R6, RZ, RZ, RZ ;  /* 0x000000ffff068224 */ /* 0x000fe200078e00ff */
[----:B------:R-:W-:Y:S06]  /*3120*/  @!P0 BRA `(.L_x_92) ;  /* 0x00000000005c8947 */ /* 0x000fec0003800000 */
[----:B------:R-:W-:Y:S02]  /*3130*/  FSETP.GTU.FTZ.AND P0, PT, |R0|, +INF , PT ;  /* 0x7f8000000000780b */ /* 0x000fe40003f1c200 */
[----:B------:R-:W-:-:S04]  /*3140*/  FSETP.GTU.FTZ.AND P1, PT, |R5|, +INF , PT ;  /* 0x7f8000000500780b */ /* 0x000fc80003f3c200 */
[----:B------:R-:W-:-:S13]  /*3150*/  PLOP3.LUT P0, PT, P0, P1, PT, 0xf8, 0x8f ;  /* 0x00000000008f781c */ /* 0x000fda0000703f70 */
[----:B------:R-:W-:Y:S05]  /*3160*/  @P0 BRA `(.L_x_93) ;  /* 0x00000004004c0947 */ /* 0x000fea0003800000 */
[----:B------:R-:W-:-:S13]  /*3170*/  LOP3.LUT P0, RZ, R5, 0x7fffffff, R29, 0xc8, !PT ;  /* 0x7fffffff05ff7812 */ /* 0x000fda000780c81d */
[----:B------:R-:W-:Y:S05]  /*3180*/  @!P0 BRA `(.L_x_94) ;  /* 0x00000004003c8947 */ /* 0x000fea0003800000 */
[C---:B------:R-:W-:Y:S02]  /*3190*/  FSETP.NEU.FTZ.AND P2, PT, |R0|.reuse, +INF , PT ;  /* 0x7f8000000000780b */ /* 0x040fe40003f5d200 */
[----:B------:R-:W-:Y:S02]  /*31a0*/  FSETP.NEU.FTZ.AND P1, PT, |R5|, +INF , PT ;  /* 0x7f8000000500780b */ /* 0x000fe40003f3d200 */
[----:B------:R-:W-:-:S11]  /*31b0*/  FSETP.NEU.FTZ.AND P0, PT, |R0|, +INF , PT ;  /* 0x7f8000000000780b */ /* 0x000fd60003f1d200 */
[----:B------:R-:W-:Y:S05]  /*31c0*/  @!P1 BRA !P2, `(.L_x_94) ;  /* 0x00000004002c9947 */ /* 0x000fea0005000000 */
[----:B------:R-:W-:-:S04]  /*31d0*/  LOP3.LUT P2, RZ, R29, 0x7fffffff, RZ, 0xc0, !PT ;  /* 0x7fffffff1dff7812 */ /* 0x000fc8000784c0ff */
[----:B------:R-:W-:-:S13]  /*31e0*/  PLOP3.LUT P1, PT, P1, P2, PT, 0x2f, 0xf2 ;  /* 0x0000000000f2781c */ /* 0x000fda0000f24577 */
[----:B------:R-:W-:Y:S05]  /*31f0*/  @P1 BRA `(.L_x_95) ;  /* 0x0000000400181947 */ /* 0x000fea0003800000 */
[----:B------:R-:W-:-:S04]  /*3200*/  LOP3.LUT P1, RZ, R5, 0x7fffffff, RZ, 0xc0, !PT ;  /* 0x7fffffff05ff7812 */ /* 0x000fc8000782c0ff */
[----:B------:R-:W-:-:S13]  /*3210*/  PLOP3.LUT P0, PT, P0, P1, PT, 0x2f, 0xf2 ;  /* 0x0000000000f2781c */ /* 0x000fda0000702577 */
[----:B------:R-:W-:Y:S05]  /*3220*/  @P0 BRA `(.L_x_96) ;  /* 0x0000000400000947 */ /* 0x000fea0003800000 */
[----:B------:R-:W-:Y:S02]  /*3230*/  ISETP.GE.AND P0, PT, R13, RZ, PT ;  /* 0x000000ff0d00720c */ /* 0x000fe40003f06270 */
[----:B------:R-:W-:-:S11]  /*3240*/  ISETP.GE.AND P1, PT, R4, RZ, PT ;  /* 0x000000ff0400720c */ /* 0x000fd60003f26270 */
[----:B------:R-:W-:Y:S01]  /*3250*/  @P0 MOV R6, RZ ;  /* 0x000000ff00060202 */ /* 0x000fe20000000f00 */
[----:B------:R-:W-:Y:S02]  /*3260*/  @!P0 IMAD.MOV.U32 R6, RZ, RZ, -0x40 ;  /* 0xffffffc0ff068424 */ /* 0x000fe400078e00ff */
[----:B------:R-:W-:Y:S01]  /*3270*/  @!P1 FFMA R5, R5, 1.84467440737095516160e+19, RZ ;  /* 0x5f80000005059823 */ /* 0x000fe200000000ff */
[----:B------:R-:W-:Y:S02]  /*3280*/  @!P0 FFMA R29, R0, 1.84467440737095516160e+19, RZ ;  /* 0x5f800000001d8823 */ /* 0x000fe400000000ff */
[----:B------:R-:W-:-:S07]  /*3290*/  @!P1 IADD3 R6, PT, PT, R6, 0x40, RZ ;  /* 0x0000004006069810 */ /* 0x000fce0007ffe0ff */
.L_x_92:
[----:B------:R-:W-:Y:S01]  /*32a0*/  LEA R4, R7, 0xc0800000, 0x17 ;  /* 0xc080000007047811 */ /* 0x000fe200078eb8ff */
[----:B------:R-:W-:Y:S01]  /*32b0*/  BSSY.RECONVERGENT B2, `(.L_x_97) ;  /* 0x0000036000027945 */ /* 0x000fe20003800200 */
[----:B------:R-:W-:-:S03]  /*32c0*/  IADD3 R30, PT, PT, R30, -0x7f, RZ ;  /* 0xffffff811e1e7810 */ /* 0x000fc60007ffe0ff */
[----:B------:R-:W-:Y:S02]  /*32d0*/  IMAD.IADD R31, R5, 0x1, -R4 ;  /* 0x00000001051f7824 */ /* 0x000fe400078e0a04 */
[----:B------:R-:W-:Y:S02]  /*32e0*/  IMAD R4, R30, -0x800000, R29 ;  /* 0xff8000001e047824 */ /* 0x000fe400078e021d */
[----:B------:R-:W0:Y:S01]  /*32f0*/  MUFU.RCP R32, R31 ;  /* 0x0000001f00207308 */ /* 0x000e220000001000 */
[----:B------:R-:W-:-:S04]  /*3300*/  FADD.FTZ R13, -R31, -RZ ;  /* 0x800000ff1f0d7221 */ /* 0x000fc80000010100 */
[----:B0-----:R-:W-:-:S04]  /*3310*/  FFMA R5, R32, R13, 1 ;  /* 0x3f80000020057423 */ /* 0x001fc8000000000d */
[----:B------:R-:W-:-:S04]  /*3320*/  FFMA R5, R32, R5, R32 ;  /* 0x0000000520057223 */ /* 0x000fc80000000020 */
[----:B------:R-:W-:-:S04]  /*3330*/  FFMA R32, R4, R5, RZ ;  /* 0x0000000504207223 */ /* 0x000fc800000000ff */
[----:B------:R-:W-:-:S04]  /*3340*/  FFMA R29, R13, R32, R4 ;  /* 0x000000200d1d7223 */ /* 0x000fc80000000004 */
[----:B------:R-:W-:Y:S01]  /*3350*/  FFMA R32, R5, R29, R32 ;  /* 0x0000001d05207223 */ /* 0x000fe20000000020 */
[----:B------:R-:W-:-:S03]  /*3360*/  IADD3 R29, PT, PT, R30, 0x7f, -R7 ;  /* 0x0000007f1e1d7810 */ /* 0x000fc60007ffe807 */
[----:B------:R-:W-:Y:S02]  /*3370*/  FFMA R13, R13, R32, R4 ;  /* 0x000000200d0d7223 */ /* 0x000fe40000000004 */
[----:B------:R-:W-:Y:S02]  /*3380*/  IMAD.IADD R29, R29, 0x1, R6 ;  /* 0x000000011d1d7824 */ /* 0x000fe400078e0206 */
[----:B------:R-:W-:-:S05]  /*3390*/  FFMA R4, R5, R13, R32 ;  /* 0x0000000d05047223 */ /* 0x000fca0000000020 */
[----:B------:R-:W-:-:S04]  /*33a0*/  SHF.R.U32.HI R7, RZ, 0x17, R4 ;  /* 0x00000017ff077819 */ /* 0x000fc80000011604 */
[----:B------:R-:W-:-:S04]  /*33b0*/  LOP3.LUT R6, R7, 0xff, RZ, 0xc0, !PT ;  /* 0x000000ff07067812 */ /* 0x000fc800078ec0ff */
[----:B------:R-:W-:-:S05]  /*33c0*/  IADD3 R6, PT, PT, R6, R29, RZ ;  /* 0x0000001d06067210 */ /* 0x000fca0007ffe0ff */
[----:B------:R-:W-:-:S05]  /*33d0*/  VIADD R7, R6, 0xffffffff ;  /* 0xffffffff06077836 */ /* 0x000fca0000000000 */
[----:B------:R-:W-:-:S13]  /*33e0*/  ISETP.GE.U32.AND P0, PT, R7, 0xfe, PT ;  /* 0x000000fe0700780c */ /* 0x000fda0003f06070 */
[----:B------:R-:W-:Y:S05]  /*33f0*/  @!P0 BRA `(.L_x_98) ;  /* 0x0000000000808947 */ /* 0x000fea0003800000 */
[----:B------:R-:W-:-:S13]  /*3400*/  ISETP.GT.AND P0, PT, R6, 0xfe, PT ;  /* 0x000000fe0600780c */ /* 0x000fda0003f04270 */
[----:B------:R-:W-:Y:S05]  /*3410*/  @P0 BRA `(.L_x_99) ;  /* 0x00000000006c0947 */ /* 0x000fea0003800000 */
[----:B------:R-:W-:-:S13]  /*3420*/  ISETP.GE.AND P0, PT, R6, 0x1, PT ;  /* 0x000000010600780c */ /* 0x000fda0003f06270 */
[----:B------:R-:W-:Y:S05]  /*3430*/  @P0 BRA `(.L_x_100) ;  /* 0x0000000000740947 */ /* 0x000fea0003800000 */
[----:B------:R-:W-:Y:S02]  /*3440*/  ISETP.GE.AND P0, PT, R6, -0x18, PT ;  /* 0xffffffe80600780c */ /* 0x000fe40003f06270 */
[----:B------:R-:W-:-:S11]  /*3450*/  LOP3.LUT R4, R4, 0x80000000, RZ, 0xc0, !PT ;  /* 0x8000000004047812 */ /* 0x000fd600078ec0ff */
[----:B------:R-:W-:Y:S05]  /*3460*/  @!P0 BRA `(.L_x_100) ;  /* 0x0000000000688947 */ /* 0x000fea0003800000 */
[CCC-:B------:R-:W-:Y:S01]  /*3470*/  FFMA.RZ R7, R5.reuse, R13.reuse, R32.reuse ;  /* 0x0000000d05077223 */ /* 0x1c0fe2000000c020 */
[CCC-:B------:R-:W-:Y:S01]  /*3480*/  FFMA.RP R29, R5.reuse, R13.reuse, R32.reuse ;  /* 0x0000000d051d7223 */ /* 0x1c0fe20000008020 */
[----:B------:R-:W-:Y:S01]  /*3490*/  FFMA.RM R32, R5, R13, R32 ;  /* 0x0000000d05207223 */ /* 0x000fe20000004020 */
[C---:B------:R-:W-:Y:S02]  /*34a0*/  IADD3 R5, PT, PT, R6.reuse, 0x20, RZ ;  /* 0x0000002006057810 */ /* 0x040fe40007ffe0ff */
[----:B------:R-:W-:Y:S02]  /*34b0*/  LOP3.LUT R7, R7, 0x7fffff, RZ, 0xc0, !PT ;  /* 0x007fffff07077812 */ /* 0x000fe400078ec0ff */
[C---:B------:R-:W-:Y:S02]  /*34c0*/  ISETP.NE.AND P2, PT, R6.reuse, RZ, PT ;  /* 0x000000ff0600720c */ /* 0x040fe40003f45270 */
[----:B------:R-:W-:Y:S02]  /*34d0*/  LOP3.LUT R30, R7, 0x800000, RZ, 0xfc, !PT ;  /* 0x00800000071e7812 */ /* 0x000fe400078efcff */
[----:B------:R-:W-:Y:S01]  /*34e0*/  ISETP.NE.AND P1, PT, R6, RZ, PT ;  /* 0x000000ff0600720c */ /* 0x000fe20003f25270 */
[----:B------:R-:W-:Y:S01]  /*34f0*/  IMAD.MOV R6, RZ, RZ, -R6 ;  /* 0x000000ffff067224 */ /* 0x000fe200078e0a06 */
[----:B------:R-:W-:-:S02]  /*3500*/  SHF.L.U32 R5, R30, R5, RZ ;  /* 0x000000051e057219 */ /* 0x000fc400000006ff */
[----:B------:R-:W-:Y:S02]  /*3510*/  FSETP.NEU.FTZ.AND P0, PT, R29, R32, PT ;  /* 0x000000201d00720b */ /* 0x000fe40003f1d000 */
[----:B------:R-:W-:Y:S02]  /*3520*/  SEL R7, R6, RZ, P2 ;  /* 0x000000ff06077207 */ /* 0x000fe40001000000 */
[----:B------:R-:W-:Y:S02]  /*3530*/  ISETP.NE.AND P1, PT, R5, RZ, P1 ;  /* 0x000000ff0500720c */ /* 0x000fe40000f25270 */
[----:B------:R-:W-:Y:S02]  /*3540*/  SHF.R.U32.HI R30, RZ, R7, R30 ;  /* 0x00000007ff1e7219 */ /* 0x000fe4000001161e */
[----:B------:R-:W-:Y:S02]  /*3550*/  PLOP3.LUT P0, PT, P0, P1, PT, 0xf8, 0x8f ;  /* 0x00000000008f781c */ /* 0x000fe40000703f70 */
[----:B------:R-:W-:-:S02]  /*3560*/  SHF.R.U32.HI R6, RZ, 0x1, R30 ;  /* 0x00000001ff067819 */ /* 0x000fc4000001161e */
[----:B------:R-:W-:-:S04]  /*3570*/  SEL R5, RZ, 0x1, !P0 ;  /* 0x00000001ff057807 */ /* 0x000fc80004000000 */
[----:B------:R-:W-:-:S04]  /*3580*/  LOP3.LUT R5, R5, 0x1, R6, 0xf8, !PT ;  /* 0x0000000105057812 */ /* 0x000fc800078ef806 */
[----:B------:R-:W-:-:S04]  /*3590*/  LOP3.LUT R5, R5, R30, RZ, 0xc0, !PT ;  /* 0x0000001e05057212 */ /* 0x000fc800078ec0ff */
[----:B------:R-:W-:-:S04]  /*35a0*/  IADD3 R5, PT, PT, R6, R5, RZ ;  /* 0x0000000506057210 */ /* 0x000fc80007ffe0ff */
[----:B------:R-:W-:Y:S01]  /*35b0*/  LOP3.LUT R4, R5, R4, RZ, 0xfc, !PT ;  /* 0x0000000405047212 */ /* 0x000fe200078efcff */
[----:B------:R-:W-:Y:S06]  /*35c0*/  BRA `(.L_x_100) ;  /* 0x0000000000107947 */ /* 0x000fec0003800000 */
.L_x_99:
[----:B------:R-:W-:-:S04]  /*35d0*/  LOP3.LUT R4, R4, 0x80000000, RZ, 0xc0, !PT ;  /* 0x8000000004047812 */ /* 0x000fc800078ec0ff */
[----:B------:R-:W-:Y:S01]  /*35e0*/  LOP3.LUT R4, R4, 0x7f800000, RZ, 0xfc, !PT ;  /* 0x7f80000004047812 */ /* 0x000fe200078efcff */
[----:B------:R-:W-:Y:S06]  /*35f0*/  BRA `(.L_x_100) ;  /* 0x0000000000047947 */ /* 0x000fec0003800000 */
.L_x_98:
[----:B------:R-:W-:-:S07]  /*3600*/  IMAD R4, R29, 0x800000, R4 ;  /* 0x008000001d047824 */ /* 0x000fce00078e0204 */
.L_x_100:
[----:B------:R-:W-:Y:S05]  /*3610*/  BSYNC.RECONVERGENT B2 ;  /* 0x0000000000027941 */ /* 0x000fea0003800200 */
.L_x_97:
[----:B------:R-:W-:Y:S05]  /*3620*/  BRA `(.L_x_101) ;  /* 0x0000000000207947 */ /* 0x000fea0003800000 */
.L_x_96:
[----:B------:R-:W-:-:S04]  /*3630*/  LOP3.LUT R5, R5, 0x80000000, R29, 0x48, !PT ;  /* 0x8000000005057812 */ /* 0x000fc800078e481d */
[----:B------:R-:W-:Y:S01]  /*3640*/  LOP3.LUT R4, R5, 0x7f800000, RZ, 0xfc, !PT ;  /* 0x7f80000005047812 */ /* 0x000fe200078efcff */
[----:B------:R-:W-:Y:S06]  /*3650*/  BRA `(.L_x_101) ;  /* 0x0000000000147947 */ /* 0x000fec0003800000 */
.L_x_95:
[----:B------:R-:W-:Y:S01]  /*3660*/  LOP3.LUT R4, R5, 0x80000000, R29, 0x48, !PT ;  /* 0x8000000005047812 */ /* 0x000fe200078e481d */
[----:B------:R-:W-:Y:S06]  /*3670*/  BRA `(.L_x_101) ;  /* 0x00000000000c7947 */ /* 0x000fec0003800000 */
.L_x_94:
[----:B------:R-:W0:Y:S01]  /*3680*/  MUFU.RSQ R4, -QNAN ;  /* 0xffc0000000047908 */ /* 0x000e220000001400 */
[----:B------:R-:W-:Y:S05]  /*3690*/  BRA `(.L_x_101) ;  /* 0x0000000000047947 */ /* 0x000fea0003800000 */
.L_x_93:
[----:B------:R-:W-:-:S07]  /*36a0*/  FADD.FTZ R4, R0, R5 ;  /* 0x0000000500047221 */ /* 0x000fce0000010000 */
.L_x_101:
[----:B------:R-:W-:Y:S05]  /*36b0*/  BSYNC.RECONVERGENT B1 ;  /* 0x0000000000017941 */ /* 0x000fea0003800200 */
.L_x_91:
[----:B------:R-:W-:-:S04]  /*36c0*/  HFMA2 R29, -RZ, RZ, 0, 0 ;  /* 0x00000000ff1d7431 */ /* 0x000fc800000001ff */
[----:B0-----:R-:W-:Y:S05]  /*36d0*/  RET.REL.NODEC R28 `(_Z28computeStableTimestep_kernelPfPKfS1_S1_ffffffiiiiii) ;  /* 0xffffffc81c487950 */ /* 0x001fea0003c3ffff */
.L_x_102:
        /* <DEDUP_REMOVED lines=10> */
.L_x_185:


//--------------------- .text._Z22computeResidual_kernelPfS_S_S_PKfS1_S1_S1_fffffiiiiii --------------------------
	.section	.text._Z22computeResidual_kernelPfS_S_S_PKfS1_S1_S1_fffffiiiiii,"ax",@progbits
	.align	128
        .global         _Z22computeResidual_kernelPfS_S_S_PKfS1_S1_S1_fffffiiiiii
        .type           _Z22computeResidual_kernelPfS_S_S_PKfS1_S1_S1_fffffiiiiii,@function
        .size           _Z22computeResidual_kernelPfS_S_S_PKfS1_S1_S1_fffffiiiiii,(.L_x_186 - _Z22computeResidual_kernelPfS_S_S_PKfS1_S1_S1_fffffiiiiii)
        .other          _Z22computeResidual_kernelPfS_S_S_PKfS1_S1_S1_fffffiiiiii,@"STO_CUDA_ENTRY STV_DEFAULT"
_Z22computeResidual_kernelPfS_S_S_PKfS1_S1_S1_fffffiiiiii:
.text._Z22computeResidual_kernelPfS_S_S_PKfS1_S1_S1_fffffiiiiii:
[----:B------:R-:W-:Y:S08]  /*0000*/  LDC R1, c[0x0][0x37c] ;  /* 0x0000df00ff017b82 */ /* 0x000ff00000000800 */
[----:B------:R-:W0:Y:S02]  /*0010*/  LDC R0, c[0x0][0x3d4] ;  /* 0x0000f500ff007b82 */ /* 0x000e240000000800 */
[----:B0-----:R-:W-:-:S13]  /*0020*/  ISETP.GE.AND P0, PT, R0, 0x1, PT ;  /* 0x000000010000780c */ /* 0x001fda0003f06270 */
[----:B------:R-:W-:Y:S05]  /*0030*/  @!P0 EXIT ;  /* 0x000000000000894d */ /* 0x000fea0003800000 */
[----:B------:R-:W0:Y:S01]  /*0040*/  LDC R4, c[0x0][0x3d0] ;  /* 0x0000f400ff047b82 */ /* 0x000e220000000800 */
[----:B------:R-:W1:Y:S02]  /*0050*/  LDCU UR4, c[0x0][0x3c4] ;  /* 0x00007880ff0477ac */ /* 0x000e640008000800 */
[----:B-1----:R-:W-:Y:S01]  /*0060*/  MOV R5, UR4 ;  /* 0x0000000400057c02 */ /* 0x002fe20008000f00 */
[----:B0-----:R-:W0:Y:S08]  /*0070*/  MUFU.RCP R0, R4 ;  /* 0x0000000400007308 */ /* 0x001e300000001000 */
[----:B------:R-:W1:Y:S01]  /*0080*/  FCHK P0, R5, R4 ;  /* 0x0000000405007302 */ /* 0x000e620000000000 */
[----:B0-----:R-:W-:-:S04]  /*0090*/  FFMA R3, R0, -R4, 1 ;  /* 0x3f80000000037423 */ /* 0x001fc80000000804 */
[----:B------:R-:W-:-:S04]  /*00a0*/  FFMA R0, R0, R3, R0 ;  /* 0x0000000300007223 */ /* 0x000fc80000000000 */
[----:B------:R-:W-:-:S04]  /*00b0*/  FFMA R3, R0, UR4, RZ ;  /* 0x0000000400037c23 */ /* 0x000fc800080000ff */
[----:B------:R-:W-:-:S04]  /*00c0*/  FFMA R2, R3, -R4, UR4 ;  /* 0x0000000403027e23 */ /* 0x000fc80008000804 */
[----:B------:R-:W-:Y:S01]  /*00d0*/  FFMA R10, R0, R2, R3 ;  /* 0x00000002000a7223 */ /* 0x000fe20000000003 */
[----:B-1----:R-:W-:Y:S06]  /*00e0*/  @!P0 BRA `(.L_x_103) ;  /* 0x0000000000088947 */ /* 0x002fec0003800000 */
[----:B------:R-:W-:-:S07]  /*00f0*/  MOV R2, 0x110 ;  /* 0x0000011000027802 */ /* 0x000fce0000000f00 */
[----:B------:R-:W-:Y:S05]  /*0100*/  CALL.REL.NOINC `($__internal_4_$__cuda_sm3x_div_rn_noftz_f32_slowpath) ;  /* 0x0000000c00747944 */ /* 0x000fea0003c00000 */
.L_x_103:
[----:B------:R-:W0:Y:S02]  /*0110*/  LDC.64 R2, c[0x0][0x3d8] ;  /* 0x0000f600ff027b82 */ /* 0x000e240000000a00 */
[----:B0-----:R-:W-:-:S04]  /*0120*/  ISETP.GE.AND P0, PT, R3, RZ, PT ;  /* 0x000000ff0300720c */ /* 0x001fc80003f06270 */
[----:B------:R-:W-:-:S13]  /*0130*/  ISETP.LT.OR P0, PT, R2, 0x1, !P0 ;  /* 0x000000010200780c */ /* 0x000fda0004701670 */
[----:B------:R-:W-:Y:S05]  /*0140*/  @P0 EXIT ;  /* 0x000000000000094d */ /* 0x000fea0003800000 */
[----:B------:R-:W0:Y:S01]  /*0150*/  LDC.64 R2, c[0x0][0x3c8] ;  /* 0x0000f200ff027b82 */ /* 0x000e220000000a00 */
[----:B------:R-:W1:Y:S01]  /*0160*/  LDCU UR4, c[0x0][0x3c0] ;  /* 0x00007800ff0477ac */ /* 0x000e620008000800 */
[----:B------:R-:W2:Y:S01]  /*0170*/  F2F.F64.F32 R10, R10 ;  /* 0x0000000a000a7310 */ /* 0x000ea20000201800 */
[----:B------:R-:W3:Y:S07]  /*0180*/  LDCU.64 UR32, c[0x0][0x358] ;  /* 0x00006b00ff2077ac */ /* 0x000eee0008000a00 */
[----:B-1----:R-:W1:Y:S01]  /*0190*/  F2F.F64.F32 R12, UR4 ;  /* 0x00000004000c7d10 */ /* 0x002e620008201800 */
[----:B------:R-:W-:Y:S01]  /*01a0*/  UMOV UR4, URZ ;  /* 0x000000ff00047c82 */ /* 0x000fe20008000000 */
[----:B0123--:R-:W-:-:S07]  /*01b0*/  FMUL R0, R2, R3 ;  /* 0x0000000302007220 */ /* 0x00ffce0000400000 */
.L_x_106:
[----:B------:R-:W0:Y:S01]  /*01c0*/  LDCU.64 UR6, c[0x0][0x3e0] ;  /* 0x00007c00ff0677ac */ /* 0x000e220008000a00 */
[----:B-1----:R-:W1:Y:S01]  /*01d0*/  LDCU UR5, c[0x0][0x3d4] ;  /* 0x00007a80ff0577ac */ /* 0x002e620008000800 */
[----:B0-----:R-:W-:Y:S02]  /*01e0*/  UIMAD UR8, UR4, UR7, UR6 ;  /* 0x00000007040872a4 */ /* 0x001fe4000f8e0206 */
[----:B------:R-:W-:-:S04]  /*01f0*/  UIADD3 UR4, UPT, UPT, UR4, 0x1, URZ ;  /* 0x0000000104047890 */ /* 0x000fc8000fffe0ff */
[----:B-1----:R-:W-:-:S03]  /*0200*/  UISETP.NE.AND UP1, UPT, UR4, UR5, UPT ;  /* 0x000000050400728c */ /* 0x002fc6000bf25270 */
[----:B------:R-:W-:-:S08]  /*0210*/  UMOV UR5, URZ ;  /* 0x000000ff00057c82 */ /* 0x000fd00008000000 */
.L_x_105:
[----:B------:R-:W0:Y:S01]  /*0220*/  LDCU UR6, c[0x0][0x3e8] ;  /* 0x00007d00ff0677ac */ /* 0x000e220008000800 */
[----:B-1----:R-:W1:Y:S01]  /*0230*/  LDCU UR7, c[0x0][0x3dc] ;  /* 0x00007b80ff0777ac */ /* 0x002e620008000800 */
[----:B------:R-:W2:Y:S01]  /*0240*/  LDCU UR9, c[0x0][0x3d8] ;  /* 0x00007b00ff0977ac */ /* 0x000ea20008000800 */
[----:B------:R-:W3:Y:S01]  /*0250*/  LDCU.128 UR12, c[0x0][0x380] ;  /* 0x00007000ff0c77ac */ /* 0x000ee20008000c00 */
[----:B------:R-:W4:Y:S01]  /*0260*/  LDCU.128 UR16, c[0x0][0x3b0] ;  /* 0x00007600ff1077ac */ /* 0x000f220008000c00 */
[----:B0-----:R-:W-:Y:S02]  /*0270*/  UIMAD UR6, UR5, UR6, UR8 ;  /* 0x00000006050672a4 */ /* 0x001fe4000f8e0208 */
[----:B------:R-:W-:Y:S01]  /*0280*/  UIADD3 UR5, UPT, UPT, UR5, 0x1, URZ ;  /* 0x0000000105057890 */ /* 0x000fe2000fffe0ff */
[----:B------:R-:W0:Y:S01]  /*0290*/  LDCU.128 UR20, c[0x0][0x3a0] ;  /* 0x00007400ff1477ac */ /* 0x000e220008000c00 */
[----:B------:R-:W0:Y:S01]  /*02a0*/  LDCU.128 UR24, c[0x0][0x390] ;  /* 0x00007200ff1877ac */ /* 0x000e220008000c00 */
[----:B-1----:R-:W-:-:S02]  /*02b0*/  UIADD3 UR7, UPT, UPT, -UR7, URZ, URZ ;  /* 0x000000ff07077290 */ /* 0x002fc4000fffe1ff */
[----:B--234-:R-:W-:-:S11]  /*02c0*/  UISETP.NE.AND UP2, UPT, UR5, UR9, UPT ;  /* 0x000000090500728c */ /* 0x01cfd6000bf45270 */
.L_x_104:
[----:B0-----:R-:W-:Y:S02]  /*02d0*/  UIMAD.WIDE UR10, UR6, 0x4, UR20 ;  /* 0x00000004060a78a5 */ /* 0x001fe4000f8e0214 */
[----:B------:R-:W-:Y:S02]  /*02e0*/  UIMAD.WIDE UR30, UR6, 0x4, UR16 ;  /* 0x00000004061e78a5 */ /* 0x000fe4000f8e0210 */
[----:B------:R-:W-:Y:S02]  /*02f0*/  UIMAD.WIDE UR28, UR6, 0x4, UR18 ;  /* 0x00000004061c78a5 */ /* 0x000fe4000f8e0212 */
[----:B-1----:R-:W-:Y:S01]  /*0300*/  IMAD.U32 R6, RZ, RZ, UR10 ;  /* 0x0000000aff067e24 */ /* 0x002fe2000f8e00ff */
[----:B------:R-:W-:Y:S01]  /*0310*/  MOV R7, UR11 ;  /* 0x0000000b00077c02 */ /* 0x000fe20008000f00 */
[----:B------:R-:W-:Y:S01]  /*0320*/  IMAD.U32 R14, RZ, RZ, UR10 ;  /* 0x0000000aff0e7e24 */ /* 0x000fe2000f8e00ff */
[----:B------:R-:W-:Y:S01]  /*0330*/  MOV R15, UR11 ;  /* 0x0000000b000f7c02 */ /* 0x000fe20008000f00 */
[----:B------:R-:W-:Y:S01]  /*0340*/  IMAD.U32 R18, RZ, RZ, UR10 ;  /* 0x0000000aff127e24 */ /* 0x000fe2000f8e00ff */
[----:B------:R-:W-:Y:S01]  /*0350*/  MOV R19, UR11 ;  /* 0x0000000b00137c02 */ /* 0x000fe20008000f00 */
[----:B------:R0:W2:Y:S01]  /*0360*/  LDG.E R25, desc[UR32][R6.64+-0x4] ;  /* 0xfffffc2006197981 */ /* 0x0000a2000c1e1900 */
[----:B------:R-:W-:Y:S01]  /*0370*/  IMAD.U32 R2, RZ, RZ, UR30 ;  /* 0x0000001eff027e24 */ /* 0x000fe2000f8e00ff */
[----:B------:R-:W-:Y:S01]  /*0380*/  MOV R3, UR31 ;  /* 0x0000001f00037c02 */ /* 0x000fe20008000f00 */
[----:B------:R-:W-:Y:S01]  /*0390*/  IMAD.U32 R4, RZ, RZ, UR10 ;  /* 0x0000000aff047e24 */ /* 0x000fe2000f8e00ff */
[----:B------:R-:W-:Y:S01]  /*03a0*/  MOV R5, UR11 ;  /* 0x0000000b00057c02 */ /* 0x000fe20008000f00 */
[----:B------:R1:W2:Y:S01]  /*03b0*/  LDG.E R20, desc[UR32][R14.64] ;  /* 0x000000200e147981 */ /* 0x0002a2000c1e1900 */
[----:B------:R-:W-:Y:S01]  /*03c0*/  MOV R9, UR31 ;  /* 0x0000001f00097c02 */ /* 0x000fe20008000f00 */
[----:B------:R-:W-:Y:S01]  /*03d0*/  IMAD.U32 R26, RZ, RZ, UR30 ;  /* 0x0000001eff1a7e24 */ /* 0x000fe2000f8e00ff */
[----:B------:R-:W-:Y:S01]  /*03e0*/  MOV R27, UR31 ;  /* 0x0000001f001b7c02 */ /* 0x000fe20008000f00 */
[----:B------:R-:W-:Y:S01]  /*03f0*/  IMAD.U32 R8, RZ, RZ, UR30 ;  /* 0x0000001eff087e24 */ /* 0x000fe2000f8e00ff */
[----:B0-----:R-:W-:Y:S01]  /*0400*/  MOV R7, UR29 ;  /* 0x0000001d00077c02 */ /* 0x001fe20008000f00 */
[----:B------:R-:W-:Y:S01]  /*0410*/  IMAD.U32 R6, RZ, RZ, UR28 ;  /* 0x0000001cff067e24 */ /* 0x000fe2000f8e00ff */
[----:B------:R-:W-:Y:S01]  /*0420*/  MOV R29, UR29 ;  /* 0x0000001d001d7c02 */ /* 0x000fe20008000f00 */
[----:B------:R-:W-:Y:S01]  /*0430*/  IMAD.U32 R28, RZ, RZ, UR28 ;  /* 0x0000001cff1c7e24 */ /* 0x000fe2000f8e00ff */
[----:B------:R0:W3:Y:S01]  /*0440*/  LDG.E R16, desc[UR32][R18.64+0x4] ;  /* 0x0000042012107981 */ /* 0x0000e2000c1e1900 */
[----:B-1----:R-:W-:Y:S01]  /*0450*/  IMAD.U32 R14, RZ, RZ, UR28 ;  /* 0x0000001cff0e7e24 */ /* 0x002fe2000f8e00ff */
[----:B------:R-:W-:-:S02]  /*0460*/  MOV R15, UR29 ;  /* 0x0000001d000f7c02 */ /* 0x000fc40008000f00 */
[----:B------:R1:W4:Y:S04]  /*0470*/  LDG.E R21, desc[UR32][R2.64] ;  /* 0x0000002002157981 */ /* 0x000328000c1e1900 */
[----:B------:R-:W5:Y:S01]  /*0480*/  LDG.E R17, desc[UR32][R4.64+-0x8] ;  /* 0xfffff82004117981 */ /* 0x000f62000c1e1900 */
[----:B0-----:R-:W-:Y:S01]  /*0490*/  IMAD.U32 R18, RZ, RZ, UR30 ;  /* 0x0000001eff127e24 */ /* 0x001fe2000f8e00ff */
[----:B------:R-:W-:Y:S02]  /*04a0*/  MOV R19, UR31 ;  /* 0x0000001f00137c02 */ /* 0x000fe40008000f00 */
[----:B------:R-:W4:Y:S01]  /*04b0*/  LDG.E R22, desc[UR32][R26.64+-0x4] ;  /* 0xfffffc201a167981 */ /* 0x000f22000c1e1900 */
[----:B-1----:R-:W-:Y:S01]  /*04c0*/  IMAD.U32 R2, RZ, RZ, UR28 ;  /* 0x0000001cff027e24 */ /* 0x002fe2000f8e00ff */
[----:B------:R-:W-:-:S02]  /*04d0*/  MOV R3, UR29 ;  /* 0x0000001d00037c02 */ /* 0x000fc40008000f00 */
[----:B------:R-:W4:Y:S04]  /*04e0*/  LDG.E R9, desc[UR32][R8.64+0x4] ;  /* 0x0000042008097981 */ /* 0x000f28000c1e1900 */
[----:B------:R-:W4:Y:S04]  /*04f0*/  LDG.E R6, desc[UR32][R6.64+-0x4] ;  /* 0xfffffc2006067981 */ /* 0x000f28000c1e1900 */
[----:B------:R0:W4:Y:S04]  /*0500*/  LDG.E R5, desc[UR32][R28.64+0x4] ;  /* 0x000004201c057981 */ /* 0x000128000c1e1900 */
[----:B------:R-:W4:Y:S04]  /*0510*/  LDG.E R23, desc[UR32][R18.64+-0x8] ;  /* 0xfffff82012177981 */ /* 0x000f28000c1e1900 */
[----:B------:R4:W4:Y:S04]  /*0520*/  LDG.E R8, desc[UR32][R2.64+-0x8] ;  /* 0xfffff82002087981 */ /* 0x000928000c1e1900 */
[----:B------:R-:W4:Y:S01]  /*0530*/  LDG.E R4, desc[UR32][R14.64] ;  /* 0x000000200e047981 */ /* 0x000f22000c1e1900 */
[----:B------:R-:W-:Y:S01]  /*0540*/  UMOV UR34, 0x55555555 ;  /* 0x5555555500227882 */ /* 0x000fe20000000000 */
[----:B------:R-:W-:Y:S01]  /*0550*/  UMOV UR35, 0x3fd55555 ;  /* 0x3fd5555500237882 */ /* 0x000fe20000000000 */
[----:B------:R-:W-:Y:S01]  /*0560*/  UMOV UR30, 0x55555555 ;  /* 0x55555555001e7882 */ /* 0x000fe20000000000 */
[----:B------:R-:W-:Y:S01]  /*0570*/  UMOV UR31, 0x3fb55555 ;  /* 0x3fb55555001f7882 */ /* 0x000fe20000000000 */
[----:B------:R-:W-:Y:S01]  /*0580*/  UIMAD.WIDE UR10, UR6, 0x4, UR22 ;  /* 0x00000004060a78a5 */ /* 0x000fe2000f8e0216 */
[----:B------:R-:W-:Y:S01]  /*0590*/  UMOV UR36, 0x55555555 ;  /* 0x5555555500247882 */ /* 0x000fe20000000000 */
[----:B------:R-:W-:Y:S01]  /*05a0*/  UMOV UR37, 0x3fa55555 ;  /* 0x3fa5555500257882 */ /* 0x000fe20000000000 */
[----:B------:R-:W-:-:S03]  /*05b0*/  UMOV UR28, 0x55555555 ;  /* 0x55555555001c7882 */ /* 0x000fc60000000000 */
[----:B0-----:R-:W-:Y:S01]  /*05c0*/  MOV R29, UR11 ;  /* 0x0000000b001d7c02 */ /* 0x001fe20008000f00 */
[----:B------:R-:W-:Y:S01]  /*05d0*/  UMOV UR29, 0x3fe55555 ;  /* 0x3fe55555001d7882 */ /* 0x000fe20000000000 */
[----:B--2---:R-:W-:-:S04]  /*05e0*/  FADD R20, R25, R20 ;  /* 0x0000001419147221 */ /* 0x004fc80000000000 */
[----:B-----5:R-:W-:-:S04]  /*05f0*/  FADD R17, R17, R20 ;  /* 0x0000001411117221 */ /* 0x020fc80000000000 */
[----:B---3--:R-:W-:Y:S01]  /*0600*/  FADD R28, R16, R17 ;  /* 0x00000011101c7221 */ /* 0x008fe20000000000 */
[C---:B----4-:R-:W-:Y:S01]  /*0610*/  FADD R2, R22.reuse, R9 ;  /* 0x0000000916027221 */ /* 0x050fe20000000000 */
[----:B------:R-:W-:Y:S01]  /*0620*/  FADD R24, R22, R21 ;  /* 0x0000001516187221 */ /* 0x000fe20000000000 */
[----:B------:R-:W-:Y:S01]  /*0630*/  FADD R7, R6, R5 ;  /* 0x0000000506077221 */ /* 0x000fe20000000000 */
[----:B------:R-:W-:-:S03]  /*0640*/  FADD R16, R23, R21 ;  /* 0x0000001517107221 */ /* 0x000fc60000000000 */
[----:B------:R-:W-:Y:S01]  /*0650*/  FMUL R2, R7, R2 ;  /* 0x0000000207027220 */ /* 0x000fe20000400000 */
[----:B------:R-:W-:Y:S01]  /*0660*/  FADD R3, R8, R4 ;  /* 0x0000000408037221 */ /* 0x000fe20000000000 */
[----:B------:R-:W0:Y:S03]  /*0670*/  F2F.F64.F32 R24, R24 ;  /* 0x0000001800187310 */ /* 0x000e260000201800 */
[----:B------:R-:W-:Y:S01]  /*0680*/  FFMA R2, R3, R16, R2 ;  /* 0x0000001003027223 */ /* 0x000fe20000000002 */
[----:B------:R-:W-:-:S04]  /*0690*/  FADD R14, R6, R4 ;  /* 0x00000004060e7221 */ /* 0x000fc80000000000 */
[----:B------:R-:W1:Y:S08]  /*06a0*/  F2F.F64.F32 R18, R28 ;  /* 0x0000001c00127310 */ /* 0x000e700000201800 */
[----:B------:R-:W2:Y:S01]  /*06b0*/  F2F.F64.F32 R16, R2 ;  /* 0x0000000200107310 */ /* 0x000ea20000201800 */
[----:B0-----:R-:W-:-:S07]  /*06c0*/  DMUL R24, R24, UR34 ;  /* 0x0000002218187c28 */ /* 0x001fce0008000000 */
[----:B------:R-:W0:Y:S01]  /*06d0*/  F2F.F64.F32 R26, R20 ;  /* 0x00000014001a7310 */ /* 0x000e220000201800 */
[----:B-1----:R-:W-:-:S07]  /*06e0*/  DMUL R18, R18, UR30 ;  /* 0x0000001e12127c28 */ /* 0x002fce0008000000 */
[----:B------:R-:W1:Y:S01]  /*06f0*/  F2F.F64.F32 R14, R14 ;  /* 0x0000000e000e7310 */ /* 0x000e620000201800 */
[----:B--2---:R-:W-:Y:S01]  /*0700*/  DMUL R16, R16, UR36 ;  /* 0x0000002410107c28 */ /* 0x004fe20008000000 */
[----:B------:R-:W-:Y:S01]  /*0710*/  IMAD.U32 R28, RZ, RZ, UR10 ;  /* 0x0000000aff1c7e24 */ /* 0x000fe2000f8e00ff */
[----:B0-----:R-:W-:-:S04]  /*0720*/  DFMA R18, R26, UR28, -R18 ;  /* 0x0000001c1a127c2b */ /* 0x001fc80008000812 */
[----:B------:R-:W2:Y:S04]  /*0730*/  LDG.E R26, desc[UR32][R28.64+-0x4] ;  /* 0xfffffc201c1a7981 */ /* 0x000ea8000c1e1900 */
[----:B------:R-:W3:Y:S01]  /*0740*/  LDG.E R27, desc[UR32][R28.64+-0x8] ;  /* 0xfffff8201c1b7981 */ /* 0x000ee2000c1e1900 */
[----:B-1----:R-:W-:-:S03]  /*0750*/  DFMA R16, R14, R24, -R16 ;  /* 0x000000180e10722b */ /* 0x002fc60000000810 */
[----:B------:R-:W2:Y:S04]  /*0760*/  LDG.E R24, desc[UR32][R28.64+0x4] ;  /* 0x000004201c187981 */ /* 0x000ea8000c1e1900 */
[----:B------:R0:W3:Y:S01]  /*0770*/  LDG.E R25, desc[UR32][R28.64] ;  /* 0x000000201c197981 */ /* 0x0000e2000c1e1900 */
[----:B------:R2:W-:Y:S08]  /*0780*/  F2F.F32.F64 R2, R18 ;  /* 0x0000001200027310 */ /* 0x0005f00000301000 */
[----:B------:R3:W-:Y:S01]  /*0790*/  F2F.F32.F64 R20, R16 ;  /* 0x0000001000147310 */ /* 0x0007e20000301000 */
[----:B0-----:R-:W-:Y:S01]  /*07a0*/  FMUL R28, R7, R7 ;  /* 0x00000007071c7220 */ /* 0x001fe20000400000 */
[----:B------:R-:W-:Y:S01]  /*07b0*/  UIMAD.WIDE UR10, UR6, 0x4, UR12 ;  /* 0x00000004060a78a5 */ /* 0x000fe2000f8e020c */
[----:B--2---:R-:W-:-:S04]  /*07c0*/  FADD R18, R26, R24 ;  /* 0x000000181a127221 */ /* 0x004fc80000000000 */
[----:B------:R-:W-:Y:S01]  /*07d0*/  FMUL R18, R7, R18 ;  /* 0x0000001207127220 */ /* 0x000fe20000400000 */
[----:B---3--:R-:W-:-:S04]  /*07e0*/  FADD R16, R27, R25 ;  /* 0x000000191b107221 */ /* 0x008fc80000000000 */
[----:B------:R-:W-:Y:S01]  /*07f0*/  FFMA R18, R3, R16, R18 ;  /* 0x0000001003127223 */ /* 0x000fe20000000012 */
[----:B------:R-:W-:-:S05]  /*0800*/  FADD R16, R26, R25 ;  /* 0x000000191a107221 */ /* 0x000fca0000000000 */
[----:B------:R-:W0:Y:S08]  /*0810*/  F2F.F64.F32 R18, R18 ;  /* 0x0000001200127310 */ /* 0x000e300000201800 */
[----:B------:R-:W1:Y:S01]  /*0820*/  F2F.F64.F32 R16, R16 ;  /* 0x0000001000107310 */ /* 0x000e620000201800 */
[----:B0-----:R-:W-:Y:S02]  /*0830*/  DMUL R18, R18, UR36 ;  /* 0x0000002412127c28 */ /* 0x001fe40008000000 */
[----:B-1----:R-:W-:-:S08]  /*0840*/  DMUL R16, R16, UR34 ;  /* 0x0000002210107c28 */ /* 0x002fd00008000000 */
[----:B------:R-:W-:-:S10]  /*0850*/  DFMA R18, R14, R16, -R18 ;  /* 0x000000100e12722b */ /* 0x000fd40000000812 */
[----:B------:R0:W-:Y:S02]  /*0860*/  F2F.F32.F64 R18, R18 ;  /* 0x0000001200127310 */ /* 0x0001e40000301000 */
[----:B0-----:R-:W-:-:S06]  /*0870*/  FADD R19, R7, R3 ;  /* 0x0000000307137221 */ /* 0x001fcc0000000000 */
[----:B------:R-:W0:Y:S01]  /*0880*/  F2F.F64.F32 R16, R19 ;  /* 0x0000001300107310 */ /* 0x000e220000201800 */
[----:B------:R-:W-:Y:S01]  /*0890*/  FFMA R7, R3, R3, R28 ;  /* 0x0000000303077223 */ /* 0x000fe2000000001c */
[----:B0-----:R-:W-:-:S08]  /*08a0*/  DMUL R16, R16, UR30 ;  /* 0x0000001e10107c28 */ /* 0x001fd00008000000 */
[----:B------:R-:W-:Y:S02]  /*08b0*/  DFMA R28, R14, UR28, -R16 ;  /* 0x0000001c0e1c7c2b */ /* 0x000fe40008000810 */
[----:B------:R-:W0:Y:S06]  /*08c0*/  F2F.F64.F32 R16, R7 ;  /* 0x0000000700107310 */ /* 0x000e2c0000201800 */
[----:B------:R-:W-:-:S06]  /*08d0*/  DMUL R28, R12, R28 ;  /* 0x0000001c0c1c7228 */ /* 0x000fcc0000000000 */
[----:B------:R1:W2:Y:S01]  /*08e0*/  F2F.F32.F64 R3, R28 ;  /* 0x0000001c00037310 */ /* 0x0002a20000301000 */
[----:B0-----:R-:W-:Y:S02]  /*08f0*/  DMUL R16, R16, UR36 ;  /* 0x0000002410107c28 */ /* 0x001fe40008000000 */
[----:B-1----:R-:W-:-:S08]  /*0900*/  DMUL R28, R14, UR34 ;  /* 0x000000220e1c7c28 */ /* 0x002fd00008000000 */
[----:B------:R-:W-:Y:S01]  /*0910*/  DFMA R16, R14, R28, -R16 ;  /* 0x0000001c0e10722b */ /* 0x000fe20000000810 */
[----:B------:R-:W-:Y:S01]  /*0920*/  MOV R15, UR11 ;  /* 0x0000000b000f7c02 */ /* 0x000fe20008000f00 */
[----:B------:R-:W-:-:S05]  /*0930*/  IMAD.U32 R14, RZ, RZ, UR10 ;  /* 0x0000000aff0e7e24 */ /* 0x000fca000f8e00ff */
[----:B------:R-:W2:Y:S02]  /*0940*/  LDG.E R15, desc[UR32][R14.64+-0x4] ;  /* 0xfffffc200e0f7981 */ /* 0x000ea4000c1e1900 */
[----:B--2---:R-:W-:Y:S01]  /*0950*/  FFMA R19, -R0, R3, R15 ;  /* 0x0000000300137223 */ /* 0x004fe2000000010f */
[----:B------:R-:W-:-:S05]  /*0960*/  IMAD.U32 R15, RZ, RZ, UR11 ;  /* 0x0000000bff0f7e24 */ /* 0x000fca000f8e00ff */
[----:B------:R-:W-:Y:S04]  /*0970*/  STG.E desc[UR32][R14.64+-0x4], R19 ;  /* 0xfffffc130e007986 */ /* 0x000fe8000c101920 */
[----:B------:R-:W2:Y:S01]  /*0980*/  LDG.E R7, desc[UR32][R14.64] ;  /* 0x000000200e077981 */ /* 0x000ea2000c1e1900 */
[----:B------:R-:W-:Y:S01]  /*0990*/  UIMAD.WIDE UR28, UR6, 0x4, UR14 ;  /* 0x00000004061c78a5 */ /* 0x000fe2000f8e020e */
[----:B------:R-:W-:Y:S01]  /*09a0*/  FADD R27, -R27, R24 ;  /* 0x000000181b1b7221 */ /* 0x000fe20000000100 */
[----:B------:R-:W-:-:S04]  /*09b0*/  FADD R26, -R26, R25 ;  /* 0x000000191a1a7221 */ /* 0x000fc80000000100 */
[----:B------:R-:W-:Y:S01]  /*09c0*/  F2F.F64.F32 R24, R26 ;  /* 0x0000001a00187310 */ /* 0x000fe20000201800 */
[----:B--2---:R-:W-:-:S05]  /*09d0*/  FFMA R7, R0, R3, R7 ;  /* 0x0000000300077223 */ /* 0x004fca0000000007 */
[----:B------:R0:W-:Y:S02]  /*09e0*/  STG.E desc[UR32][R14.64], R7 ;  /* 0x000000070e007986 */ /* 0x0001e4000c101920 */
[----:B0-----:R-:W-:Y:S01]  /*09f0*/  MOV R14, UR28 ;  /* 0x0000001c000e7c02 */ /* 0x001fe20008000f00 */
[----:B------:R-:W-:-:S05]  /*0a00*/  IMAD.U32 R15, RZ, RZ, UR29 ;  /* 0x0000001dff0f7e24 */ /* 0x000fca000f8e00ff */
[----:B------:R0:W2:Y:S02]  /*0a10*/  LDG.E R3, desc[UR32][R14.64+-0x4] ;  /* 0xfffffc200e037981 */ /* 0x0000a4000c1e1900 */
[----:B0-----:R-:W0:Y:S02]  /*0a20*/  F2F.F64.F32 R14, R27 ;  /* 0x0000001b000e7310 */ /* 0x001e240000201800 */
[----:B0-----:R-:W-:-:S08]  /*0a30*/  DMUL R14, R14, UR30 ;  /* 0x0000001e0e0e7c28 */ /* 0x001fd00008000000 */
[----:B------:R-:W-:Y:S01]  /*0a40*/  DFMA R14, R24, 1.25, -R14 ;  /* 0x3ff40000180e782b */ /* 0x000fe2000000080e */
[----:B------:R-:W0:Y:S08]  /*0a50*/  F2F.F64.F32 R24, R18 ;  /* 0x0000001200187310 */ /* 0x000e300000201800 */
[----:B------:R-:W1:Y:S01]  /*0a60*/  F2F.F64.F32 R18, R0 ;  /* 0x0000000000127310 */ /* 0x000e620000201800 */
[----:B0-----:R-:W-:-:S08]  /*0a70*/  DFMA R24, R10, -R14, R24 ;  /* 0x8000000e0a18722b */ /* 0x001fd00000000018 */
[----:B-1----:R-:W-:-:S06]  /*0a80*/  DMUL R14, R18, R24 ;  /* 0x00000018120e7228 */ /* 0x002fcc0000000000 */
[----:B------:R0:W2:Y:S01]  /*0a90*/  F2F.F32.F64 R28, R14 ;  /* 0x0000000e001c7310 */ /* 0x0000a20000301000 */
[----:B------:R-:W-:Y:S01]  /*0aa0*/  IMAD.U32 R25, RZ, RZ, UR29 ;  /* 0x0000001dff197e24 */ /* 0x000fe2000f8e00ff */
[----:B------:R-:W-:Y:S02]  /*0ab0*/  MOV R24, UR28 ;  /* 0x0000001c00187c02 */ /* 0x000fe40008000f00 */
[----:B0-----:R-:W-:Y:S01]  /*0ac0*/  MOV R14, UR28 ;  /* 0x0000001c000e7c02 */ /* 0x001fe20008000f00 */
[----:B------:R-:W-:Y:S02]  /*0ad0*/  IMAD.U32 R15, RZ, RZ, UR29 ;  /* 0x0000001dff0f7e24 */ /* 0x000fe4000f8e00ff */
[----:B--2---:R-:W-:-:S05]  /*0ae0*/  FADD R29, -R28, R3 ;  /* 0x000000031c1d7221 */ /* 0x004fca0000000100 */
[----:B------:R0:W-:Y:S04]  /*0af0*/  STG.E desc[UR32][R14.64+-0x4], R29 ;  /* 0xfffffc1d0e007986 */ /* 0x0001e8000c101920 */
[----:B------:R-:W2:Y:S01]  /*0b00*/  LDG.E R25, desc[UR32][R24.64] ;  /* 0x0000002018197981 */ /* 0x000ea2000c1e1900 */
[----:B------:R-:W-:-:S06]  /*0b10*/  UIMAD.WIDE UR10, UR6, 0x4, UR24 ;  /* 0x00000004060a78a5 */ /* 0x000fcc000f8e0218 */
[----:B0-----:R-:W-:Y:S01]  /*0b20*/  IMAD.U32 R14, RZ, RZ, UR10 ;  /* 0x0000000aff0e7e24 */ /* 0x001fe2000f8e00ff */
[----:B------:R-:W-:Y:S01]  /*0b30*/  MOV R15, UR11 ;  /* 0x0000000b000f7c02 */ /* 0x000fe20008000f00 */
[----:B------:R-:W-:-:S04]  /*0b40*/  FADD R9, -R23, R9 ;  /* 0x0000000917097221 */ /* 0x000fc80000000100 */
[----:B------:R-:W0:Y:S01]  /*0b50*/  F2F.F64.F32 R26, R9 ;  /* 0x00000009001a7310 */ /* 0x000e220000201800 */
[----:B------:R-:W-:-:S07]  /*0b60*/  FADD R7, -R22, R21 ;  /* 0x0000001516077221 */ /* 0x000fce0000000100 */
[----:B------:R-:W1:Y:S01]  /*0b70*/  F2F.F64.F32 R22, R7 ;  /* 0x0000000700167310 */ /* 0x000e620000201800 */
[----:B0-----:R-:W-:-:S07]  /*0b80*/  DMUL R26, R26, UR30 ;  /* 0x0000001e1a1a7c28 */ /* 0x001fce0008000000 */
[----:B------:R-:W0:Y:S01]  /*0b90*/  F2F.F64.F32 R20, R20 ;  /* 0x0000001400147310 */ /* 0x000e220000201800 */
[----:B--2---:R-:W-:Y:S01]  /*0ba0*/  FADD R28, R28, R25 ;  /* 0x000000191c1c7221 */ /* 0x004fe20000000000 */
[----:B------:R-:W-:-:S05]  /*0bb0*/  MOV R25, UR29 ;  /* 0x0000001d00197c02 */ /* 0x000fca0008000f00 */
[----:B------:R2:W-:Y:S04]  /*0bc0*/  STG.E desc[UR32][R24.64], R28 ;  /* 0x0000001c18007986 */ /* 0x0005e8000c101920 */
[----:B------:R-:W3:Y:S01]  /*0bd0*/  LDG.E R3, desc[UR32][R14.64+-0x4] ;  /* 0xfffffc200e037981 */ /* 0x000ee2000c1e1900 */
[----:B-1----:R-:W-:-:S08]  /*0be0*/  DFMA R22, R22, 1.25, -R26 ;  /* 0x3ff400001616782b */ /* 0x002fd0000000081a */
[----:B0-----:R-:W-:-:S08]  /*0bf0*/  DFMA R22, R10, -R22, R20 ;  /* 0x800000160a16722b */ /* 0x001fd00000000014 */
[----:B------:R-:W-:-:S10]  /*0c00*/  DMUL R22, R18, R22 ;  /* 0x0000001612167228 */ /* 0x000fd40000000000 */
[----:B------:R-:W3:Y:S01]  /*0c10*/  F2F.F32.F64 R22, R22 ;  /* 0x0000001600167310 */ /* 0x000ee20000301000 */
[----:B--2---:R-:W-:Y:S01]  /*0c20*/  MOV R25, UR11 ;  /* 0x0000000b00197c02 */ /* 0x004fe20008000f00 */
[----:B------:R-:W-:Y:S02]  /*0c30*/  IMAD.U32 R24, RZ, RZ, UR10 ;  /* 0x0000000aff187e24 */ /* 0x000fe4000f8e00ff */
[----:B---3--:R-:W-:-:S05]  /*0c40*/  FADD R7, -R22, R3 ;  /* 0x0000000316077221 */ /* 0x008fca0000000100 */
[----:B------:R0:W-:Y:S04]  /*0c50*/  STG.E desc[UR32][R14.64+-0x4], R7 ;  /* 0xfffffc070e007986 */ /* 0x0001e8000c101920 */
[----:B------:R-:W2:Y:S01]  /*0c60*/  LDG.E R25, desc[UR32][R24.64] ;  /* 0x0000002018197981 */ /* 0x000ea2000c1e1900 */
[----:B------:R-:W-:Y:S01]  /*0c70*/  UIMAD.WIDE UR28, UR6, 0x4, UR26 ;  /* 0x00000004061c78a5 */ /* 0x000fe2000f8e021a */
[----:B------:R-:W-:Y:S01]  /*0c80*/  IMAD.U32 R26, RZ, RZ, UR10 ;  /* 0x0000000aff1a7e24 */ /* 0x000fe2000f8e00ff */
[----:B------:R-:W-:-:S04]  /*0c90*/  MOV R27, UR11 ;  /* 0x0000000b001b7c02 */ /* 0x000fc80008000f00 */
[----:B------:R-:W-:Y:S01]  /*0ca0*/  IMAD.U32 R28, RZ, RZ, UR28 ;  /* 0x0000001cff1c7e24 */ /* 0x000fe2000f8e00ff */
[----:B------:R-:W-:Y:S01]  /*0cb0*/  MOV R29, UR29 ;  /* 0x0000001d001d7c02 */ /* 0x000fe20008000f00 */
[----:B------:R-:W1:Y:S01]  /*0cc0*/  F2F.F64.F32 R20, R2 ;  /* 0x0000000200147310 */ /* 0x000e620000201800 */
[----:B0-----:R-:W-:Y:S01]  /*0cd0*/  FADD R14, -R6, R4 ;  /* 0x00000004060e7221 */ /* 0x001fe20000000100 */
[----:B-1----:R-:W-:-:S06]  /*0ce0*/  DADD R16, R16, R20 ;  /* 0x0000000010107229 */ /* 0x002fcc0000000014 */
[----:B------:R-:W-:Y:S08]  /*0cf0*/  F2F.F64.F32 R6, R14 ;  /* 0x0000000e00067310 */ /* 0x000ff00000201800 */
[----:B------:R-:W0:Y:S01]  /*0d00*/  F2F.F32.F64 R16, R16 ;  /* 0x0000001000107310 */ /* 0x000e220000301000 */
[----:B--2---:R-:W-:-:S05]  /*0d10*/  FADD R25, R22, R25 ;  /* 0x0000001916197221 */ /* 0x004fca0000000000 */
[----:B------:R1:W-:Y:S04]  /*0d20*/  STG.E desc[UR32][R26.64], R25 ;  /* 0x000000191a007986 */ /* 0x0003e8000c101920 */
[----:B------:R-:W2:Y:S01]  /*0d30*/  LDG.E R3, desc[UR32][R28.64+-0x4] ;  /* 0xfffffc201c037981 */ /* 0x000ea2000c1e1900 */
[----:B------:R-:W-:-:S04]  /*0d40*/  FADD R22, -R8, R5 ;  /* 0x0000000508167221 */ /* 0x000fc80000000100 */
[----:B------:R-:W3:Y:S08]  /*0d50*/  F2F.F64.F32 R8, R22 ;  /* 0x0000001600087310 */ /* 0x000ef00000201800 */
[----:B0-----:R-:W0:Y:S01]  /*0d60*/  F2F.F64.F32 R4, R16 ;  /* 0x0000001000047310 */ /* 0x001e220000201800 */
[----:B---3--:R-:W-:-:S08]  /*0d70*/  DMUL R8, R8, UR30 ;  /* 0x0000001e08087c28 */ /* 0x008fd00008000000 */
[----:B------:R-:W-:-:S08]  /*0d80*/  DFMA R6, R6, 1.25, -R8 ;  /* 0x3ff400000606782b */ /* 0x000fd00000000808 */
[----:B0-----:R-:W-:-:S08]  /*0d90*/  DFMA R4, R10, -R6, R4 ;  /* 0x800000060a04722b */ /* 0x001fd00000000004 */
[----:B------:R-:W-:-:S10]  /*0da0*/  DMUL R4, R18, R4 ;  /* 0x0000000412047228 */ /* 0x000fd40000000000 */
[----:B------:R-:W2:Y:S01]  /*0db0*/  F2F.F32.F64 R4, R4 ;  /* 0x0000000400047310 */ /* 0x000ea20000301000 */
[----:B------:R-:W-:Y:S01]  /*0dc0*/  IMAD.U32 R6, RZ, RZ, UR28 ;  /* 0x0000001cff067e24 */ /* 0x000fe2000f8e00ff */
[----:B------:R-:W-:Y:S01]  /*0dd0*/  MOV R7, UR29 ;  /* 0x0000001d00077c02 */ /* 0x000fe20008000f00 */
[----:B------:R-:W-:Y:S02]  /*0de0*/  IMAD.U32 R2, RZ, RZ, UR28 ;  /* 0x0000001cff027e24 */ /* 0x000fe4000f8e00ff */
[----:B--2---:R-:W-:Y:S01]  /*0df0*/  FADD R15, -R4, R3 ;  /* 0x00000003040f7221 */ /* 0x004fe20000000100 */
[----:B------:R-:W-:-:S04]  /*0e00*/  MOV R3, UR29 ;  /* 0x0000001d00037c02 */ /* 0x000fc80008000f00 */
[----:B------:R1:W-:Y:S04]  /*0e10*/  STG.E desc[UR32][R6.64+-0x4], R15 ;  /* 0xfffffc0f06007986 */ /* 0x0003e8000c101920 */
[----:B------:R-:W2:Y:S01]  /*0e20*/  LDG.E R3, desc[UR32][R2.64] ;  /* 0x0000002002037981 */ /* 0x000ea2000c1e1900 */
[----:B------:R-:W-:Y:S01]  /*0e30*/  IMAD.U32 R8, RZ, RZ, UR28 ;  /* 0x0000001cff087e24 */ /* 0x000fe2000f8e00ff */
[----:B------:R-:W-:Y:S01]  /*0e40*/  MOV R9, UR29 ;  /* 0x0000001d00097c02 */ /* 0x000fe20008000f00 */
[----:B------:R-:W-:-:S04]  /*0e50*/  UIADD3 UR7, UPT, UPT, UR7, 0x1, URZ ;  /* 0x0000000107077890 */ /* 0x000fc8000fffe0ff */
[----:B------:R-:W-:Y:S02]  /*0e60*/  UISETP.NE.AND UP0, UPT, UR7, 0x1, UPT ;  /* 0x000000010700788c */ /* 0x000fe4000bf05270 */
[----:B------:R-:W-:Y:S01]  /*0e70*/  UIADD3 UR6, UPT, UPT, UR6, 0x1, URZ ;  /* 0x0000000106067890 */ /* 0x000fe2000fffe0ff */
[----:B--2---:R-:W-:-:S05]  /*0e80*/  FADD R17, R4, R3 ;  /* 0x0000000304117221 */ /* 0x004fca0000000000 */
[----:B------:R1:W-:Y:S01]  /*0e90*/  STG.E desc[UR32][R8.64], R17 ;  /* 0x0000001108007986 */ /* 0x0003e2000c101920 */
[----:B------:R-:W-:Y:S05]  /*0ea0*/  BRA.U UP0, `(.L_x_104) ;  /* 0xfffffff500087547 */ /* 0x000fea000b83ffff */
[----:B------:R-:W-:Y:S05]  /*0eb0*/  BRA.U UP2, `(.L_x_105) ;  /* 0xfffffff102d87547 */ /* 0x000fea000b83ffff */
[----:B------:R-:W-:Y:S05]  /*0ec0*/  BRA.U UP1, `(.L_x_106) ;  /* 0xfffffff101bc7547 */ /* 0x000fea000b83ffff */
[----:B------:R-:W-:Y:S05]  /*0ed0*/  EXIT ;  /* 0x000000000000794d */ /* 0x000fea0003800000 */
        .weak           $__internal_4_$__cuda_sm3x_div_rn_noftz_f32_slowpath
        .type           $__internal_4_$__cuda_sm3x_div_rn_noftz_f32_slowpath,@function
        .size           $__internal_4_$__cuda_sm3x_div_rn_noftz_f32_slowpath,(.L_x_186 - $__internal_4_$__cuda_sm3x_div_rn_noftz_f32_slowpath)
$__internal_4_$__cuda_sm3x_div_rn_noftz_f32_slowpath:
[----:B------:R-:W0:Y:S08]  /*0ee0*/  LDC R3, c[0x0][0x3d0] ;  /* 0x0000f400ff037b82 */ /* 0x000e300000000800 */
[----:B------:R-:W1:Y:S08]  /*0ef0*/  LDC R0, c[0x0][0x3c4] ;  /* 0x0000f100ff007b82 */ /* 0x000e700000000800 */
[----:B------:R-:W2:Y:S01]  /*0f00*/  LDC R6, c[0x0][0x3c4] ;  /* 0x0000f100ff067b82 */ /* 0x000ea20000000800 */
[----:B0-----:R-:W-:-:S07]  /*0f10*/  SHF.R.U32.HI R5, RZ, 0x17, R3 ;  /* 0x00000017ff057819 */ /* 0x001fce0000011603 */
[----:B------:R-:W0:Y:S01]  /*0f20*/  LDC R7, c[0x0][0x3d0] ;  /* 0x0000f400ff077b82 */ /* 0x000e220000000800 */
[----:B------:R-:W-:Y:S02]  /*0f30*/  LOP3.LUT R5, R5, 0xff, RZ, 0xc0, !PT ;  /* 0x000000ff05057812 */ /* 0x000fe400078ec0ff */
[----:B-1----:R-:W-:-:S03]  /*0f40*/  SHF.R.U32.HI R4, RZ, 0x17, R0 ;  /* 0x00000017ff047819 */ /* 0x002fc60000011600 */
[----:B------:R-:W-:Y:S01]  /*0f50*/  VIADD R10, R5, 0xffffffff ;  /* 0xffffffff050a7836 */ /* 0x000fe20000000000 */
[----:B------:R-:W-:-:S04]  /*0f60*/  LOP3.LUT R4, R4, 0xff, RZ, 0xc0, !PT ;  /* 0x000000ff04047812 */ /* 0x000fc800078ec0ff */
[----:B------:R-:W-:Y:S02]  /*0f70*/  ISETP.GT.U32.AND P0, PT, R10, 0xfd, PT ;  /* 0x000000fd0a00780c */ /* 0x000fe40003f04070 */
[----:B------:R-:W-:-:S04]  /*0f80*/  IADD3 R9, PT, PT, R4, -0x1, RZ ;  /* 0xffffffff04097810 */ /* 0x000fc80007ffe0ff */
[----:B------:R-:W-:-:S13]  /*0f90*/  ISETP.GT.U32.OR P0, PT, R9, 0xfd, P0 ;  /* 0x000000fd0900780c */ /* 0x000fda0000704470 */
[----:B------:R-:W-:Y:S01]  /*0fa0*/  @!P0 IMAD.MOV.U32 R8, RZ, RZ, RZ ;  /* 0x000000ffff088224 */ /* 0x000fe200078e00ff */
[----:B--2---:R-:W-:Y:S06]  /*0fb0*/  @!P0 BRA `(.L_x_107) ;  /* 0x00000000005c8947 */ /* 0x004fec0003800000 */
[----:B------:R-:W-:Y:S02]  /*0fc0*/  FSETP.GTU.FTZ.AND P0, PT, |R0|, +INF , PT ;  /* 0x7f8000000000780b */ /* 0x000fe40003f1c200 */
[----:B------:R-:W-:-:S04]  /*0fd0*/  FSETP.GTU.FTZ.AND P1, PT, |R3|, +INF , PT ;  /* 0x7f8000000300780b */ /* 0x000fc80003f3c200 */
[----:B------:R-:W-:-:S13]  /*0fe0*/  PLOP3.LUT P0, PT, P0, P1, PT, 0xf8, 0x8f ;  /* 0x00000000008f781c */ /* 0x000fda0000703f70 */
[----:B------:R-:W-:Y:S05]  /*0ff0*/  @P0 BRA `(.L_x_108) ;  /* 0x0000000400440947 */ /* 0x000fea0003800000 */
[----:B0-----:R-:W-:-:S13]  /*1000*/  LOP3.LUT P0, RZ, R7, 0x7fffffff, R6, 0xc8, !PT ;  /* 0x7fffffff07ff7812 */ /* 0x001fda000780c806 */
        /* <DEDUP_REMOVED lines=18> */
.L_x_107:
[----:B------:R-:W-:Y:S02]  /*1130*/  LEA R0, R5, 0xc0800000, 0x17 ;  /* 0xc080000005007811 */ /* 0x000fe400078eb8ff */
[----:B------:R-:W-:-:S03]  /*1140*/  IADD3 R4, PT, PT, R4, -0x7f, RZ ;  /* 0xffffff8104047810 */ /* 0x000fc60007ffe0ff */
[----:B0-----:R-:W-:Y:S01]  /*1150*/  IMAD.IADD R7, R7, 0x1, -R0 ;  /* 0x0000000107077824 */ /* 0x001fe200078e0a00 */
[C---:B------:R-:W-:Y:S01]  /*1160*/  IADD3 R5, PT, PT, R4.reuse, 0x7f, -R5 ;  /* 0x0000007f04057810 */ /* 0x040fe20007ffe805 */
[----:B------:R-:W-:Y:S02]  /*1170*/  IMAD R0, R4, -0x800000, R6 ;  /* 0xff80000004007824 */ /* 0x000fe400078e0206 */
[----:B------:R-:W0:Y:S01]  /*1180*/  MUFU.RCP R3, R7 ;  /* 0x0000000700037308 */ /* 0x000e220000001000 */
[----:B------:R-:W-:Y:S01]  /*1190*/  FADD.FTZ R9, -R7, -RZ ;  /* 0x800000ff07097221 */ /* 0x000fe20000010100 */
[----:B------:R-:W-:-:S03]  /*11a0*/  IMAD.IADD R5, R5, 0x1, R8 ;  /* 0x0000000105057824 */ /* 0x000fc600078e0208 */
[----:B0-----:R-:W-:-:S04]  /*11b0*/  FFMA R10, R3, R9, 1 ;  /* 0x3f800000030a7423 */ /* 0x001fc80000000009 */
[----:B------:R-:W-:-:S04]  /*11c0*/  FFMA R10, R3, R10, R3 ;  /* 0x0000000a030a7223 */ /* 0x000fc80000000003 */
[----:B------:R-:W-:-:S04]  /*11d0*/  FFMA R3, R0, R10, RZ ;  /* 0x0000000a00037223 */ /* 0x000fc800000000ff */
[----:B------:R-:W-:-:S04]  /*11e0*/  FFMA R6, R9, R3, R0 ;  /* 0x0000000309067223 */ /* 0x000fc80000000000 */
[----:B------:R-:W-:-:S04]  /*11f0*/  FFMA R11, R10, R6, R3 ;  /* 0x000000060a0b7223 */ /* 0x000fc80000000003 */
[----:B------:R-:W-:-:S04]  /*1200*/  FFMA R6, R9, R11, R0 ;  /* 0x0000000b09067223 */ /* 0x000fc80000000000 */
        /* <DEDUP_REMOVED lines=14> */
[-CC-:B------:R-:W-:Y:S01]  /*12f0*/  FFMA.RZ R0, R10, R6.reuse, R11.reuse ;  /* 0x000000060a007223 */ /* 0x180fe2000000c00b */
[----:B------:R-:W-:Y:S01]  /*1300*/  IADD3 R7, PT, PT, R8, 0x20, RZ ;  /* 0x0000002008077810 */ /* 0x000fe20007ffe0ff */
[-CC-:B------:R-:W-:Y:S01]  /*1310*/  FFMA.RM R5, R10, R6.reuse, R11.reuse ;  /* 0x000000060a057223 */ /* 0x180fe2000000400b */
[----:B------:R-:W-:Y:S02]  /*1320*/  ISETP.NE.AND P2, PT, R8, RZ, PT ;  /* 0x000000ff0800720c */ /* 0x000fe40003f45270 */
[----:B------:R-:W-:Y:S01]  /*1330*/  LOP3.LUT R4, R0, 0x7fffff, RZ, 0xc0, !PT ;  /* 0x007fffff00047812 */ /* 0x000fe200078ec0ff */
[----:B------:R-:W-:Y:S01]  /*1340*/  FFMA.RP R0, R10, R6, R11 ;  /* 0x000000060a007223 */ /* 0x000fe2000000800b */
[----:B------:R-:W-:Y:S01]  /*1350*/  IMAD.MOV R6, RZ, RZ, -R8 ;  /* 0x000000ffff067224 */ /* 0x000fe200078e0a08 */
[----:B------:R-:W-:Y:S02]  /*1360*/  ISETP.NE.AND P1, PT, R8, RZ, PT ;  /* 0x000000ff0800720c */ /* 0x000fe40003f25270 */
[----:B------:R-:W-:-:S02]  /*1370*/  LOP3.LUT R4, R4, 0x800000, RZ, 0xfc, !PT ;  /* 0x0080000004047812 */ /* 0x000fc400078efcff */
[----:B------:R-:W-:Y:S02]  /*1380*/  FSETP.NEU.FTZ.AND P0, PT, R0, R5, PT ;  /* 0x000000050000720b */ /* 0x000fe40003f1d000 */
[----:B------:R-:W-:Y:S02]  /*1390*/  SHF.L.U32 R7, R4, R7, RZ ;  /* 0x0000000704077219 */ /* 0x000fe400000006ff */
[----:B------:R-:W-:Y:S02]  /*13a0*/  SEL R5, R6, RZ, P2 ;  /* 0x000000ff06057207 */ /* 0x000fe40001000000 */
[----:B------:R-:W-:Y:S02]  /*13b0*/  ISETP.NE.AND P1, PT, R7, RZ, P1 ;  /* 0x000000ff0700720c */ /* 0x000fe40000f25270 */
[----:B------:R-:W-:Y:S02]  /*13c0*/  SHF.R.U32.HI R5, RZ, R5, R4 ;  /* 0x00000005ff057219 */ /* 0x000fe40000011604 */
[----:B------:R-:W-:-:S02]  /*13d0*/  PLOP3.LUT P0, PT, P0, P1, PT, 0xf8, 0x8f ;  /* 0x00000000008f781c */ /* 0x000fc40000703f70 */
[----:B------:R-:W-:Y:S02]  /*13e0*/  SHF.R.U32.HI R7, RZ, 0x1, R5 ;  /* 0x00000001ff077819 */ /* 0x000fe40000011605 */
[----:B------:R-:W-:-:S04]  /*13f0*/  SEL R0, RZ, 0x1, !P0 ;  /* 0x00000001ff007807 */ /* 0x000fc80004000000 */
[----:B------:R-:W-:-:S04]  /*1400*/  LOP3.LUT R0, R0, 0x1, R7, 0xf8, !PT ;  /* 0x0000000100007812 */ /* 0x000fc800078ef807 */
[----:B------:R-:W-:-:S04]  /*1410*/  LOP3.LUT R0, R0, R5, RZ, 0xc0, !PT ;  /* 0x0000000500007212 */ /* 0x000fc800078ec0ff */
[----:B------:R-:W-:-:S04]  /*1420*/  IADD3 R0, PT, PT, R7, R0, RZ ;  /* 0x0000000007007210 */ /* 0x000fc80007ffe0ff */
[----:B------:R-:W-:Y:S01]  /*1430*/  LOP3.LUT R3, R0, R3, RZ, 0xfc, !PT ;  /* 0x0000000300037212 */ /* 0x000fe200078efcff */
[----:B------:R-:W-:Y:S06]  /*1440*/  BRA `(.L_x_114) ;  /* 0x0000000000347947 */ /* 0x000fec0003800000 */
.L_x_113:
[----:B------:R-:W-:-:S04]  /*1450*/  LOP3.LUT R3, R3, 0x80000000, RZ, 0xc0, !PT ;  /* 0x8000000003037812 */ /* 0x000fc800078ec0ff */
[----:B------:R-:W-:Y:S01]  /*1460*/  LOP3.LUT R3, R3, 0x7f800000, RZ, 0xfc, !PT ;  /* 0x7f80000003037812 */ /* 0x000fe200078efcff */
[----:B------:R-:W-:Y:S06]  /*1470*/  BRA `(.L_x_114) ;  /* 0x0000000000287947 */ /* 0x000fec0003800000 */
.L_x_112:
[----:B------:R-:W-:Y:S01]  /*1480*/  IMAD R3, R5, 0x800000, R3 ;  /* 0x0080000005037824 */ /* 0x000fe200078e0203 */
[----:B------:R-:W-:Y:S06]  /*1490*/  BRA `(.L_x_114) ;  /* 0x0000000000207947 */ /* 0x000fec0003800000 */
.L_x_111:
[----:B------:R-:W-:-:S04]  /*14a0*/  LOP3.LUT R3, R7, 0x80000000, R6, 0x48, !PT ;  /* 0x8000000007037812 */ /* 0x000fc800078e4806 */
[----:B------:R-:W-:Y:S01]  /*14b0*/  LOP3.LUT R3, R3, 0x7f800000, RZ, 0xfc, !PT ;  /* 0x7f80000003037812 */ /* 0x000fe200078efcff */
[----:B------:R-:W-:Y:S06]  /*14c0*/  BRA `(.L_x_114) ;  /* 0x0000000000147947 */ /* 0x000fec0003800000 */
.L_x_110:
[----:B------:R-:W-:Y:S01]  /*14d0*/  LOP3.LUT R3, R7, 0x80000000, R6, 0x48, !PT ;  /* 0x8000000007037812 */ /* 0x000fe200078e4806 */
[----:B------:R-:W-:Y:S06]  /*14e0*/  BRA `(.L_x_114) ;  /* 0x00000000000c7947 */ /* 0x000fec0003800000 */
.L_x_109:
[----:B------:R-:W0:Y:S01]  /*14f0*/  MUFU.RSQ R3, -QNAN ;  /* 0xffc0000000037908 */ /* 0x000e220000001400 */
[----:B------:R-:W-:Y:S05]  /*1500*/  BRA `(.L_x_114) ;  /* 0x0000000000047947 */ /* 0x000fea0003800000 */
.L_x_108:
[----:B------:R-:W-:-:S07]  /*1510*/  FADD.FTZ R3, R0, R3 ;  /* 0x0000000300037221 */ /* 0x000fce0000010000 */
.L_x_114:
[----:B0-----:R-:W-:Y:S01]  /*1520*/  MOV R10, R3 ;  /* 0x00000003000a7202 */ /* 0x001fe20000000f00 */
[----:B------:R-:W-:-:S04]  /*1530*/  HFMA2 R3, -RZ, RZ, 0, 0 ;  /* 0x00000000ff037431 */ /* 0x000fc800000001ff */
[----:B------:R-:W-:Y:S05]  /*1540*/  RET.REL.NODEC R2 `(_Z22computeResidual_kernelPfS_S_S_PKfS1_S1_S1_fffffiiiiii) ;  /* 0xffffffe802ac7950 */ /* 0x000fea0003c3ffff */
.L_x_115:
        /* <DEDUP_REMOVED lines=11> */
.L_x_186:


//--------------------- .text._Z23computeResidual_kernel2PfS_S_S_PKfS1_S1_S1_fffffiiiiii --------------------------
	.section	.text._Z23computeResidual_kernel2PfS_S_S_PKfS1_S1_S1_fffffiiiiii,"ax",@progbits
	.align	128
        .global         _Z23computeResidual_kernel2PfS_S_S_PKfS1_S1_S1_fffffiiiiii
        .type           _Z23computeResidual_kernel2PfS_S_S_PKfS1_S1_S1_fffffiiiiii,@function
        .size           _Z23computeResidual_kernel2PfS_S_S_PKfS1_S1_S1_fffffiiiiii,(.L_x_187 - _Z23computeResidual_kernel2PfS_S_S_PKfS1_S1_S1_fffffiiiiii)
        .other          _Z23computeResidual_kernel2PfS_S_S_PKfS1_S1_S1_fffffiiiiii,@"STO_CUDA_ENTRY STV_DEFAULT"
_Z23computeResidual_kernel2PfS_S_S_PKfS1_S1_S1_fffffiiiiii:
.text._Z23computeResidual_kernel2PfS_S_S_PKfS1_S1_S1_fffffiiiiii:
[----:B------:R-:W-:Y:S01]  /*0000*/  LDC R1, c[0x0][0x37c] ;  /* 0x0000df00ff017b82 */ /* 0x000fe20000000800 */
[----:B------:R-:W0:Y:S02]  /*0010*/  LDCU UR4, c[0x0][0x3d8] ;  /* 0x00007b00ff0477ac */ /* 0x000e240008000800 */
[----:B0-----:R-:W-:-:S13]  /*0020*/  ISETP.LE.AND P0, PT, RZ, UR4, PT ;  /* 0x00000004ff007c0c */ /* 0x001fda000bf03270 */
[----:B------:R-:W-:Y:S05]  /*0030*/  @!P0 EXIT ;  /* 0x000000000000894d */ /* 0x000fea0003800000 */
[----:B------:R-:W0:Y:S01]  /*0040*/  LDC R4, c[0x0][0x3cc] ;  /* 0x0000f300ff047b82 */ /* 0x000e220000000800 */
[----:B------:R-:W1:Y:S01]  /*0050*/  LDCU UR4, c[0x0][0x3c4] ;  /* 0x00007880ff0477ac */ /* 0x000e620008000800 */
[----:B------:R-:W2:Y:S06]  /*0060*/  S2R R5, SR_TID.X ;  /* 0x0000000000057919 */ /* 0x000eac0000002100 */
[----:B------:R-:W3:Y:S01]  /*0070*/  S2UR UR5, SR_CTAID.X ;  /* 0x00000000000579c3 */ /* 0x000ee20000002500 */
        /* <DEDUP_REMOVED lines=8> */
[----:B-123--:R-:W-:Y:S06]  /*0100*/  @!P0 BRA `(.L_x_116) ;  /* 0x00000000000c8947 */ /* 0x00efec0003800000 */
[----:B------:R-:W-:-:S07]  /*0110*/  MOV R2, 0x130 ;  /* 0x0000013000027802 */ /* 0x000fce0000000f00 */
[----:B------:R-:W-:Y:S05]  /*0120*/  CALL.REL.NOINC `($__internal_5_$__cuda_sm3x_div_rn_noftz_f32_slowpath) ;  /* 0x0000000800dc7944 */ /* 0x000fea0003c00000 */
[----:B------:R-:W-:-:S07]  /*0130*/  MOV R8, R0 ;  /* 0x0000000000087202 */ /* 0x000fce0000000f00 */
.L_x_116:
[----:B------:R-:W0:Y:S01]  /*0140*/  LDC R2, c[0x0][0x3d0] ;  /* 0x0000f400ff027b82 */ /* 0x000e220000000800 */
[----:B------:R-:W0:Y:S01]  /*0150*/  LDCU UR6, c[0x0][0x3c8] ;  /* 0x00007900ff0677ac */ /* 0x000e220008000800 */
[----:B------:R-:W1:Y:S01]  /*0160*/  F2F.F64.F32 R8, R8 ;  /* 0x0000000800087310 */ /* 0x000e620000201800 */
[----:B------:R-:W2:Y:S05]  /*0170*/  LDCU UR7, c[0x0][0x3c0] ;  /* 0x00007800ff0777ac */ /* 0x000eaa0008000800 */
[----:B------:R-:W3:Y:S01]  /*0180*/  LDC.64 R6, c[0x0][0x3e0] ;  /* 0x0000f800ff067b82 */ /* 0x000ee20000000a00 */
[----:B------:R-:W4:Y:S07]  /*0190*/  LDCU UR4, c[0x0][0x3d8] ;  /* 0x00007b00ff0477ac */ /* 0x000f2e0008000800 */
[----:B------:R-:W5:Y:S01]  /*01a0*/  LDC R0, c[0x0][0x3e8] ;  /* 0x0000fa00ff007b82 */ /* 0x000f620000000800 */
[----:B--2---:R-:W2:Y:S01]  /*01b0*/  F2F.F64.F32 R10, UR7 ;  /* 0x00000007000a7d10 */ /* 0x004ea20008201800 */
[----:B0-----:R-:W-:Y:S01]  /*01c0*/  FMUL R2, R2, UR6 ;  /* 0x0000000602027c20 */ /* 0x001fe20008400000 */
[----:B------:R-:W0:Y:S01]  /*01d0*/  LDCU.64 UR6, c[0x0][0x358] ;  /* 0x00006b00ff0677ac */ /* 0x000e220008000a00 */
[----:B----4-:R-:W-:-:S05]  /*01e0*/  UIADD3 UR4, UPT, UPT, -UR4, URZ, URZ ;  /* 0x000000ff04047290 */ /* 0x010fca000fffe1ff */
[----:B------:R4:W0:Y:S01]  /*01f0*/  F2F.F64.F32 R12, R2 ;  /* 0x00000002000c7310 */ /* 0x0008220000201800 */
[----:B---3--:R-:W-:-:S05]  /*0200*/  IADD3 R4, PT, PT, R5, R6, RZ ;  /* 0x0000000605047210 */ /* 0x008fca0007ffe0ff */
[----:B------:R-:W-:Y:S01]  /*0210*/  IMAD R3, R7, UR5, R4 ;  /* 0x0000000507037c24 */ /* 0x000fe2000f8e0204 */
[----:B-----5:R-:W-:-:S04]  /*0220*/  IADD3 R4, PT, PT, -R0, RZ, RZ ;  /* 0x000000ff00047210 */ /* 0x020fc80007ffe1ff */
[----:B------:R-:W-:Y:S02]  /*0230*/  LEA R5, R4, R3, 0x1 ;  /* 0x0000000304057211 */ /* 0x000fe400078e08ff */
[----:B012-4-:R-:W-:-:S07]  /*0240*/  IADD3 R3, PT, PT, R3, -R0, RZ ;  /* 0x8000000003037210 */ /* 0x017fce0007ffe0ff */
.L_x_117:
[----:B0-----:R-:W0:Y:S08]  /*0250*/  LDC.64 R16, c[0x0][0x3a0] ;  /* 0x0000e800ff107b82 */ /* 0x001e300000000a00 */
[----:B------:R-:W1:Y:S01]  /*0260*/  LDC.64 R18, c[0x0][0x3b0] ;  /* 0x0000ec00ff127b82 */ /* 0x000e620000000a00 */
[----:B0-----:R-:W-:-:S04]  /*0270*/  IMAD.WIDE R16, R5, 0x4, R16 ;  /* 0x0000000405107825 */ /* 0x001fc800078e0210 */
[C---:B------:R-:W-:Y:S02]  /*0280*/  IMAD.WIDE R28, R0.reuse, 0x4, R16 ;  /* 0x00000004001c7825 */ /* 0x040fe400078e0210 */
[----:B------:R-:W2:Y:S02]  /*0290*/  LDG.E R16, desc[UR6][R16.64] ;  /* 0x0000000610107981 */ /* 0x000ea4000c1e1900 */
[----:B-1----:R-:W-:Y:S02]  /*02a0*/  IMAD.WIDE R18, R5, 0x4, R18 ;  /* 0x0000000405127825 */ /* 0x002fe400078e0212 */
[----:B------:R-:W3:Y:S02]  /*02b0*/  LDG.E R4, desc[UR6][R28.64] ;  /* 0x000000061c047981 */ /* 0x000ee4000c1e1900 */
[C---:B------:R-:W-:Y:S02]  /*02c0*/  IMAD.WIDE R14, R0.reuse, 0x4, R28 ;  /* 0x00000004000e7825 */ /* 0x040fe400078e021c */
[----:B------:R-:W4:Y:S04]  /*02d0*/  LDG.E R25, desc[UR6][R18.64] ;  /* 0x0000000612197981 */ /* 0x000f28000c1e1900 */
[----:B------:R-:W3:Y:S01]  /*02e0*/  LDG.E R7, desc[UR6][R14.64] ;  /* 0x000000060e077981 */ /* 0x000ee2000c1e1900 */
[----:B------:R-:W-:-:S04]  /*02f0*/  IMAD.WIDE R22, R0, 0x4, R14 ;  /* 0x0000000400167825 */ /* 0x000fc800078e020e */
[C---:B------:R-:W-:Y:S01]  /*0300*/  IMAD.WIDE R20, R0.reuse, 0x4, R18 ;  /* 0x0000000400147825 */ /* 0x040fe200078e0212 */
[----:B------:R0:W5:Y:S04]  /*0310*/  LDG.E R26, desc[UR6][R22.64] ;  /* 0x00000006161a7981 */ /* 0x000168000c1e1900 */
[----:B------:R-:W4:Y:S01]  /*0320*/  LDG.E R27, desc[UR6][R20.64] ;  /* 0x00000006141b7981 */ /* 0x000f22000c1e1900 */
[----:B0-----:R-:W-:-:S05]  /*0330*/  IMAD.WIDE R22, R0, 0x4, R20 ;  /* 0x0000000400167825 */ /* 0x001fca00078e0214 */
[----:B------:R0:W4:Y:S01]  /*0340*/  LDG.E R6, desc[UR6][R22.64] ;  /* 0x0000000616067981 */ /* 0x000122000c1e1900 */
[----:B------:R-:W-:-:S05]  /*0350*/  IMAD.WIDE R14, R0, 0x4, R22 ;  /* 0x00000004000e7825 */ /* 0x000fca00078e0216 */
[----:B------:R4:W4:Y:S01]  /*0360*/  LDG.E R24, desc[UR6][R14.64] ;  /* 0x000000060e187981 */ /* 0x000922000c1e1900 */
[----:B------:R-:W-:Y:S01]  /*0370*/  UMOV UR8, 0x55555555 ;  /* 0x5555555500087882 */ /* 0x000fe20000000000 */
[----:B------:R-:W-:Y:S01]  /*0380*/  UMOV UR9, 0x3fb55555 ;  /* 0x3fb5555500097882 */ /* 0x000fe20000000000 */
[----:B------:R-:W-:Y:S01]  /*0390*/  UMOV UR10, 0x55555555 ;  /* 0x55555555000a7882 */ /* 0x000fe20000000000 */
[----:B------:R-:W-:Y:S01]  /*03a0*/  UMOV UR11, 0x3fe55555 ;  /* 0x3fe55555000b7882 */ /* 0x000fe20000000000 */
[----:B0-----:R-:W0:Y:S01]  /*03b0*/  LDC.64 R22, c[0x0][0x3a8] ;  /* 0x0000ea00ff167b82 */ /* 0x001e220000000a00 */
[----:B------:R-:W-:Y:S01]  /*03c0*/  UMOV UR14, 0x55555555 ;  /* 0x55555555000e7882 */ /* 0x000fe20000000000 */
[----:B------:R-:W-:Y:S01]  /*03d0*/  UMOV UR15, 0x3fa55555 ;  /* 0x3fa55555000f7882 */ /* 0x000fe20000000000 */
[----:B------:R-:W-:Y:S01]  /*03e0*/  UMOV UR12, 0x55555555 ;  /* 0x55555555000c7882 */ /* 0x000fe20000000000 */
[----:B------:R-:W-:Y:S01]  /*03f0*/  UMOV UR13, 0x3fd55555 ;  /* 0x3fd55555000d7882 */ /* 0x000fe20000000000 */
[----:B0-----:R-:W-:-:S04]  /*0400*/  IMAD.WIDE R22, R5, 0x4, R22 ;  /* 0x0000000405167825 */ /* 0x001fc800078e0216 */
[----:B---3--:R-:W-:-:S04]  /*0410*/  FADD R7, R4, R7 ;  /* 0x0000000704077221 */ /* 0x008fc80000000000 */
[----:B--2---:R-:W-:-:S04]  /*0420*/  FADD R29, R16, R7 ;  /* 0x00000007101d7221 */ /* 0x004fc80000000000 */
[----:B-----5:R-:W-:-:S04]  /*0430*/  FADD R26, R26, R29 ;  /* 0x0000001d1a1a7221 */ /* 0x020fc80000000000 */
[----:B------:R0:W1:Y:S08]  /*0440*/  F2F.F64.F32 R28, R26 ;  /* 0x0000001a001c7310 */ /* 0x0000700000201800 */
[----:B------:R2:W3:Y:S01]  /*0450*/  F2F.F64.F32 R16, R7 ;  /* 0x0000000700107310 */ /* 0x0004e20000201800 */
[C---:B----4-:R-:W-:Y:S01]  /*0460*/  FADD R14, R27.reuse, R6 ;  /* 0x000000061b0e7221 */ /* 0x050fe20000000000 */
[----:B0-----:R-:W4:Y:S01]  /*0470*/  LDG.E R26, desc[UR6][R22.64] ;  /* 0x00000006161a7981 */ /* 0x001f22000c1e1900 */
[----:B------:R-:W-:Y:S01]  /*0480*/  FADD R4, R27, R24 ;  /* 0x000000181b047221 */ /* 0x000fe20000000000 */
[----:B-1----:R-:W-:Y:S01]  /*0490*/  DMUL R28, R28, UR8 ;  /* 0x000000081c1c7c28 */ /* 0x002fe20008000000 */
[----:B--2---:R-:W-:-:S02]  /*04a0*/  FADD R7, R25, R6 ;  /* 0x0000000619077221 */ /* 0x004fc40000000000 */
[----:B------:R-:W-:-:S04]  /*04b0*/  FMUL R18, R4, R4 ;  /* 0x0000000404127220 */ /* 0x000fc80000400000 */
[----:B------:R-:W-:Y:S01]  /*04c0*/  FFMA R20, R7, R7, R18 ;  /* 0x0000000707147223 */ /* 0x000fe20000000012 */
[----:B---3--:R-:W-:Y:S01]  /*04d0*/  DFMA R28, R16, UR10, -R28 ;  /* 0x0000000a101c7c2b */ /* 0x008fe2000800081c */
[----:B------:R-:W0:Y:S08]  /*04e0*/  F2F.F64.F32 R14, R14 ;  /* 0x0000000e000e7310 */ /* 0x000e300000201800 */
[----:B------:R-:W1:Y:S08]  /*04f0*/  F2F.F64.F32 R20, R20 ;  /* 0x0000001400147310 */ /* 0x000e700000201800 */
[----:B------:R-:W2:Y:S01]  /*0500*/  F2F.F32.F64 R16, R28 ;  /* 0x0000001c00107310 */ /* 0x000ea20000301000 */
[----:B0-----:R-:W-:-:S02]  /*0510*/  DMUL R18, R14, UR12 ;  /* 0x0000000c0e127c28 */ /* 0x001fc40008000000 */
[----:B-1----:R-:W-:-:S05]  /*0520*/  DMUL R20, R20, UR14 ;  /* 0x0000000e14147c28 */ /* 0x002fca0008000000 */
[----:B--2---:R-:W0:Y:S03]  /*0530*/  F2F.F64.F32 R16, R16 ;  /* 0x0000001000107310 */ /* 0x004e260000201800 */
[----:B------:R-:W-:Y:S01]  /*0540*/  DFMA R18, R14, R18, -R20 ;  /* 0x000000120e12722b */ /* 0x000fe20000000814 */
[----:B------:R-:W-:-:S07]  /*0550*/  IMAD.WIDE R20, R0, 0x4, R22 ;  /* 0x0000000400147825 */ /* 0x000fce00078e0216 */
[----:B0-----:R-:W-:Y:S01]  /*0560*/  DADD R16, R18, R16 ;  /* 0x0000000012107229 */ /* 0x001fe20000000010 */
[C---:B------:R-:W-:Y:S02]  /*0570*/  IMAD.WIDE R18, R0.reuse, 0x4, R20 ;  /* 0x0000000400127825 */ /* 0x040fe400078e0214 */
[----:B------:R-:W2:Y:S02]  /*0580*/  LDG.E R20, desc[UR6][R20.64] ;  /* 0x0000000614147981 */ /* 0x000ea4000c1e1900 */
[----:B------:R-:W-:Y:S02]  /*0590*/  IMAD.WIDE R28, R0, 0x4, R18 ;  /* 0x00000004001c7825 */ /* 0x000fe400078e0212 */
[----:B------:R0:W4:Y:S04]  /*05a0*/  LDG.E R19, desc[UR6][R18.64] ;  /* 0x0000000612137981 */ /* 0x000128000c1e1900 */
[----:B------:R-:W2:Y:S01]  /*05b0*/  LDG.E R29, desc[UR6][R28.64] ;  /* 0x000000061c1d7981 */ /* 0x000ea2000c1e1900 */
[----:B0-----:R4:W-:Y:S01]  /*05c0*/  F2F.F32.F64 R18, R16 ;  /* 0x0000001000127310 */ /* 0x0019e20000301000 */
[----:B------:R-:W-:Y:S01]  /*05d0*/  FADD R6, -R27, R6 ;  /* 0x000000061b067221 */ /* 0x000fe20000000100 */
[----:B----4-:R-:W-:Y:S01]  /*05e0*/  FADD R17, R26, R19 ;  /* 0x000000131a117221 */ /* 0x010fe20000000000 */
[C---:B--2---:R-:W-:Y:S01]  /*05f0*/  FADD R21, R20.reuse, R29 ;  /* 0x0000001d14157221 */ /* 0x044fe20000000000 */
[----:B------:R-:W-:-:S03]  /*0600*/  FADD R22, R20, R19 ;  /* 0x0000001314167221 */ /* 0x000fc60000000000 */
[----:B------:R-:W-:-:S04]  /*0610*/  FMUL R16, R4, R21 ;  /* 0x0000001504107220 */ /* 0x000fc80000400000 */
[----:B------:R-:W-:Y:S01]  /*0620*/  FFMA R21, R7, R17, R16 ;  /* 0x0000001107157223 */ /* 0x000fe20000000010 */
[----:B------:R-:W0:Y:S08]  /*0630*/  F2F.F64.F32 R22, R22 ;  /* 0x0000001600167310 */ /* 0x000e300000201800 */
[----:B------:R1:W2:Y:S01]  /*0640*/  F2F.F64.F32 R16, R21 ;  /* 0x0000001500107310 */ /* 0x0002a20000201800 */
[----:B------:R-:W-:Y:S01]  /*0650*/  FADD R29, -R26, R29 ;  /* 0x0000001d1a1d7221 */ /* 0x000fe20000000100 */
[----:B------:R-:W-:Y:S01]  /*0660*/  FADD R28, -R20, R19 ;  /* 0x00000013141c7221 */ /* 0x000fe20000000100 */
[----:B-1----:R-:W-:Y:S01]  /*0670*/  FADD R21, -R25, R24 ;  /* 0x0000001819157221 */ /* 0x002fe20000000100 */
[----:B0-----:R-:W-:-:S04]  /*0680*/  DMUL R26, R22, UR12 ;  /* 0x0000000c161a7c28 */ /* 0x001fc80008000000 */
[----:B------:R0:W-:Y:S01]  /*0690*/  F2F.F64.F32 R22, R29 ;  /* 0x0000001d00167310 */ /* 0x0001e20000201800 */
[----:B--2---:R-:W-:-:S07]  /*06a0*/  DMUL R16, R16, UR14 ;  /* 0x0000000e10107c28 */ /* 0x004fce0008000000 */
[----:B------:R-:W1:Y:S01]  /*06b0*/  F2F.F64.F32 R20, R21 ;  /* 0x0000001500147310 */ /* 0x000e620000201800 */
[----:B------:R-:W-:-:S07]  /*06c0*/  DFMA R26, R14, R26, -R16 ;  /* 0x0000001a0e1a722b */ /* 0x000fce0000000810 */
[----:B------:R-:W2:Y:S01]  /*06d0*/  F2F.F64.F32 R16, R28 ;  /* 0x0000001c00107310 */ /* 0x000ea20000201800 */
[----:B0-----:R-:W-:-:S07]  /*06e0*/  FADD R29, R4, R7 ;  /* 0x00000007041d7221 */ /* 0x001fce0000000000 */
[----:B------:R-:W0:Y:S08]  /*06f0*/  F2F.F64.F32 R24, R6 ;  /* 0x0000000600187310 */ /* 0x000e300000201800 */
[----:B------:R1:W3:Y:S02]  /*0700*/  F2F.F32.F64 R6, R26 ;  /* 0x0000001a00067310 */ /* 0x0002e40000301000 */
[----:B-1----:R-:W-:-:S02]  /*0710*/  DMUL R26, R20, UR8 ;  /* 0x00000008141a7c28 */ /* 0x002fc40008000000 */
[----:B------:R-:W-:-:S04]  /*0720*/  DMUL R20, R22, UR8 ;  /* 0x0000000816147c28 */ /* 0x000fc80008000000 */
[----:B------:R-:W1:Y:S04]  /*0730*/  F2F.F64.F32 R22, R29 ;  /* 0x0000001d00167310 */ /* 0x000e680000201800 */
[----:B--2---:R-:W-:Y:S01]  /*0740*/  DFMA R20, R16, 1.25, -R20 ;  /* 0x3ff400001014782b */ /* 0x004fe20000000814 */
[----:B------:R-:W2:Y:S01]  /*0750*/  LDC.64 R16, c[0x0][0x3b8] ;  /* 0x0000ee00ff107b82 */ /* 0x000ea20000000a00 */
[----:B0-----:R-:W-:Y:S02]  /*0760*/  DFMA R24, R24, 1.25, -R26 ;  /* 0x3ff400001818782b */ /* 0x001fe4000000081a */
[----:B---3--:R-:W0:Y:S01]  /*0770*/  F2F.F64.F32 R26, R6 ;  /* 0x00000006001a7310 */ /* 0x008e220000201800 */
[----:B-1----:R-:W-:-:S07]  /*0780*/  DMUL R22, R22, UR8 ;  /* 0x0000000816167c28 */ /* 0x002fce0008000000 */
[----:B------:R-:W1:Y:S01]  /*0790*/  F2F.F64.F32 R18, R18 ;  /* 0x0000001200127310 */ /* 0x000e620000201800 */
[----:B------:R-:W-:Y:S02]  /*07a0*/  DFMA R22, R14, UR10, -R22 ;  /* 0x0000000a0e167c2b */ /* 0x000fe40008000816 */
[C---:B0-----:R-:W-:Y:S01]  /*07b0*/  DFMA R26, R8.reuse, -R20, R26 ;  /* 0x80000014081a722b */ /* 0x041fe2000000001a */
[----:B------:R-:W0:Y:S01]  /*07c0*/  LDC.64 R20, c[0x0][0x380] ;  /* 0x0000e000ff147b82 */ /* 0x000e220000000a00 */
[----:B--2---:R-:W-:Y:S01]  /*07d0*/  IMAD.WIDE R28, R5, 0x4, R16 ;  /* 0x00000004051c7825 */ /* 0x004fe200078e0210 */
[----:B-1----:R-:W-:-:S03]  /*07e0*/  DFMA R24, R8, -R24, R18 ;  /* 0x800000180818722b */ /* 0x002fc60000000012 */
[----:B------:R-:W-:Y:S01]  /*07f0*/  DMUL R18, R10, R22 ;  /* 0x000000160a127228 */ /* 0x000fe20000000000 */
[----:B------:R-:W-:-:S05]  /*0800*/  IMAD.WIDE R16, R0, 0x4, R28 ;  /* 0x0000000400107825 */ /* 0x000fca00078e021c */
[----:B------:R-:W2:Y:S04]  /*0810*/  LDG.E R6, desc[UR6][R16.64] ;  /* 0x0000000610067981 */ /* 0x000ea8000c1e1900 */
[----:B------:R1:W3:Y:S02]  /*0820*/  F2F.F32.F64 R19, R18 ;  /* 0x0000001200137310 */ /* 0x0002e40000301000 */
[----:B-1----:R1:W4:Y:S01]  /*0830*/  LDG.E R18, desc[UR6][R28.64] ;  /* 0x000000061c127981 */ /* 0x002322000c1e1900 */
[----:B0-----:R-:W-:-:S04]  /*0840*/  IMAD.WIDE R20, R3, 0x4, R20 ;  /* 0x0000000403147825 */ /* 0x001fc800078e0214 */
[----:B-1----:R-:W-:-:S05]  /*0850*/  IMAD.WIDE R28, R0, 0x4, R16 ;  /* 0x00000004001c7825 */ /* 0x002fca00078e0210 */
[----:B------:R-:W5:Y:S01]  /*0860*/  LDG.E R23, desc[UR6][R28.64] ;  /* 0x000000061c177981 */ /* 0x000f62000c1e1900 */
[----:B------:R-:W-:-:S05]  /*0870*/  IMAD.WIDE R16, R0, 0x4, R28 ;  /* 0x0000000400107825 */ /* 0x000fca00078e021c */
[----:B------:R3:W2:Y:S04]  /*0880*/  LDG.E R22, desc[UR6][R16.64] ;  /* 0x0000000610167981 */ /* 0x0006a8000c1e1900 */
[----:B------:R-:W3:Y:S02]  /*0890*/  LDG.E R17, desc[UR6][R20.64] ;  /* 0x0000000614117981 */ /* 0x000ee4000c1e1900 */
[----:B---3--:R-:W-:-:S05]  /*08a0*/  FFMA R17, -R2, R19, R17 ;  /* 0x0000001302117223 */ /* 0x008fca0000000111 */
[----:B------:R0:W-:Y:S02]  /*08b0*/  STG.E desc[UR6][R20.64], R17 ;  /* 0x0000001114007986 */ /* 0x0001e4000c101906 */
[----:B0-----:R-:W-:-:S05]  /*08c0*/  IMAD.WIDE R16, R0, 0x4, R20 ;  /* 0x0000000400107825 */ /* 0x001fca00078e0214 */
[----:B------:R-:W3:Y:S02]  /*08d0*/  LDG.E R29, desc[UR6][R16.64] ;  /* 0x00000006101d7981 */ /* 0x000ee4000c1e1900 */
[----:B---3--:R-:W-:Y:S02]  /*08e0*/  FFMA R19, R2, R19, R29 ;  /* 0x0000001302137223 */ /* 0x008fe4000000001d */
[----:B------:R-:W0:Y:S03]  /*08f0*/  LDC.64 R28, c[0x0][0x388] ;  /* 0x0000e200ff1c7b82 */ /* 0x000e260000000a00 */
[----:B------:R1:W-:Y:S01]  /*0900*/  STG.E desc[UR6][R16.64], R19 ;  /* 0x0000001310007986 */ /* 0x0003e2000c101906 */
[----:B0-----:R-:W-:-:S05]  /*0910*/  IMAD.WIDE R28, R3, 0x4, R28 ;  /* 0x00000004031c7825 */ /* 0x001fca00078e021c */
[----:B------:R-:W3:Y:S01]  /*0920*/  LDG.E R20, desc[UR6][R28.64] ;  /* 0x000000061c147981 */ /* 0x000ee2000c1e1900 */
[----:B------:R-:W-:-:S06]  /*0930*/  DMUL R26, R12, R26 ;  /* 0x0000001a0c1a7228 */ /* 0x000fcc0000000000 */
[----:B-1----:R-:W3:Y:S02]  /*0940*/  F2F.F32.F64 R19, R26 ;  /* 0x0000001a00137310 */ /* 0x002ee40000301000 */
[----:B---3--:R-:W-:Y:S01]  /*0950*/  FADD R27, -R19, R20 ;  /* 0x00000014131b7221 */ /* 0x008fe20000000100 */
[----:B------:R-:W-:-:S04]  /*0960*/  IMAD.WIDE R20, R0, 0x4, R28 ;  /* 0x0000000400147825 */ /* 0x000fc800078e021c */
[----:B------:R0:W-:Y:S04]  /*0970*/  STG.E desc[UR6][R28.64], R27 ;  /* 0x0000001b1c007986 */ /* 0x0001e8000c101906 */
[----:B------:R-:W3:Y:S01]  /*0980*/  LDG.E R16, desc[UR6][R20.64] ;  /* 0x0000000614107981 */ /* 0x000ee2000c1e1900 */
[----:B0-----:R-:W0:Y:S02]  /*0990*/  LDC.64 R26, c[0x0][0x390] ;  /* 0x0000e400ff1a7b82 */ /* 0x001e240000000a00 */
[----:B0-----:R-:W-:-:S04]  /*09a0*/  IMAD.WIDE R26, R3, 0x4, R26 ;  /* 0x00000004031a7825 */ /* 0x001fc800078e021a */
[----:B---3--:R-:W-:-:S05]  /*09b0*/  FADD R19, R19, R16 ;  /* 0x0000001013137221 */ /* 0x008fca0000000000 */
[----:B------:R0:W-:Y:S04]  /*09c0*/  STG.E desc[UR6][R20.64], R19 ;  /* 0x0000001314007986 */ /* 0x0001e8000c101906 */
[----:B------:R-:W3:Y:S01]  /*09d0*/  LDG.E R28, desc[UR6][R26.64] ;  /* 0x000000061a1c7981 */ /* 0x000ee2000c1e1900 */
[----:B------:R-:W-:Y:S01]  /*09e0*/  DMUL R16, R12, R24 ;  /* 0x000000180c107228 */ /* 0x000fe20000000000 */
[----:B------:R-:W1:Y:S05]  /*09f0*/  LDC.64 R24, c[0x0][0x398] ;  /* 0x0000e600ff187b82 */ /* 0x000e6a0000000a00 */
[----:B0-----:R0:W3:Y:S02]  /*0a00*/  F2F.F32.F64 R19, R16 ;  /* 0x0000001000137310 */ /* 0x0010e40000301000 */
[----:B0-----:R-:W-:-:S04]  /*0a10*/  IMAD.WIDE R16, R0, 0x4, R26 ;  /* 0x0000000400107825 */ /* 0x001fc800078e021a */
[----:B---3--:R-:W-:-:S05]  /*0a20*/  FADD R29, -R19, R28 ;  /* 0x0000001c131d7221 */ /* 0x008fca0000000100 */
[----:B------:R0:W-:Y:S04]  /*0a30*/  STG.E desc[UR6][R26.64], R29 ;  /* 0x0000001d1a007986 */ /* 0x0001e8000c101906 */
[----:B------:R-:W3:Y:S01]  /*0a40*/  LDG.E R28, desc[UR6][R16.64] ;  /* 0x00000006101c7981 */ /* 0x000ee2000c1e1900 */
[----:B-1----:R-:W-:-:S04]  /*0a50*/  IMAD.WIDE R24, R3, 0x4, R24 ;  /* 0x0000000403187825 */ /* 0x002fc800078e0218 */
[----:B--2---:R-:W-:-:S04]  /*0a60*/  FADD R21, R6, R22 ;  /* 0x0000001606157221 */ /* 0x004fc80000000000 */
[----:B------:R-:W-:Y:S01]  /*0a70*/  FMUL R20, R4, R21 ;  /* 0x0000001504147220 */ /* 0x000fe20000400000 */
[----:B-----5:R-:W-:-:S04]  /*0a80*/  FADD R4, R6, R23 ;  /* 0x0000001706047221 */ /* 0x020fc80000000000 */
[----:B0-----:R-:W0:Y:S02]  /*0a90*/  F2F.F64.F32 R26, R4 ;  /* 0x00000004001a7310 */ /* 0x001e240000201800 */
[----:B0-----:R-:W-:Y:S01]  /*0aa0*/  DMUL R26, R26, UR12 ;  /* 0x0000000c1a1a7c28 */ /* 0x001fe20008000000 */
[----:B---3--:R-:W-:-:S05]  /*0ab0*/  FADD R29, R19, R28 ;  /* 0x0000001c131d7221 */ /* 0x008fca0000000000 */
[----:B------:R0:W-:Y:S04]  /*0ac0*/  STG.E desc[UR6][R16.64], R29 ;  /* 0x0000001d10007986 */ /* 0x0001e8000c101906 */
[----:B------:R-:W2:Y:S01]  /*0ad0*/  LDG.E R19, desc[UR6][R24.64] ;  /* 0x0000000618137981 */ /* 0x000ea2000c1e1900 */
[----:B----4-:R-:W-:-:S04]  /*0ae0*/  FADD R28, R18, R23 ;  /* 0x00000017121c7221 */ /* 0x010fc80000000000 */
[----:B------:R-:W-:-:S04]  /*0af0*/  FFMA R28, R7, R28, R20 ;  /* 0x0000001c071c7223 */ /* 0x000fc80000000014 */
[----:B------:R-:W1:Y:S01]  /*0b00*/  F2F.F64.F32 R20, R28 ;  /* 0x0000001c00147310 */ /* 0x000e620000201800 */
[----:B------:R-:W-:Y:S01]  /*0b10*/  FADD R18, -R18, R22 ;  /* 0x0000001612127221 */ /* 0x000fe20000000100 */
[----:B-1----:R-:W-:-:S08]  /*0b20*/  DMUL R20, R20, UR14 ;  /* 0x0000000e14147c28 */ /* 0x002fd00008000000 */
[----:B------:R-:W-:Y:S01]  /*0b30*/  DFMA R20, R14, R26, -R20 ;  /* 0x0000001a0e14722b */ /* 0x000fe20000000814 */
[----:B0-----:R-:W0:Y:S01]  /*0b40*/  F2F.F64.F32 R16, R18 ;  /* 0x0000001200107310 */ /* 0x001e220000201800 */
[----:B------:R-:W-:-:S08]  /*0b50*/  FADD R23, -R6, R23 ;  /* 0x0000001706177221 */ /* 0x000fd00000000100 */
[----:B------:R-:W1:Y:S08]  /*0b60*/  F2F.F32.F64 R20, R20 ;  /* 0x0000001400147310 */ /* 0x000e700000301000 */
[----:B------:R-:W3:Y:S01]  /*0b70*/  F2F.F64.F32 R14, R23 ;  /* 0x00000017000e7310 */ /* 0x000ee20000201800 */
[----:B0-----:R-:W-:-:S07]  /*0b80*/  DMUL R16, R16, UR8 ;  /* 0x0000000810107c28 */ /* 0x001fce0008000000 */
[----:B-1----:R-:W0:Y:S01]  /*0b90*/  F2F.F64.F32 R6, R20 ;  /* 0x0000001400067310 */ /* 0x002e220000201800 */
[----:B---3--:R-:W-:-:S08]  /*0ba0*/  DFMA R14, R14, 1.25, -R16 ;  /* 0x3ff400000e0e782b */ /* 0x008fd00000000810 */
[----:B0-----:R-:W-:-:S08]  /*0bb0*/  DFMA R6, R8, -R14, R6 ;  /* 0x8000000e0806722b */ /* 0x001fd00000000006 */
[----:B------:R-:W-:-:S10]  /*0bc0*/  DMUL R6, R12, R6 ;  /* 0x000000060c067228 */ /* 0x000fd40000000000 */
[----:B------:R-:W2:Y:S01]  /*0bd0*/  F2F.F32.F64 R6, R6 ;  /* 0x0000000600067310 */ /* 0x000ea20000301000 */
[----:B------:R-:W-:-:S04]  /*0be0*/  IMAD.WIDE R14, R0, 0x4, R24 ;  /* 0x00000004000e7825 */ /* 0x000fc800078e0218 */
[----:B--2---:R-:W-:-:S05]  /*0bf0*/  FADD R19, -R6, R19 ;  /* 0x0000001306137221 */ /* 0x004fca0000000100 */
[----:B------:R0:W-:Y:S04]  /*0c00*/  STG.E desc[UR6][R24.64], R19 ;  /* 0x0000001318007986 */ /* 0x0001e8000c101906 */
[----:B------:R-:W2:Y:S01]  /*0c10*/  LDG.E R17, desc[UR6][R14.64] ;  /* 0x000000060e117981 */ /* 0x000ea2000c1e1900 */
[----:B------:R-:W-:-:S04]  /*0c20*/  UIADD3 UR4, UPT, UPT, UR4, 0x1, URZ ;  /* 0x0000000104047890 */ /* 0x000fc8000fffe0ff */
[----:B------:R-:W-:Y:S01]  /*0c30*/  UISETP.NE.AND UP0, UPT, UR4, 0x1, UPT ;  /* 0x000000010400788c */ /* 0x000fe2000bf05270 */
[-C--:B------:R-:W-:Y:S02]  /*0c40*/  IADD3 R5, PT, PT, R5, R0.reuse, RZ ;  /* 0x0000000005057210 */ /* 0x080fe40007ffe0ff */
[----:B------:R-:W-:Y:S01]  /*0c50*/  IADD3 R3, PT, PT, R3, R0, RZ ;  /* 0x0000000003037210 */ /* 0x000fe20007ffe0ff */
[----:B--2---:R-:W-:-:S05]  /*0c60*/  FADD R17, R6, R17 ;  /* 0x0000001106117221 */ /* 0x004fca0000000000 */
[----:B------:R0:W-:Y:S01]  /*0c70*/  STG.E desc[UR6][R14.64], R17 ;  /* 0x000000110e007986 */ /* 0x0001e2000c101906 */
[----:B------:R-:W-:Y:S05]  /*0c80*/  BRA.U UP0, `(.L_x_117) ;  /* 0xfffffff500707547 */ /* 0x000fea000b83ffff */
[----:B------:R-:W-:Y:S05]  /*0c90*/  EXIT ;  /* 0x000000000000794d */ /* 0x000fea0003800000 */
        .weak           $__internal_5_$__cuda_sm3x_div_rn_noftz_f32_slowpath
        .type           $__internal_5_$__cuda_sm3x_div_rn_noftz_f32_slowpath,@function
        .size           $__internal_5_$__cuda_sm3x_div_rn_noftz_f32_slowpath,(.L_x_187 - $__internal_5_$__cuda_sm3x_div_rn_noftz_f32_slowpath)
$__internal_5_$__cuda_sm3x_div_rn_noftz_f32_slowpath:
[----:B------:R-:W0:Y:S08]  /*0ca0*/  LDC R3, c[0x0][0x3cc] ;  /* 0x0000f300ff037b82 */ /* 0x000e300000000800 */
[----:B------:R-:W1:Y:S08]  /*0cb0*/  LDC R0, c[0x0][0x3c4] ;  /* 0x0000f100ff007b82 */ /* 0x000e700000000800 */
[----:B------:R-:W2:Y:S01]  /*0cc0*/  LDC R7, c[0x0][0x3c4] ;  /* 0x0000f100ff077b82 */ /* 0x000ea20000000800 */
[----:B0-----:R-:W-:-:S07]  /*0cd0*/  SHF.R.U32.HI R6, RZ, 0x17, R3 ;  /* 0x00000017ff067819 */ /* 0x001fce0000011603 */
[----:B------:R-:W0:Y:S01]  /*0ce0*/  LDC R8, c[0x0][0x3cc] ;  /* 0x0000f300ff087b82 */ /* 0x000e220000000800 */
[----:B------:R-:W-:Y:S02]  /*0cf0*/  LOP3.LUT R6, R6, 0xff, RZ, 0xc0, !PT ;  /* 0x000000ff06067812 */ /* 0x000fe400078ec0ff */
[----:B-1----:R-:W-:Y:S02]  /*0d00*/  SHF.R.U32.HI R4, RZ, 0x17, R0 ;  /* 0x00000017ff047819 */ /* 0x002fe40000011600 */
[----:B------:R-:W-:Y:S02]  /*0d10*/  IADD3 R11, PT, PT, R6, -0x1, RZ ;  /* 0xffffffff060b7810 */ /* 0x000fe40007ffe0ff */
[----:B------:R-:W-:Y:S02]  /*0d20*/  LOP3.LUT R4, R4, 0xff, RZ, 0xc0, !PT ;  /* 0x000000ff04047812 */ /* 0x000fe400078ec0ff */
[----:B------:R-:W-:Y:S02]  /*0d30*/  ISETP.GT.U32.AND P0, PT, R11, 0xfd, PT ;  /* 0x000000fd0b00780c */ /* 0x000fe40003f04070 */
[----:B------:R-:W-:-:S04]  /*0d40*/  IADD3 R10, PT, PT, R4, -0x1, RZ ;  /* 0xffffffff040a7810 */ /* 0x000fc80007ffe0ff */
[----:B------:R-:W-:-:S13]  /*0d50*/  ISETP.GT.U32.OR P0, PT, R10, 0xfd, P0 ;  /* 0x000000fd0a00780c */ /* 0x000fda0000704470 */
[----:B------:R-:W-:Y:S01]  /*0d60*/  @!P0 MOV R9, RZ ;  /* 0x000000ff00098202 */ /* 0x000fe20000000f00 */
        /* <DEDUP_REMOVED lines=20> */
[----:B------:R-:W-:Y:S01]  /*0eb0*/  @!P0 FFMA R7, R0, 1.84467440737095516160e+19, RZ ;  /* 0x5f80000000078823 */ /* 0x000fe200000000ff */
[----:B------:R-:W-:Y:S01]  /*0ec0*/  @!P0 MOV R9, 0xffffffc0 ;  /* 0xffffffc000098802 */ /* 0x000fe20000000f00 */
[----:B------:R-:W-:-:S03]  /*0ed0*/  @!P1 FFMA R8, R3, 1.84467440737095516160e+19, RZ ;  /* 0x5f80000003089823 */ /* 0x000fc600000000ff */
[----:B------:R-:W-:-:S07]  /*0ee0*/  @!P1 IADD3 R9, PT, PT, R9, 0x40, RZ ;  /* 0x0000004009099810 */ /* 0x000fce0007ffe0ff */
.L_x_118:
[----:B------:R-:W-:Y:S02]  /*0ef0*/  LEA R3, R6, 0xc0800000, 0x17 ;  /* 0xc080000006037811 */ /* 0x000fe400078eb8ff */
[----:B------:R-:W-:Y:S02]  /*0f00*/  IADD3 R4, PT, PT, R4, -0x7f, RZ ;  /* 0xffffff8104047810 */ /* 0x000fe40007ffe0ff */
[----:B0-----:R-:W-:-:S03]  /*0f10*/  IADD3 R3, PT, PT, -R3, R8, RZ ;  /* 0x0000000803037210 */ /* 0x001fc60007ffe1ff */
[C---:B------:R-:W-:Y:S01]  /*0f20*/  IMAD R0, R4.reuse, -0x800000, R7 ;  /* 0xff80000004007824 */ /* 0x040fe200078e0207 */
[----:B------:R-:W0:Y:S01]  /*0f30*/  MUFU.RCP R8, R3 ;  /* 0x0000000300087308 */ /* 0x000e220000001000 */
[----:B------:R-:W-:Y:S01]  /*0f40*/  FADD.FTZ R11, -R3, -RZ ;  /* 0x800000ff030b7221 */ /* 0x000fe20000010100 */
[----:B------:R-:W-:-:S04]  /*0f50*/  IADD3 R4, PT, PT, R4, 0x7f, -R6 ;  /* 0x0000007f04047810 */ /* 0x000fc80007ffe806 */
[----:B------:R-:W-:Y:S01]  /*0f60*/  IADD3 R4, PT, PT, R4, R9, RZ ;  /* 0x0000000904047210 */ /* 0x000fe20007ffe0ff */
        /* <DEDUP_REMOVED lines=9> */
[----:B------:R-:W-:-:S04]  /*1000*/  IADD3 R9, PT, PT, R3, R4, RZ ;  /* 0x0000000403097210 */ /* 0x000fc80007ffe0ff */
[----:B------:R-:W-:-:S04]  /*1010*/  IADD3 R3, PT, PT, R9, -0x1, RZ ;  /* 0xffffffff09037810 */ /* 0x000fc80007ffe0ff */
        /* <DEDUP_REMOVED lines=10> */
[CCC-:B------:R-:W-:Y:S01]  /*10c0*/  FFMA.RM R4, R10.reuse, R8.reuse, R7.reuse ;  /* 0x000000080a047223 */ /* 0x1c0fe20000004007 */
[C---:B------:R-:W-:Y:S02]  /*10d0*/  ISETP.NE.AND P2, PT, R9.reuse, RZ, PT ;  /* 0x000000ff0900720c */ /* 0x040fe40003f45270 */
[----:B------:R-:W-:Y:S02]  /*10e0*/  ISETP.NE.AND P1, PT, R9, RZ, PT ;  /* 0x000000ff0900720c */ /* 0x000fe40003f25270 */
[----:B------:R-:W-:Y:S01]  /*10f0*/  LOP3.LUT R6, R3, 0x7fffff, RZ, 0xc0, !PT ;  /* 0x007fffff03067812 */ /* 0x000fe200078ec0ff */
[----:B------:R-:W-:Y:S01]  /*1100*/  FFMA.RP R3, R10, R8, R7 ;  /* 0x000000080a037223 */ /* 0x000fe20000008007 */
[----:B------:R-:W-:Y:S02]  /*1110*/  IADD3 R7, PT, PT, R9, 0x20, RZ ;  /* 0x0000002009077810 */ /* 0x000fe40007ffe0ff */
[----:B------:R-:W-:-:S02]  /*1120*/  LOP3.LUT R6, R6, 0x800000, RZ, 0xfc, !PT ;  /* 0x0080000006067812 */ /* 0x000fc400078efcff */
[----:B------:R-:W-:Y:S02]  /*1130*/  IADD3 R8, PT, PT, -R9, RZ, RZ ;  /* 0x000000ff09087210 */ /* 0x000fe40007ffe1ff */
[----:B------:R-:W-:Y:S02]  /*1140*/  SHF.L.U32 R7, R6, R7, RZ ;  /* 0x0000000706077219 */ /* 0x000fe400000006ff */
[----:B------:R-:W-:Y:S02]  /*1150*/  FSETP.NEU.FTZ.AND P0, PT, R3, R4, PT ;  /* 0x000000040300720b */ /* 0x000fe40003f1d000 */
[----:B------:R-:W-:Y:S02]  /*1160*/  SEL R3, R8, RZ, P2 ;  /* 0x000000ff08037207 */ /* 0x000fe40001000000 */
[----:B------:R-:W-:Y:S02]  /*1170*/  ISETP.NE.AND P1, PT, R7, RZ, P1 ;  /* 0x000000ff0700720c */ /* 0x000fe40000f25270 */
[----:B------:R-:W-:-:S02]  /*1180*/  SHF.R.U32.HI R3, RZ, R3, R6 ;  /* 0x00000003ff037219 */ /* 0x000fc40000011606 */
[----:B------:R-:W-:Y:S02]  /*1190*/  PLOP3.LUT P0, PT, P0, P1, PT, 0xf8, 0x8f ;  /* 0x00000000008f781c */ /* 0x000fe40000703f70 */
[----:B------:R-:W-:Y:S02]  /*11a0*/  SHF.R.U32.HI R7, RZ, 0x1, R3 ;  /* 0x00000001ff077819 */ /* 0x000fe40000011603 */
[----:B------:R-:W-:-:S04]  /*11b0*/  SEL R4, RZ, 0x1, !P0 ;  /* 0x00000001ff047807 */ /* 0x000fc80004000000 */
[----:B------:R-:W-:-:S04]  /*11c0*/  LOP3.LUT R4, R4, 0x1, R7, 0xf8, !PT ;  /* 0x0000000104047812 */ /* 0x000fc800078ef807 */
[----:B------:R-:W-:-:S04]  /*11d0*/  LOP3.LUT R4, R4, R3, RZ, 0xc0, !PT ;  /* 0x0000000304047212 */ /* 0x000fc800078ec0ff */
[----:B------:R-:W-:-:S04]  /*11e0*/  IADD3 R7, PT, PT, R7, R4, RZ ;  /* 0x0000000407077210 */ /* 0x000fc80007ffe0ff */
[----:B------:R-:W-:Y:S01]  /*11f0*/  LOP3.LUT R0, R7, R0, RZ, 0xfc, !PT ;  /* 0x0000000007007212 */ /* 0x000fe200078efcff */
[----:B------:R-:W-:Y:S06]  /*1200*/  BRA `(.L_x_125) ;  /* 0x0000000000347947 */ /* 0x000fec0003800000 */
.L_x_124:
[----:B------:R-:W-:-:S04]  /*1210*/  LOP3.LUT R0, R0, 0x80000000, RZ, 0xc0, !PT ;  /* 0x8000000000007812 */ /* 0x000fc800078ec0ff */
[----:B------:R-:W-:Y:S01]  /*1220*/  LOP3.LUT R0, R0, 0x7f800000, RZ, 0xfc, !PT ;  /* 0x7f80000000007812 */ /* 0x000fe200078efcff */
[----:B------:R-:W-:Y:S06]  /*1230*/  BRA `(.L_x_125) ;  /* 0x0000000000287947 */ /* 0x000fec0003800000 */
.L_x_123:
[----:B------:R-:W-:Y:S01]  /*1240*/  LEA R0, R4, R0, 0x17 ;  /* 0x0000000004007211 */ /* 0x000fe200078eb8ff */
[----:B------:R-:W-:Y:S06]  /*1250*/  BRA `(.L_x_125) ;  /* 0x0000000000207947 */ /* 0x000fec0003800000 */
.L_x_122:
[----:B------:R-:W-:-:S04]  /*1260*/  LOP3.LUT R0, R8, 0x80000000, R7, 0x48, !PT ;  /* 0x8000000008007812 */ /* 0x000fc800078e4807 */
[----:B------:R-:W-:Y:S01]  /*1270*/  LOP3.LUT R0, R0, 0x7f800000, RZ, 0xfc, !PT ;  /* 0x7f80000000007812 */ /* 0x000fe200078efcff */
[----:B------:R-:W-:Y:S06]  /*1280*/  BRA `(.L_x_125) ;  /* 0x0000000000147947 */ /* 0x000fec0003800000 */
.L_x_121:
[----:B------:R-:W-:Y:S01]  /*1290*/  LOP3.LUT R0, R8, 0x80000000, R7, 0x48, !PT ;  /* 0x8000000008007812 */ /* 0x000fe200078e4807 */
[----:B------:R-:W-:Y:S06]  /*12a0*/  BRA `(.L_x_125) ;  /* 0x00000000000c7947 */ /* 0x000fec0003800000 */
.L_x_120:
[----:B------:R-:W0:Y:S01]  /*12b0*/  MUFU.RSQ R0, -QNAN ;  /* 0xffc0000000007908 */ /* 0x000e220000001400 */
[----:B------:R-:W-:Y:S05]  /*12c0*/  BRA `(.L_x_125) ;  /* 0x0000000000047947 */ /* 0x000fea0003800000 */
.L_x_119:
[----:B------:R-:W-:-:S07]  /*12d0*/  FADD.FTZ R0, R0, R3 ;  /* 0x0000000300007221 */ /* 0x000fce0000010000 */
.L_x_125:
[----:B------:R-:W-:-:S04]  /*12e0*/  HFMA2 R3, -RZ, RZ, 0, 0 ;  /* 0x00000000ff037431 */ /* 0x000fc800000001ff */
[----:B0-----:R-:W-:Y:S05]  /*12f0*/  RET.REL.NODEC R2 `(_Z23computeResidual_kernel2PfS_S_S_PKfS1_S1_S1_fffffiiiiii) ;  /* 0xffffffec02407950 */ /* 0x001fea0003c3ffff */
.L_x_126:
        /* <DEDUP_REMOVED lines=16> */
.L_x_187:


//--------------------- .text._Z23computeResidual_kernel1PfS_S_S_PKfS1_S1_S1_fffffiiiiii --------------------------
	.section	.text._Z23computeResidual_kernel1PfS_S_S_PKfS1_S1_S1_fffffiiiiii,"ax",@progbits
	.align	128
        .global         _Z23computeResidual_kernel1PfS_S_S_PKfS1_S1_S1_fffffiiiiii
        .type           _Z23computeResidual_kernel1PfS_S_S_PKfS1_S1_S1_fffffiiiiii,@function
        .size           _Z23computeResidual_kernel1PfS_S_S_PKfS1_S1_S1_fffffiiiiii,(.L_x_188 - _Z23computeResidual_kernel1PfS_S_S_PKfS1_S1_S1_fffffiiiiii)
        .other          _Z23computeResidual_kernel1PfS_S_S_PKfS1_S1_S1_fffffiiiiii,@"STO_CUDA_ENTRY STV_DEFAULT"
_Z23computeResidual_kernel1PfS_S_S_PKfS1_S1_S1_fffffiiiiii:
.text._Z23computeResidual_kernel1PfS_S_S_PKfS1_S1_S1_fffffiiiiii:
        /* <DEDUP_REMOVED lines=18> */
[----:B------:R-:W-:Y:S05]  /*0120*/  CALL.REL.NOINC `($__internal_6_$__cuda_sm3x_div_rn_noftz_f32_slowpath) ;  /* 0x0000000800d87944 */ /* 0x000fea0003c00000 */
[----:B------:R-:W-:-:S07]  /*0130*/  MOV R10, R0 ;  /* 0x00000000000a7202 */ /* 0x000fce0000000f00 */
.L_x_127:
[----:B------:R-:W0:Y:S01]  /*0140*/  LDC.64 R6, c[0x0][0x3d0] ;  /* 0x0000f400ff067b82 */ /* 0x000e220000000a00 */
[----:B------:R-:W0:Y:S01]  /*0150*/  LDCU UR5, c[0x0][0x3cc] ;  /* 0x00007980ff0577ac */ /* 0x000e220008000800 */
[----:B------:R-:W1:Y:S01]  /*0160*/  F2F.F64.F32 R10, R10 ;  /* 0x0000000a000a7310 */ /* 0x000e620000201800 */
[----:B------:R-:W2:Y:S05]  /*0170*/  LDCU UR8, c[0x0][0x3e8] ;  /* 0x00007d00ff0877ac */ /* 0x000eaa0008000800 */
[----:B------:R-:W3:Y:S01]  /*0180*/  LDC.64 R2, c[0x0][0x3e0] ;  /* 0x0000f800ff027b82 */ /* 0x000ee20000000a00 */
[----:B------:R-:W4:Y:S01]  /*0190*/  LDCU UR6, c[0x0][0x3c0] ;  /* 0x00007800ff0677ac */ /* 0x000f220008000800 */
[----:B0-----:R-:W-:Y:S01]  /*01a0*/  FMUL R0, R6, UR5 ;  /* 0x0000000506007c20 */ /* 0x001fe20008400000 */
[----:B----4-:R-:W0:Y:S01]  /*01b0*/  F2F.F64.F32 R12, UR6 ;  /* 0x00000006000c7d10 */ /* 0x010e220008201800 */
[----:B------:R-:W4:Y:S01]  /*01c0*/  LDCU.64 UR6, c[0x0][0x358] ;  /* 0x00006b00ff0677ac */ /* 0x000f220008000a00 */
[----:B---3--:R-:W-:-:S02]  /*01d0*/  IADD3 R5, PT, PT, R2, UR4, RZ ;  /* 0x0000000402057c10 */ /* 0x008fc4000fffe0ff */
[----:B------:R-:W-:-:S04]  /*01e0*/  IADD3 R9, PT, PT, -R3, RZ, RZ ;  /* 0x000000ff03097210 */ /* 0x000fc80007ffe1ff */
[----:B------:R3:W0:Y:S01]  /*01f0*/  F2F.F64.F32 R14, R0 ;  /* 0x00000000000e7310 */ /* 0x0006220000201800 */
[----:B--2---:R-:W-:Y:S01]  /*0200*/  IMAD R4, R4, UR8, R5 ;  /* 0x0000000804047c24 */ /* 0x004fe2000f8e0205 */
[----:B------:R-:W-:-:S04]  /*0210*/  IADD3 R5, PT, PT, -R7, RZ, RZ ;  /* 0x000000ff07057210 */ /* 0x000fc80007ffe1ff */
[----:B------:R-:W-:Y:S02]  /*0220*/  LEA R2, R9, R4, 0x1 ;  /* 0x0000000409027211 */ /* 0x000fe400078e08ff */
[----:B-1-34-:R-:W-:-:S07]  /*0230*/  IADD3 R4, PT, PT, R4, -R3, RZ ;  /* 0x8000000304047210 */ /* 0x01afce0007ffe0ff */
.L_x_128:
[----:B-1----:R-:W1:Y:S08]  /*0240*/  LDC.64 R26, c[0x0][0x3a0] ;  /* 0x0000e800ff1a7b82 */ /* 0x002e700000000a00 */
[----:B------:R-:W2:Y:S01]  /*0250*/  LDC.64 R24, c[0x0][0x3a8] ;  /* 0x0000ea00ff187b82 */ /* 0x000ea20000000a00 */
[----:B-1----:R-:W-:-:S04]  /*0260*/  IMAD.WIDE R26, R2, 0x4, R26 ;  /* 0x00000004021a7825 */ /* 0x002fc800078e021a */
[----:B------:R-:W-:Y:S02]  /*0270*/  IMAD.WIDE R6, R3, 0x4, R26 ;  /* 0x0000000403067825 */ /* 0x000fe400078e021a */
[----:B------:R-:W3:Y:S02]  /*0280*/  LDG.E R26, desc[UR6][R26.64] ;  /* 0x000000061a1a7981 */ /* 0x000ee4000c1e1900 */
[----:B--2---:R-:W-:-:S04]  /*0290*/  IMAD.WIDE R24, R2, 0x4, R24 ;  /* 0x0000000402187825 */ /* 0x004fc800078e0218 */
[C---:B------:R-:W-:Y:S02]  /*02a0*/  IMAD.WIDE R18, R3.reuse, 0x4, R6 ;  /* 0x0000000403127825 */ /* 0x040fe400078e0206 */
[----:B------:R-:W2:Y:S02]  /*02b0*/  LDG.E R7, desc[UR6][R6.64] ;  /* 0x0000000606077981 */ /* 0x000ea4000c1e1900 */
[C---:B------:R-:W-:Y:S02]  /*02c0*/  IMAD.WIDE R22, R3.reuse, 0x4, R24 ;  /* 0x0000000403167825 */ /* 0x040fe400078e0218 */
[----:B------:R-:W4:Y:S02]  /*02d0*/  LDG.E R24, desc[UR6][R24.64] ;  /* 0x0000000618187981 */ /* 0x000f24000c1e1900 */
[C---:B------:R-:W-:Y:S02]  /*02e0*/  IMAD.WIDE R28, R3.reuse, 0x4, R18 ;  /* 0x00000004031c7825 */ /* 0x040fe400078e0212 */
[----:B------:R-:W5:Y:S04]  /*02f0*/  LDG.E R20, desc[UR6][R22.64] ;  /* 0x0000000616147981 */ /* 0x000f68000c1e1900 */
[----:B------:R-:W2:Y:S04]  /*0300*/  LDG.E R6, desc[UR6][R18.64] ;  /* 0x0000000612067981 */ /* 0x000ea8000c1e1900 */
[----:B------:R1:W4:Y:S01]  /*0310*/  LDG.E R8, desc[UR6][R28.64] ;  /* 0x000000061c087981 */ /* 0x000322000c1e1900 */
[----:B------:R-:W-:-:S05]  /*0320*/  IMAD.WIDE R16, R3, 0x4, R22 ;  /* 0x0000000403107825 */ /* 0x000fca00078e0216 */
[----:B------:R-:W5:Y:S01]  /*0330*/  LDG.E R9, desc[UR6][R16.64] ;  /* 0x0000000610097981 */ /* 0x000f62000c1e1900 */
[----:B-1----:R-:W-:-:S05]  /*0340*/  IMAD.WIDE R28, R3, 0x4, R16 ;  /* 0x00000004031c7825 */ /* 0x002fca00078e0210 */
[----:B------:R-:W5:Y:S01]  /*0350*/  LDG.E R21, desc[UR6][R28.64] ;  /* 0x000000061c157981 */ /* 0x000f62000c1e1900 */
[----:B------:R-:W-:Y:S01]  /*0360*/  UMOV UR4, 0x55555555 ;  /* 0x5555555500047882 */ /* 0x000fe20000000000 */
[----:B------:R-:W-:Y:S01]  /*0370*/  UMOV UR5, 0x3fb55555 ;  /* 0x3fb5555500057882 */ /* 0x000fe20000000000 */
[----:B------:R-:W-:Y:S01]  /*0380*/  UMOV UR8, 0x55555555 ;  /* 0x5555555500087882 */ /* 0x000fe20000000000 */
[----:B------:R-:W-:Y:S01]  /*0390*/  UMOV UR9, 0x3fe55555 ;  /* 0x3fe5555500097882 */ /* 0x000fe20000000000 */
[----:B------:R-:W-:Y:S01]  /*03a0*/  UMOV UR12, 0x55555555 ;  /* 0x55555555000c7882 */ /* 0x000fe20000000000 */
[----:B------:R-:W-:Y:S01]  /*03b0*/  UMOV UR13, 0x3fa55555 ;  /* 0x3fa55555000d7882 */ /* 0x000fe20000000000 */
[----:B------:R-:W-:Y:S01]  /*03c0*/  UMOV UR10, 0x55555555 ;  /* 0x55555555000a7882 */ /* 0x000fe20000000000 */
[----:B------:R-:W-:Y:S01]  /*03d0*/  UMOV UR11, 0x3fd55555 ;  /* 0x3fd55555000b7882 */ /* 0x000fe20000000000 */
[----:B--2---:R-:W-:-:S04]  /*03e0*/  FADD R6, R7, R6 ;  /* 0x0000000607067221 */ /* 0x004fc80000000000 */
[----:B---3--:R-:W-:-:S04]  /*03f0*/  FADD R7, R26, R6 ;  /* 0x000000061a077221 */ /* 0x008fc80000000000 */
[----:B----4-:R-:W-:-:S04]  /*0400*/  FADD R7, R8, R7 ;  /* 0x0000000708077221 */ /* 0x010fc80000000000 */
[----:B------:R-:W1:Y:S08]  /*0410*/  F2F.F64.F32 R18, R7 ;  /* 0x0000000700127310 */ /* 0x000e700000201800 */
[----:B------:R-:W2:Y:S01]  /*0420*/  F2F.F64.F32 R26, R6 ;  /* 0x00000006001a7310 */ /* 0x000ea20000201800 */
[----:B-1----:R-:W-:Y:S01]  /*0430*/  DMUL R18, R18, UR4 ;  /* 0x0000000412127c28 */ /* 0x002fe20008000000 */
[----:B-----5:R-:W-:Y:S01]  /*0440*/  FADD R7, R20, R21 ;  /* 0x0000001514077221 */ /* 0x020fe20000000000 */
[----:B------:R-:W-:-:S06]  /*0450*/  FADD R8, R24, R9 ;  /* 0x0000000918087221 */ /* 0x000fcc0000000000 */
[----:B--2---:R-:W-:Y:S01]  /*0460*/  DFMA R18, R26, UR8, -R18 ;  /* 0x000000081a127c2b */ /* 0x004fe20008000812 */
[----:B------:R-:W-:Y:S01]  /*0470*/  FMUL R23, R7, R7 ;  /* 0x0000000707177220 */ /* 0x000fe20000400000 */
[----:B------:R-:W-:-:S03]  /*0480*/  FADD R16, R20, R9 ;  /* 0x0000000914107221 */ /* 0x000fc60000000000 */
[----:B------:R-:W-:Y:S01]  /*0490*/  FFMA R23, R8, R8, R23 ;  /* 0x0000000808177223 */ /* 0x000fe20000000017 */
[----:B------:R1:W-:Y:S04]  /*04a0*/  F2F.F32.F64 R28, R18 ;  /* 0x00000012001c7310 */ /* 0x0003e80000301000 */
[----:B-1----:R-:W1:Y:S04]  /*04b0*/  LDC.64 R18, c[0x0][0x3b0] ;  /* 0x0000ec00ff127b82 */ /* 0x002e680000000a00 */
[----:B------:R-:W2:Y:S08]  /*04c0*/  F2F.F64.F32 R22, R23 ;  /* 0x0000001700167310 */ /* 0x000eb00000201800 */
[----:B------:R-:W3:Y:S01]  /*04d0*/  F2F.F64.F32 R16, R16 ;  /* 0x0000001000107310 */ /* 0x000ee20000201800 */
[----:B--2---:R-:W-:-:S07]  /*04e0*/  DMUL R22, R22, UR12 ;  /* 0x0000000c16167c28 */ /* 0x004fce0008000000 */
[----:B------:R-:W2:Y:S01]  /*04f0*/  F2F.F64.F32 R28, R28 ;  /* 0x0000001c001c7310 */ /* 0x000ea20000201800 */
[----:B---3--:R-:W-:Y:S01]  /*0500*/  DMUL R26, R16, UR10 ;  /* 0x0000000a101a7c28 */ /* 0x008fe20008000000 */
[----:B-1----:R-:W-:-:S05]  /*0510*/  IMAD.WIDE R18, R2, 0x4, R18 ;  /* 0x0000000402127825 */ /* 0x002fca00078e0212 */
[----:B------:R1:W3:Y:S02]  /*0520*/  LDG.E R25, desc[UR6][R18.64] ;  /* 0x0000000612197981 */ /* 0x0002e4000c1e1900 */
[----:B------:R-:W-:Y:S01]  /*0530*/  DFMA R22, R16, R26, -R22 ;  /* 0x0000001a1016722b */ /* 0x000fe20000000816 */
[----:B------:R-:W-:-:S04]  /*0540*/  IMAD.WIDE R26, R3, 0x4, R18 ;  /* 0x00000004031a7825 */ /* 0x000fc800078e0212 */
[----:B-1----:R-:W-:-:S03]  /*0550*/  IMAD.WIDE R18, R3, 0x4, R26 ;  /* 0x0000000403127825 */ /* 0x002fc600078e021a */
[----:B--2---:R-:W-:Y:S01]  /*0560*/  DADD R28, R22, R28 ;  /* 0x00000000161c7229 */ /* 0x004fe2000000001c */
[----:B------:R-:W2:Y:S01]  /*0570*/  LDG.E R27, desc[UR6][R26.64] ;  /* 0x000000061a1b7981 */ /* 0x000ea2000c1e1900 */
[----:B------:R-:W-:-:S03]  /*0580*/  IMAD.WIDE R22, R3, 0x4, R18 ;  /* 0x0000000403167825 */ /* 0x000fc600078e0212 */
[----:B------:R-:W3:Y:S04]  /*0590*/  LDG.E R6, desc[UR6][R18.64] ;  /* 0x0000000612067981 */ /* 0x000ee8000c1e1900 */
[----:B------:R1:W2:Y:S02]  /*05a0*/  LDG.E R22, desc[UR6][R22.64] ;  /* 0x0000000616167981 */ /* 0x0002a4000c1e1900 */
[----:B-1----:R-:W-:Y:S02]  /*05b0*/  FADD R23, -R20, R9 ;  /* 0x0000000914177221 */ /* 0x002fe40000000100 */
[----:B------:R3:W-:Y:S01]  /*05c0*/  F2F.F32.F64 R9, R28 ;  /* 0x0000001c00097310 */ /* 0x0007e20000301000 */
[----:B------:R-:W-:Y:S01]  /*05d0*/  FADD R24, -R24, R21 ;  /* 0x0000001518187221 */ /* 0x000fe20000000100 */
[----:B---3--:R-:W-:Y:S01]  /*05e0*/  FADD R29, R25, R6 ;  /* 0x00000006191d7221 */ /* 0x008fe20000000000 */
[----:B--2---:R-:W-:-:S04]  /*05f0*/  FADD R20, R27, R22 ;  /* 0x000000161b147221 */ /* 0x004fc80000000000 */
[----:B------:R-:W-:Y:S01]  /*0600*/  FMUL R20, R7, R20 ;  /* 0x0000001407147220 */ /* 0x000fe20000400000 */
[----:B------:R-:W-:-:S03]  /*0610*/  FADD R26, R27, R6 ;  /* 0x000000061b1a7221 */ /* 0x000fc60000000000 */
[----:B------:R-:W-:Y:S01]  /*0620*/  FFMA R29, R8, R29, R20 ;  /* 0x0000001d081d7223 */ /* 0x000fe20000000014 */
[----:B------:R-:W1:Y:S08]  /*0630*/  F2F.F64.F32 R18, R26 ;  /* 0x0000001a00127310 */ /* 0x000e700000201800 */
[----:B------:R-:W2:Y:S01]  /*0640*/  F2F.F64.F32 R20, R29 ;  /* 0x0000001d00147310 */ /* 0x000ea20000201800 */
[----:B------:R-:W-:Y:S01]  /*0650*/  FADD R25, -R25, R22 ;  /* 0x0000001619197221 */ /* 0x000fe20000000100 */
[----:B-1----:R-:W-:-:S02]  /*0660*/  DMUL R18, R18, UR10 ;  /* 0x0000000a12127c28 */ /* 0x002fc40008000000 */
[----:B--2---:R-:W-:Y:S01]  /*0670*/  DMUL R20, R20, UR12 ;  /* 0x0000000c14147c28 */ /* 0x004fe20008000000 */
[----:B------:R-:W-:-:S03]  /*0680*/  FADD R6, -R27, R6 ;  /* 0x000000061b067221 */ /* 0x000fc60000000100 */
[----:B------:R-:W1:Y:S04]  /*0690*/  F2F.F64.F32 R26, R25 ;  /* 0x00000019001a7310 */ /* 0x000e680000201800 */
[----:B------:R-:W-:-:S04]  /*06a0*/  DFMA R18, R16, R18, -R20 ;  /* 0x000000121012722b */ /* 0x000fc80000000814 */
[----:B------:R-:W2:Y:S08]  /*06b0*/  F2F.F64.F32 R20, R24 ;  /* 0x0000001800147310 */ /* 0x000eb00000201800 */
[----:B------:R-:W-:Y:S01]  /*06c0*/  F2F.F32.F64 R28, R18 ;  /* 0x00000012001c7310 */ /* 0x000fe20000301000 */
[----:B-1----:R-:W-:-:S07]  /*06d0*/  DMUL R26, R26, UR4 ;  /* 0x000000041a1a7c28 */ /* 0x002fce0008000000 */
[----:B------:R1:W3:Y:S01]  /*06e0*/  F2F.F64.F32 R18, R6 ;  /* 0x0000000600127310 */ /* 0x0002e20000201800 */
[----:B--2---:R-:W-:-:S07]  /*06f0*/  DMUL R20, R20, UR4 ;  /* 0x0000000414147c28 */ /* 0x004fce0008000000 */
[----:B------:R-:W2:Y:S01]  /*0700*/  F2F.F64.F32 R22, R23 ;  /* 0x0000001700167310 */ /* 0x000ea20000201800 */
[----:B-1----:R-:W-:Y:S01]  /*0710*/  FADD R6, R7, R8 ;  /* 0x0000000807067221 */ /* 0x002fe20000000000 */
[----:B---3--:R-:W-:-:S06]  /*0720*/  DFMA R18, R18, 1.25, -R26 ;  /* 0x3ff400001212782b */ /* 0x008fcc000000081a */
[----:B------:R-:W1:Y:S01]  /*0730*/  F2F.F64.F32 R24, R6 ;  /* 0x0000000600187310 */ /* 0x000e620000201800 */
[----:B------:R-:W3:Y:S01]  /*0740*/  LDC.64 R26, c[0x0][0x3b8] ;  /* 0x0000ee00ff1a7b82 */ /* 0x000ee20000000a00 */
[----:B--2---:R-:W-:-:S06]  /*0750*/  DFMA R20, R22, 1.25, -R20 ;  /* 0x3ff400001614782b */ /* 0x004fcc0000000814 */
[----:B------:R-:W2:Y:S01]  /*0760*/  F2F.F64.F32 R22, R9 ;  /* 0x0000000900167310 */ /* 0x000ea20000201800 */
[----:B-1----:R-:W-:-:S07]  /*0770*/  DMUL R24, R24, UR4 ;  /* 0x0000000418187c28 */ /* 0x002fce0008000000 */
[----:B------:R-:W1:Y:S01]  /*0780*/  F2F.F64.F32 R28, R28 ;  /* 0x0000001c001c7310 */ /* 0x000e620000201800 */
[----:B--2---:R-:W-:Y:S01]  /*0790*/  DFMA R20, R10, -R20, R22 ;  /* 0x800000140a14722b */ /* 0x004fe20000000016 */
[----:B------:R-:W2:Y:S01]  /*07a0*/  LDC.64 R22, c[0x0][0x380] ;  /* 0x0000e000ff167b82 */ /* 0x000ea20000000a00 */
[----:B------:R-:W-:Y:S01]  /*07b0*/  DFMA R24, R16, UR8, -R24 ;  /* 0x0000000810187c2b */ /* 0x000fe20008000818 */
[----:B---3--:R-:W-:Y:S01]  /*07c0*/  IMAD.WIDE R26, R2, 0x4, R26 ;  /* 0x00000004021a7825 */ /* 0x008fe200078e021a */
[----:B-1----:R-:W-:-:S04]  /*07d0*/  DFMA R18, R10, -R18, R28 ;  /* 0x800000120a12722b */ /* 0x002fc8000000001c */
[----:B------:R-:W3:Y:S01]  /*07e0*/  LDG.E R9, desc[UR6][R26.64] ;  /* 0x000000061a097981 */ /* 0x000ee2000c1e1900 */
[----:B0-----:R-:W-:Y:S02]  /*07f0*/  DMUL R28, R14, R20 ;  /* 0x000000140e1c7228 */ /* 0x001fe40000000000 */
[----:B------:R-:W-:Y:S01]  /*0800*/  DMUL R24, R12, R24 ;  /* 0x000000180c187228 */ /* 0x000fe20000000000 */
[----:B------:R-:W-:-:S03]  /*0810*/  IMAD.WIDE R20, R3, 0x4, R26 ;  /* 0x0000000403147825 */ /* 0x000fc600078e021a */
[----:B------:R0:W-:Y:S02]  /*0820*/  F2F.F32.F64 R6, R28 ;  /* 0x0000001c00067310 */ /* 0x0001e40000301000 */
[----:B0-----:R-:W-:-:S06]  /*0830*/  IMAD.WIDE R28, R3, 0x4, R20 ;  /* 0x00000004031c7825 */ /* 0x001fcc00078e0214 */
[----:B------:R0:W1:Y:S01]  /*0840*/  F2F.F32.F64 R25, R24 ;  /* 0x0000001800197310 */ /* 0x0000620000301000 */
[----:B--2---:R-:W-:Y:S01]  /*0850*/  IMAD.WIDE R22, R4, 0x4, R22 ;  /* 0x0000000404167825 */ /* 0x004fe200078e0216 */
[----:B------:R-:W2:Y:S04]  /*0860*/  LDG.E R27, desc[UR6][R28.64] ;  /* 0x000000061c1b7981 */ /* 0x000ea8000c1e1900 */
[----:B0-----:R0:W2:Y:S02]  /*0870*/  LDG.E R24, desc[UR6][R20.64] ;  /* 0x0000000614187981 */ /* 0x0010a4000c1e1900 */
[----:B0-----:R-:W-:-:S05]  /*0880*/  IMAD.WIDE R20, R3, 0x4, R28 ;  /* 0x0000000403147825 */ /* 0x001fca00078e021c */
[----:B------:R1:W4:Y:S04]  /*0890*/  LDG.E R26, desc[UR6][R20.64] ;  /* 0x00000006141a7981 */ /* 0x000328000c1e1900 */
[----:B------:R-:W1:Y:S02]  /*08a0*/  LDG.E R21, desc[UR6][R22.64] ;  /* 0x0000000616157981 */ /* 0x000e64000c1e1900 */
[----:B-1----:R-:W-:-:S05]  /*08b0*/  FFMA R21, -R0, R25, R21 ;  /* 0x0000001900157223 */ /* 0x002fca0000000115 */
[----:B------:R0:W-:Y:S02]  /*08c0*/  STG.E desc[UR6][R22.64], R21 ;  /* 0x0000001516007986 */ /* 0x0001e4000c101906 */
[----:B0-----:R-:W-:-:S05]  /*08d0*/  IMAD.WIDE R20, R3, 0x4, R22 ;  /* 0x0000000403147825 */ /* 0x001fca00078e0216 */
[----:B------:R-:W5:Y:S02]  /*08e0*/  LDG.E R29, desc[UR6][R20.64] ;  /* 0x00000006141d7981 */ /* 0x000f64000c1e1900 */
[----:B-----5:R-:W-:Y:S02]  /*08f0*/  FFMA R25, R0, R25, R29 ;  /* 0x0000001900197223 */ /* 0x020fe4000000001d */
[----:B------:R-:W0:Y:S03]  /*0900*/  LDC.64 R28, c[0x0][0x388] ;  /* 0x0000e200ff1c7b82 */ /* 0x000e260000000a00 */
[----:B------:R1:W-:Y:S01]  /*0910*/  STG.E desc[UR6][R20.64], R25 ;  /* 0x0000001914007986 */ /* 0x0003e2000c101906 */
[----:B0-----:R-:W-:-:S05]  /*0920*/  IMAD.WIDE R28, R4, 0x4, R28 ;  /* 0x00000004041c7825 */ /* 0x001fca00078e021c */
[----:B-1----:R-:W5:Y:S02]  /*0930*/  LDG.E R25, desc[UR6][R28.64] ;  /* 0x000000061c197981 */ /* 0x002f64000c1e1900 */
[----:B-----5:R-:W-:-:S05]  /*0940*/  FADD R25, -R6, R25 ;  /* 0x0000001906197221 */ /* 0x020fca0000000100 */
[----:B------:R0:W-:Y:S02]  /*0950*/  STG.E desc[UR6][R28.64], R25 ;  /* 0x000000191c007986 */ /* 0x0001e4000c101906 */
[----:B0-----:R-:W-:-:S05]  /*0960*/  IMAD.WIDE R28, R3, 0x4, R28 ;  /* 0x00000004031c7825 */ /* 0x001fca00078e021c */
[----:B------:R-:W5:Y:S02]  /*0970*/  LDG.E R23, desc[UR6][R28.64] ;  /* 0x000000061c177981 */ /* 0x000f64000c1e1900 */
[----:B-----5:R-:W-:Y:S02]  /*0980*/  FADD R6, R6, R23 ;  /* 0x0000001706067221 */ /* 0x020fe40000000000 */
[----:B------:R-:W0:Y:S03]  /*0990*/  LDC.64 R22, c[0x0][0x390] ;  /* 0x0000e400ff167b82 */ /* 0x000e260000000a00 */
[----:B------:R1:W-:Y:S01]  /*09a0*/  STG.E desc[UR6][R28.64], R6 ;  /* 0x000000061c007986 */ /* 0x0003e2000c101906 */
[----:B0-----:R-:W-:-:S05]  /*09b0*/  IMAD.WIDE R22, R4, 0x4, R22 ;  /* 0x0000000404167825 */ /* 0x001fca00078e0216 */
[----:B------:R-:W5:Y:S01]  /*09c0*/  LDG.E R21, desc[UR6][R22.64] ;  /* 0x0000000616157981 */ /* 0x000f62000c1e1900 */
[----:B------:R-:W-:-:S06]  /*09d0*/  DMUL R18, R14, R18 ;  /* 0x000000120e127228 */ /* 0x000fcc0000000000 */
[----:B-1----:R0:W5:Y:S02]  /*09e0*/  F2F.F32.F64 R6, R18 ;  /* 0x0000001200067310 */ /* 0x0021640000301000 */
[----:B0-----:R-:W-:-:S04]  /*09f0*/  IMAD.WIDE R18, R3, 0x4, R22 ;  /* 0x0000000403127825 */ /* 0x001fc800078e0216 */
[----:B-----5:R-:W-:-:S05]  /*0a00*/  FADD R21, -R6, R21 ;  /* 0x0000001506157221 */ /* 0x020fca0000000100 */
[----:B------:R0:W-:Y:S04]  /*0a10*/  STG.E desc[UR6][R22.64], R21 ;  /* 0x0000001516007986 */ /* 0x0001e8000c101906 */
[----:B------:R-:W5:Y:S01]  /*0a20*/  LDG.E R25, desc[UR6][R18.64] ;  /* 0x0000000612197981 */ /* 0x000f62000c1e1900 */
[----:B0-----:R-:W0:Y:S02]  /*0a30*/  LDC.64 R20, c[0x0][0x398] ;  /* 0x0000e600ff147b82 */ /* 0x001e240000000a00 */
[----:B0-----:R-:W-:-:S04]  /*0a40*/  IMAD.WIDE R20, R4, 0x4, R20 ;  /* 0x0000000404147825 */ /* 0x001fc800078e0214 */
[----:B--2---:R-:W-:-:S04]  /*0a50*/  FADD R28, R24, R27 ;  /* 0x0000001b181c7221 */ /* 0x004fc80000000000 */
[----:B------:R-:W0:Y:S02]  /*0a60*/  F2F.F64.F32 R22, R28 ;  /* 0x0000001c00167310 */ /* 0x000e240000201800 */
[----:B0-----:R-:W-:Y:S01]  /*0a70*/  DMUL R22, R22, UR10 ;  /* 0x0000000a16167c28 */ /* 0x001fe20008000000 */
[----:B-----5:R-:W-:-:S05]  /*0a80*/  FADD R25, R6, R25 ;  /* 0x0000001906197221 */ /* 0x020fca0000000000 */
[----:B------:R0:W-:Y:S04]  /*0a90*/  STG.E desc[UR6][R18.64], R25 ;  /* 0x0000001912007986 */ /* 0x0001e8000c101906 */
[----:B0-----:R-:W2:Y:S01]  /*0aa0*/  LDG.E R25, desc[UR6][R20.64] ;  /* 0x0000000614197981 */ /* 0x001ea2000c1e1900 */
[----:B----4-:R-:W-:-:S04]  /*0ab0*/  FADD R6, R24, R26 ;  /* 0x0000001a18067221 */ /* 0x010fc80000000000 */
[----:B------:R-:W-:Y:S01]  /*0ac0*/  FMUL R7, R7, R6 ;  /* 0x0000000607077220 */ /* 0x000fe20000400000 */
[----:B---3--:R-:W-:-:S04]  /*0ad0*/  FADD R6, R9, R27 ;  /* 0x0000001b09067221 */ /* 0x008fc80000000000 */
[----:B------:R-:W-:-:S04]  /*0ae0*/  FFMA R29, R8, R6, R7 ;  /* 0x00000006081d7223 */ /* 0x000fc80000000007 */
[----:B------:R-:W0:Y:S01]  /*0af0*/  F2F.F64.F32 R6, R29 ;  /* 0x0000001d00067310 */ /* 0x000e220000201800 */
[----:B------:R-:W-:Y:S01]  /*0b00*/  FADD R26, -R9, R26 ;  /* 0x0000001a091a7221 */ /* 0x000fe20000000100 */
[----:B0-----:R-:W-:-:S08]  /*0b10*/  DMUL R6, R6, UR12 ;  /* 0x0000000c06067c28 */ /* 0x001fd00008000000 */
[----:B------:R-:W-:Y:S01]  /*0b20*/  DFMA R22, R16, R22, -R6 ;  /* 0x000000161016722b */ /* 0x000fe20000000806 */
[----:B------:R-:W0:Y:S01]  /*0b30*/  F2F.F64.F32 R8, R26 ;  /* 0x0000001a00087310 */ /* 0x000e220000201800 */
        /* <DEDUP_REMOVED lines=13> */
[----:B------:R-:W-:-:S04]  /*0c10*/  IADD3 R5, PT, PT, R5, 0x1, RZ ;  /* 0x0000000105057810 */ /* 0x000fc80007ffe0ff */
[----:B------:R-:W-:Y:S02]  /*0c20*/  ISETP.NE.AND P0, PT, R5, 0x1, PT ;  /* 0x000000010500780c */ /* 0x000fe40003f05270 */
[-C--:B------:R-:W-:Y:S02]  /*0c30*/  IADD3 R2, PT, PT, R2, R3.reuse, RZ ;  /* 0x0000000302027210 */ /* 0x080fe40007ffe0ff */
[----:B------:R-:W-:Y:S01]  /*0c40*/  IADD3 R4, PT, PT, R4, R3, RZ ;  /* 0x0000000304047210 */ /* 0x000fe20007ffe0ff */
[----:B--2---:R-:W-:-:S05]  /*0c50*/  FADD R17, R6, R17 ;  /* 0x0000001106117221 */ /* 0x004fca0000000000 */
[----:B------:R1:W-:Y:S03]  /*0c60*/  STG.E desc[UR6][R8.64], R17 ;  /* 0x0000001108007986 */ /* 0x0003e6000c101906 */
[----:B------:R-:W-:Y:S05]  /*0c70*/  @P0 BRA `(.L_x_128) ;  /* 0xfffffff400700947 */ /* 0x000fea000383ffff */
[----:B------:R-:W-:Y:S05]  /*0c80*/  EXIT ;  /* 0x000000000000794d */ /* 0x000fea0003800000 */
        .weak           $__internal_6_$__cuda_sm3x_div_rn_noftz_f32_slowpath
        .type           $__internal_6_$__cuda_sm3x_div_rn_noftz_f32_slowpath,@function
        .size           $__internal_6_$__cuda_sm3x_div_rn_noftz_f32_slowpath,(.L_x_188 - $__internal_6_$__cuda_sm3x_div_rn_noftz_f32_slowpath)
$__internal_6_$__cuda_sm3x_div_rn_noftz_f32_slowpath:
        /* <DEDUP_REMOVED lines=37> */
.L_x_129:
[----:B------:R-:W-:Y:S02]  /*0ee0*/  LEA R3, R6, 0xc0800000, 0x17 ;  /* 0xc080000006037811 */ /* 0x000fe400078eb8ff */
[----:B------:R-:W-:Y:S02]  /*0ef0*/  IADD3 R5, PT, PT, R5, -0x7f, RZ ;  /* 0xffffff8105057810 */ /* 0x000fe40007ffe0ff */
[----:B0-----:R-:W-:Y:S02]  /*0f00*/  IADD3 R3, PT, PT, -R3, R8, RZ ;  /* 0x0000000803037210 */ /* 0x001fe40007ffe1ff */
[C---:B------:R-:W-:Y:S01]  /*0f10*/  IADD3 R6, PT, PT, R5.reuse, 0x7f, -R6 ;  /* 0x0000007f05067810 */ /* 0x040fe20007ffe806 */
[----:B------:R-:W-:Y:S01]  /*0f20*/  IMAD R0, R5, -0x800000, R7 ;  /* 0xff80000005007824 */ /* 0x000fe200078e0207 */
[----:B------:R-:W0:Y:S01]  /*0f30*/  MUFU.RCP R8, R3 ;  /* 0x0000000300087308 */ /* 0x000e220000001000 */
[----:B------:R-:W-:Y:S01]  /*0f40*/  FADD.FTZ R11, -R3, -RZ ;  /* 0x800000ff030b7221 */ /* 0x000fe20000010100 */
[----:B------:R-:W-:-:S03]  /*0f50*/  IADD3 R6, PT, PT, R6, R9, RZ ;  /* 0x0000000906067210 */ /* 0x000fc60007ffe0ff */
        /* <DEDUP_REMOVED lines=42> */
.L_x_135:
[----:B------:R-:W-:-:S04]  /*1200*/  LOP3.LUT R0, R0, 0x80000000, RZ, 0xc0, !PT ;  /* 0x8000000000007812 */ /* 0x000fc800078ec0ff */
[----:B------:R-:W-:Y:S01]  /*1210*/  LOP3.LUT R0, R0, 0x7f800000, RZ, 0xfc, !PT ;  /* 0x7f80000000007812 */ /* 0x000fe200078efcff */
[----:B------:R-:W-:Y:S06]  /*1220*/  BRA `(.L_x_136) ;  /* 0x0000000000287947 */ /* 0x000fec0003800000 */
.L_x_134:
[----:B------:R-:W-:Y:S01]  /*1230*/  LEA R0, R6, R0, 0x17 ;  /* 0x0000000006007211 */ /* 0x000fe200078eb8ff */
[----:B------:R-:W-:Y:S06]  /*1240*/  BRA `(.L_x_136) ;  /* 0x0000000000207947 */ /* 0x000fec0003800000 */
.L_x_133:
[----:B------:R-:W-:-:S04]  /*1250*/  LOP3.LUT R0, R8, 0x80000000, R7, 0x48, !PT ;  /* 0x8000000008007812 */ /* 0x000fc800078e4807 */
[----:B------:R-:W-:Y:S01]  /*1260*/  LOP3.LUT R0, R0, 0x7f800000, RZ, 0xfc, !PT ;  /* 0x7f80000000007812 */ /* 0x000fe200078efcff */
[----:B------:R-:W-:Y:S06]  /*1270*/  BRA `(.L_x_136) ;  /* 0x0000000000147947 */ /* 0x000fec0003800000 */
.L_x_132:
[----:B------:R-:W-:Y:S01]  /*1280*/  LOP3.LUT R0, R8, 0x80000000, R7, 0x48, !PT ;  /* 0x8000000008007812 */ /* 0x000fe200078e4807 */
[----:B------:R-:W-:Y:S06]  /*1290*/  BRA `(.L_x_136) ;  /* 0x00000000000c7947 */ /* 0x000fec0003800000 */
.L_x_131:
[----:B------:R-:W0:Y:S01]  /*12a0*/  MUFU.RSQ R0, -QNAN ;  /* 0xffc0000000007908 */ /* 0x000e220000001400 */
[----:B------:R-:W-:Y:S05]  /*12b0*/  BRA `(.L_x_136) ;  /* 0x0000000000047947 */ /* 0x000fea0003800000 */
.L_x_130:
[----:B------:R-:W-:-:S07]  /*12c0*/  FADD.FTZ R0, R0, R3 ;  /* 0x0000000300007221 */ /* 0x000fce0000010000 */
.L_x_136:
[----:B------:R-:W-:-:S04]  /*12d0*/  HFMA2 R3, -RZ, RZ, 0, 0 ;  /* 0x00000000ff037431 */ /* 0x000fc800000001ff */
[----:B0-----:R-:W-:Y:S05]  /*12e0*/  RET.REL.NODEC R2 `(_Z23computeResidual_kernel1PfS_S_S_PKfS1_S1_S1_fffffiiiiii) ;  /* 0xffffffec02447950 */ /* 0x001fea0003c3ffff */
.L_x_137:
        /* <DEDUP_REMOVED lines=9> */
.L_x_188:


//--------------------- .text._Z19zeroResidual_kernelPfS_S_S_iiiiii --------------------------
	.section	.text._Z19zeroResidual_kernelPfS_S_S_iiiiii,"ax",@progbits
	.align	128
        .global         _Z19zeroResidual_kernelPfS_S_S_iiiiii
        .type           _Z19zeroResidual_kernelPfS_S_S_iiiiii,@function
        .size           _Z19zeroResidual_kernelPfS_S_S_iiiiii,(.L_x_199 - _Z19zeroResidual_kernelPfS_S_S_iiiiii)
        .other          _Z19zeroResidual_kernelPfS_S_S_iiiiii,@"STO_CUDA_ENTRY STV_DEFAULT"
_Z19zeroResidual_kernelPfS_S_S_iiiiii:
.text._Z19zeroResidual_kernelPfS_S_S_iiiiii:
[----:B------:R-:W-:Y:S08]  /*0000*/  LDC R1, c[0x0][0x37c] ;  /* 0x0000df00ff017b82 */ /* 0x000ff00000000800 */
[----:B------:R-:W0:Y:S08]  /*0010*/  LDC R0, c[0x0][0x3a4] ;  /* 0x0000e900ff007b82 */ /* 0x000e300000000800 */
[----:B------:R-:W1:Y:S01]  /*0020*/  S2UR UR4, SR_CTAID.X ;  /* 0x00000000000479c3 */ /* 0x000e620000002500 */
[----:B0-----:R-:W-:-:S13]  /*0030*/  ISETP.GE.AND P0, PT, R0, -0x1, PT ;  /* 0xffffffff0000780c */ /* 0x001fda0003f06270 */
[----:B-1----:R-:W-:Y:S05]  /*0040*/  @!P0 EXIT ;  /* 0x000000000000894d */ /* 0x002fea0003800000 */
[----:B------:R-:W0:Y:S01]  /*0050*/  LDCU UR5, c[0x0][0x3b0] ;  /* 0x00007600ff0577ac */ /* 0x000e220008000800 */
[----:B------:R-:W1:Y:S01]  /*0060*/  S2R R16, SR_TID.X ;  /* 0x0000000000107919 */ /* 0x000e620000002100 */
[----:B------:R-:W-:Y:S01]  /*0070*/  VIADD R2, R0, 0x1 ;  /* 0x0000000100027836 */ /* 0x000fe20000000000 */
[----:B------:R-:W-:Y:S01]  /*0080*/  UIADD3 UR4, UPT, UPT, UR4, -0x1, URZ ;  /* 0xffffffff04047890 */ /* 0x000fe2000fffe0ff */
[----:B------:R-:W2:Y:S03]  /*0090*/  LDCU.64 UR6, c[0x0][0x358] ;  /* 0x00006b00ff0677ac */ /* 0x000ea60008000a00 */
[----:B------:R-:W-:Y:S01]  /*00a0*/  ISETP.GE.U32.AND P0, PT, R2, 0x3, PT ;  /* 0x000000030200780c */ /* 0x000fe20003f06070 */
[----:B------:R-:W-:-:S05]  /*00b0*/  VIADD R2, R0, 0x2 ;  /* 0x0000000200027836 */ /* 0x000fca0000000000 */
[----:B------:R-:W-:Y:S01]  /*00c0*/  LOP3.LUT R25, R2, 0x3, RZ, 0xc0, !PT ;  /* 0x0000000302197812 */ /* 0x000fe200078ec0ff */
[----:B0-----:R-:W-:-:S03]  /*00d0*/  UIMAD UR5, UR4, UR5, URZ ;  /* 0x00000005040572a4 */ /* 0x001fc6000f8e02ff */
[----:B------:R-:W-:-:S03]  /*00e0*/  UMOV UR4, 0xffffffff ;  /* 0xffffffff00047882 */ /* 0x000fc60000000000 */
[----:B--2---:R-:W-:Y:S06]  /*00f0*/  @!P0 BRA `(.L_x_138) ;  /* 0x0000000400608947 */ /* 0x004fec0003800000 */
[----:B------:R-:W1:Y:S01]  /*0100*/  LDC R21, c[0x0][0x3ac] ;  /* 0x0000eb00ff157b82 */ /* 0x000e620000000800 */
[----:B------:R-:W-:Y:S01]  /*0110*/  LOP3.LUT R2, R2, 0xfffffffc, RZ, 0xc0, !PT ;  /* 0xfffffffc02027812 */ /* 0x000fe200078ec0ff */
[----:B------:R-:W-:Y:S01]  /*0120*/  USHF.R.S32.HI UR4, URZ, 0x1f, UR5 ;  /* 0x0000001fff047899 */ /* 0x000fe20008011405 */
[----:B------:R-:W-:Y:S01]  /*0130*/  IMAD.MOV.U32 R24, RZ, RZ, RZ ;  /* 0x000000ffff187224 */ /* 0x000fe200078e00ff */
[----:B------:R-:W0:Y:S02]  /*0140*/  LDCU.128 UR8, c[0x0][0x380] ;  /* 0x00007000ff0877ac */ /* 0x000e240008000c00 */
[----:B------:R-:W-:Y:S02]  /*0150*/  IMAD.MOV R23, RZ, RZ, -R2 ;  /* 0x000000ffff177224 */ /* 0x000fe400078e0a02 */
[----:B------:R-:W2:Y:S01]  /*0160*/  LDC R17, c[0x0][0x3b4] ;  /* 0x0000ed00ff117b82 */ /* 0x000ea20000000800 */
[----:B------:R-:W3:Y:S07]  /*0170*/  LDCU.128 UR12, c[0x0][0x390] ;  /* 0x00007200ff0c77ac */ /* 0x000eee0008000c00 */
[----:B------:R-:W4:Y:S01]  /*0180*/  LDC R20, c[0x0][0x3b4] ;  /* 0x0000ed00ff147b82 */ /* 0x000f220000000800 */
[----:B-1----:R-:W-:-:S02]  /*0190*/  IADD3 R19, P0, P1, R16, UR5, R21 ;  /* 0x0000000510137c10 */ /* 0x002fc4000f91e015 */
[----:B------:R-:W-:-:S04]  /*01a0*/  SHF.R.S32.HI R21, RZ, 0x1f, R21 ;  /* 0x0000001fff157819 */ /* 0x000fc80000011415 */
[----:B------:R-:W-:Y:S01]  /*01b0*/  IADD3.X R21, PT, PT, RZ, UR4, R21, P0, P1 ;  /* 0x00000004ff157c10 */ /* 0x000fe200087e2415 */
[----:B------:R-:W-:Y:S01]  /*01c0*/  UMOV UR4, URZ ;  /* 0x000000ff00047c82 */ /* 0x000fe20008000000 */
[----:B--2---:R-:W-:Y:S02]  /*01d0*/  IMAD.SHL.U32 R18, R17, 0x2, RZ ;  /* 0x0000000211127824 */ /* 0x004fe400078e00ff */
[----:B0--3--:R-:W-:-:S07]  /*01e0*/  IMAD.MOV R22, RZ, RZ, -R17 ;  /* 0x000000ffff167224 */ /* 0x009fce00078e0a11 */
.L_x_139:
[-C--:B--2---:R-:W-:Y:S01]  /*01f0*/  IADD3 R6, P0, PT, R22, R19.reuse, RZ ;  /* 0x0000001316067210 */ /* 0x084fe20007f1e0ff */
[----:B------:R-:W-:Y:S01]  /*0200*/  VIADD R23, R23, 0x4 ;  /* 0x0000000417177836 */ /* 0x000fe20000000000 */
[----:B------:R-:W-:Y:S01]  /*0210*/  IADD3 R15, P1, PT, R24, R19, RZ ;  /* 0x00000013180f7210 */ /* 0x000fe20007f3e0ff */
[----:B------:R-:W-:Y:S01]  /*0220*/  UIADD3 UR4, UPT, UPT, UR4, 0x4, URZ ;  /* 0x0000000404047890 */ /* 0x000fe2000fffe0ff */
[-C--:B------:R-:W-:Y:S01]  /*0230*/  LEA.HI.X.SX32 R3, R22, R21.reuse, 0x1, P0 ;  /* 0x0000001516037211 */ /* 0x080fe200000f0eff */
[----:B------:R-:W-:Y:S01]  /*0240*/  IMAD.SHL.U32 R12, R6, 0x4, RZ ;  /* 0x00000004060c7824 */ /* 0x000fe200078e00ff */
[----:B------:R-:W-:Y:S01]  /*0250*/  LEA.HI.X.SX32 R14, R24, R21, 0x1, P1 ;  /* 0x00000015180e7211 */ /* 0x000fe200008f0eff */
[C---:B------:R-:W-:Y:S01]  /*0260*/  IMAD R22, R17.reuse, 0x4, R22 ;  /* 0x0000000411167824 */ /* 0x040fe200078e0216 */
[----:B------:R-:W-:Y:S01]  /*0270*/  SHF.L.U64.HI R6, R6, 0x2, R3 ;  /* 0x0000000206067819 */ /* 0x000fe20000010203 */
[----:B------:R-:W-:Y:S01]  /*0280*/  IMAD R24, R17, 0x4, R24 ;  /* 0x0000000411187824 */ /* 0x000fe200078e0218 */
[----:B------:R-:W-:-:S02]  /*0290*/  IADD3 R2, P0, PT, R12, UR8, RZ ;  /* 0x000000080c027c10 */ /* 0x000fc4000ff1e0ff */
[----:B------:R-:W-:Y:S02]  /*02a0*/  IADD3 R10, P1, PT, R12, UR12, RZ ;  /* 0x0000000c0c0a7c10 */ /* 0x000fe4000ff3e0ff */
[----:B------:R-:W-:Y:S02]  /*02b0*/  IADD3.X R3, PT, PT, R6, UR9, RZ, P0, !PT ;  /* 0x0000000906037c10 */ /* 0x000fe400087fe4ff */
[----:B------:R-:W-:Y:S02]  /*02c0*/  IADD3 R4, P0, PT, R12, UR10, RZ ;  /* 0x0000000a0c047c10 */ /* 0x000fe4000ff1e0ff */
[C---:B------:R-:W-:Y:S01]  /*02d0*/  SHF.L.U64.HI R14, R15.reuse, 0x2, R14 ;  /* 0x000000020f0e7819 */ /* 0x040fe2000001020e */
[----:B------:R-:W-:Y:S01]  /*02e0*/  IMAD.SHL.U32 R15, R15, 0x4, RZ ;  /* 0x000000040f0f7824 */ /* 0x000fe200078e00ff */
[----:B------:R-:W-:Y:S01]  /*02f0*/  IADD3.X R5, PT, PT, R6, UR11, RZ, P0, !PT ;  /* 0x0000000b06057c10 */ /* 0x000fe200087fe4ff */
[----:B------:R0:W-:Y:S01]  /*0300*/  STG.E desc[UR6][R2.64+-0x4], RZ ;  /* 0xfffffcff02007986 */ /* 0x0001e2000c101906 */
[----:B------:R-:W-:-:S02]  /*0310*/  IADD3 R12, P0, PT, R12, UR14, RZ ;  /* 0x0000000e0c0c7c10 */ /* 0x000fc4000ff1e0ff */
[----:B----4-:R-:W-:Y:S01]  /*0320*/  IADD3 R27, P2, PT, R20, R19, RZ ;  /* 0x00000013141b7210 */ /* 0x010fe20007f5e0ff */
[----:B------:R1:W-:Y:S01]  /*0330*/  STG.E desc[UR6][R4.64+-0x4], RZ ;  /* 0xfffffcff04007986 */ /* 0x0003e2000c101906 */
[C---:B------:R-:W-:Y:S02]  /*0340*/  IADD3.X R11, PT, PT, R6.reuse, UR13, RZ, P1, !PT ;  /* 0x0000000d060b7c10 */ /* 0x040fe40008ffe4ff */
[----:B------:R-:W-:Y:S02]  /*0350*/  IADD3.X R13, PT, PT, R6, UR15, RZ, P0, !PT ;  /* 0x0000000f060d7c10 */ /* 0x000fe400087fe4ff */
[----:B------:R-:W-:Y:S01]  /*0360*/  IADD3 R8, P1, PT, R15, UR8, RZ ;  /* 0x000000080f087c10 */ /* 0x000fe2000ff3e0ff */
[----:B------:R-:W-:Y:S01]  /*0370*/  STG.E desc[UR6][R10.64+-0x4], RZ ;  /* 0xfffffcff0a007986 */ /* 0x000fe2000c101906 */
[----:B------:R-:W-:Y:S01]  /*0380*/  LEA.HI.X.SX32 R26, R20, R21, 0x1, P2 ;  /* 0x00000015141a7211 */ /* 0x000fe200010f0eff */
[----:B------:R-:W-:Y:S01]  /*0390*/  IMAD R20, R17, 0x4, R20 ;  /* 0x0000000411147824 */ /* 0x000fe200078e0214 */
[----:B------:R-:W-:Y:S01]  /*03a0*/  IADD3 R6, P0, PT, R15, UR10, RZ ;  /* 0x0000000a0f067c10 */ /* 0x000fe2000ff1e0ff */
[----:B------:R2:W-:Y:S01]  /*03b0*/  STG.E desc[UR6][R12.64+-0x4], RZ ;  /* 0xfffffcff0c007986 */ /* 0x0005e2000c101906 */
[----:B------:R-:W-:-:S02]  /*03c0*/  IADD3.X R9, PT, PT, R14, UR9, RZ, P1, !PT ;  /* 0x000000090e097c10 */ /* 0x000fc40008ffe4ff */
[C---:B------:R-:W-:Y:S02]  /*03d0*/  IADD3.X R7, PT, PT, R14.reuse, UR11, RZ, P0, !PT ;  /* 0x0000000b0e077c10 */ /* 0x040fe400087fe4ff */
[C---:B------:R-:W-:Y:S01]  /*03e0*/  SHF.L.U64.HI R26, R27.reuse, 0x2, R26 ;  /* 0x000000021b1a7819 */ /* 0x040fe2000001021a */
[----:B------:R-:W-:Y:S01]  /*03f0*/  IMAD.SHL.U32 R27, R27, 0x4, RZ ;  /* 0x000000041b1b7824 */ /* 0x000fe200078e00ff */
[C---:B0-----:R-:W-:Y:S01]  /*0400*/  IADD3 R2, P1, PT, R15.reuse, UR12, RZ ;  /* 0x0000000c0f027c10 */ /* 0x041fe2000ff3e0ff */
[----:B------:R0:W-:Y:S01]  /*0410*/  STG.E desc[UR6][R8.64+-0x4], RZ ;  /* 0xfffffcff08007986 */ /* 0x0001e2000c101906 */
[----:B-1----:R-:W-:Y:S02]  /*0420*/  IADD3 R4, P0, PT, R15, UR14, RZ ;  /* 0x0000000e0f047c10 */ /* 0x002fe4000ff1e0ff */
[C---:B------:R-:W-:Y:S01]  /*0430*/  IADD3.X R3, PT, PT, R14.reuse, UR13, RZ, P1, !PT ;  /* 0x0000000d0e037c10 */ /* 0x040fe20008ffe4ff */
[----:B------:R1:W-:Y:S01]  /*0440*/  STG.E desc[UR6][R6.64+-0x4], RZ ;  /* 0xfffffcff06007986 */ /* 0x0003e2000c101906 */
[----:B------:R-:W-:-:S02]  /*0450*/  IADD3.X R5, PT, PT, R14, UR15, RZ, P0, !PT ;  /* 0x0000000f0e057c10 */ /* 0x000fc400087fe4ff */
[C---:B--2---:R-:W-:Y:S01]  /*0460*/  IADD3 R12, P0, PT, R27.reuse, UR10, RZ ;  /* 0x0000000a1b0c7c10 */ /* 0x044fe2000ff1e0ff */
[----:B------:R2:W-:Y:S01]  /*0470*/  STG.E desc[UR6][R2.64+-0x4], RZ ;  /* 0xfffffcff02007986 */ /* 0x0005e2000c101906 */
[----:B------:R-:W-:Y:S02]  /*0480*/  IADD3 R10, P1, PT, R27, UR8, RZ ;  /* 0x000000081b0a7c10 */ /* 0x000fe4000ff3e0ff */
[----:B0-----:R-:W-:Y:S01]  /*0490*/  IADD3 R8, P2, PT, R18, R19, RZ ;  /* 0x0000001312087210 */ /* 0x001fe20007f5e0ff */
[----:B------:R0:W-:Y:S01]  /*04a0*/  STG.E desc[UR6][R4.64+-0x4], RZ ;  /* 0xfffffcff04007986 */ /* 0x0001e2000c101906 */
[----:B------:R-:W-:Y:S02]  /*04b0*/  IADD3.X R13, PT, PT, R26, UR11, RZ, P0, !PT ;  /* 0x0000000b1a0d7c10 */ /* 0x000fe400087fe4ff */
[----:B------:R-:W-:Y:S01]  /*04c0*/  LEA.HI.X.SX32 R9, R18, R21, 0x1, P2 ;  /* 0x0000001512097211 */ /* 0x000fe200010f0eff */
[----:B-1----:R-:W-:Y:S01]  /*04d0*/  IMAD.SHL.U32 R7, R8, 0x4, RZ ;  /* 0x0000000408077824 */ /* 0x002fe200078e00ff */
[----:B------:R-:W-:Y:S01]  /*04e0*/  IADD3.X R11, PT, PT, R26, UR9, RZ, P1, !PT ;  /* 0x000000091a0b7c10 */ /* 0x000fe20008ffe4ff */
[----:B------:R-:W-:Y:S01]  /*04f0*/  IMAD R18, R17, 0x4, R18 ;  /* 0x0000000411127824 */ /* 0x000fe200078e0212 */
[----:B--2---:R-:W-:-:S02]  /*0500*/  IADD3 R2, P0, PT, R27, UR14, RZ ;  /* 0x0000000e1b027c10 */ /* 0x004fc4000ff1e0ff */
[----:B------:R-:W-:Y:S01]  /*0510*/  IADD3 R14, P1, PT, R27, UR12, RZ ;  /* 0x0000000c1b0e7c10 */ /* 0x000fe2000ff3e0ff */
[----:B------:R1:W-:Y:S01]  /*0520*/  STG.E desc[UR6][R10.64+-0x4], RZ ;  /* 0xfffffcff0a007986 */ /* 0x0003e2000c101906 */
[----:B------:R-:W-:Y:S02]  /*0530*/  IADD3.X R3, PT, PT, R26, UR15, RZ, P0, !PT ;  /* 0x0000000f1a037c10 */ /* 0x000fe400087fe4ff */
[----:B------:R-:W-:Y:S01]  /*0540*/  SHF.L.U64.HI R28, R8, 0x2, R9 ;  /* 0x00000002081c7819 */ /* 0x000fe20000010209 */
[----:B------:R2:W-:Y:S01]  /*0550*/  STG.E desc[UR6][R12.64+-0x4], RZ ;  /* 0xfffffcff0c007986 */ /* 0x0005e2000c101906 */
[C---:B------:R-:W-:Y:S02]  /*0560*/  IADD3 R6, P0, PT, R7.reuse, UR10, RZ ;  /* 0x0000000a07067c10 */ /* 0x040fe4000ff1e0ff */
[----:B------:R-:W-:Y:S02]  /*0570*/  IADD3.X R15, PT, PT, R26, UR13, RZ, P1, !PT ;  /* 0x0000000d1a0f7c10 */ /* 0x000fe40008ffe4ff */
[----:B0-----:R-:W-:-:S02]  /*0580*/  IADD3 R4, P1, PT, R7, UR8, RZ ;  /* 0x0000000807047c10 */ /* 0x001fc4000ff3e0ff */
[C---:B------:R-:W-:Y:S01]  /*0590*/  IADD3 R8, P2, PT, R7.reuse, UR12, RZ ;  /* 0x0000000c07087c10 */ /* 0x040fe2000ff5e0ff */
[----:B------:R2:W-:Y:S01]  /*05a0*/  STG.E desc[UR6][R14.64+-0x4], RZ ;  /* 0xfffffcff0e007986 */ /* 0x0005e2000c101906 */
[----:B-1----:R-:W-:Y:S02]  /*05b0*/  IADD3 R10, P3, PT, R7, UR14, RZ ;  /* 0x0000000e070a7c10 */ /* 0x002fe4000ff7e0ff */
[C---:B------:R-:W-:Y:S01]  /*05c0*/  IADD3.X R7, PT, PT, R28.reuse, UR11, RZ, P0, !PT ;  /* 0x0000000b1c077c10 */ /* 0x040fe200087fe4ff */
[----:B------:R2:W-:Y:S01]  /*05d0*/  STG.E desc[UR6][R2.64+-0x4], RZ ;  /* 0xfffffcff02007986 */ /* 0x0005e2000c101906 */
[----:B------:R-:W-:Y:S02]  /*05e0*/  ISETP.NE.AND P0, PT, R23, RZ, PT ;  /* 0x000000ff1700720c */ /* 0x000fe40003f05270 */
[C---:B------:R-:W-:Y:S02]  /*05f0*/  IADD3.X R5, PT, PT, R28.reuse, UR9, RZ, P1, !PT ;  /* 0x000000091c057c10 */ /* 0x040fe40008ffe4ff */
[----:B------:R-:W-:-:S02]  /*0600*/  IADD3.X R9, PT, PT, R28, UR13, RZ, P2, !PT ;  /* 0x0000000d1c097c10 */ /* 0x000fc400097fe4ff */
[----:B------:R-:W-:Y:S01]  /*0610*/  IADD3.X R11, PT, PT, R28, UR15, RZ, P3, !PT ;  /* 0x0000000f1c0b7c10 */ /* 0x000fe20009ffe4ff */
[----:B------:R2:W-:Y:S04]  /*0620*/  STG.E desc[UR6][R4.64+-0x4], RZ ;  /* 0xfffffcff04007986 */ /* 0x0005e8000c101906 */
[----:B------:R2:W-:Y:S04]  /*0630*/  STG.E desc[UR6][R6.64+-0x4], RZ ;  /* 0xfffffcff06007986 */ /* 0x0005e8000c101906 */
[----:B------:R2:W-:Y:S04]  /*0640*/  STG.E desc[UR6][R8.64+-0x4], RZ ;  /* 0xfffffcff08007986 */ /* 0x0005e8000c101906 */
[----:B------:R2:W-:Y:S01]  /*0650*/  STG.E desc[UR6][R10.64+-0x4], RZ ;  /* 0xfffffcff0a007986 */ /* 0x0005e2000c101906 */
[----:B------:R-:W-:Y:S05]  /*0660*/  @P0 BRA `(.L_x_139) ;  /* 0xfffffff800e00947 */ /* 0x000fea000383ffff */
[----:B------:R-:W-:-:S12]  /*0670*/  UIADD3 UR4, UPT, UPT, UR4, -0x1, URZ ;  /* 0xffffffff04047890 */ /* 0x000fd8000fffe0ff */
.L_x_138:
[----:B------:R-:W-:-:S13]  /*0680*/  ISETP.NE.AND P0, PT, R25, RZ, PT ;  /* 0x000000ff1900720c */ /* 0x000fda0003f05270 */
[----:B------:R-:W-:Y:S05]  /*0690*/  @!P0 EXIT ;  /* 0x000000000000894d */ /* 0x000fea0003800000 */
[----:B------:R-:W-:Y:S02]  /*06a0*/  ISETP.NE.AND P1, PT, R25, 0x1, PT ;  /* 0x000000011900780c */ /* 0x000fe40003f25270 */
[----:B------:R-:W-:-:S04]  /*06b0*/  LOP3.LUT R0, R0, 0x1, RZ, 0xc0, !PT ;  /* 0x0000000100007812 */ /* 0x000fc800078ec0ff */
[----:B------:R-:W-:-:S07]  /*06c0*/  ISETP.NE.U32.AND P0, PT, R0, 0x1, PT ;  /* 0x000000010000780c */ /* 0x000fce0003f05070 */
[----:B------:R-:W-:Y:S06]  /*06d0*/  @!P1 BRA `(.L_x_140) ;  /* 0x0000000000ac9947 */ /* 0x000fec0003800000 */
[----:B--2---:R-:W0:Y:S01]  /*06e0*/  LDC R3, c[0x0][0x3b4] ;  /* 0x0000ed00ff037b82 */ /* 0x004e220000000800 */
[----:B------:R-:W-:Y:S01]  /*06f0*/  USHF.R.S32.HI UR8, URZ, 0x1f, UR5 ;  /* 0x0000001fff087899 */ /* 0x000fe20008011405 */
[----:B------:R-:W2:Y:S06]  /*0700*/  LDCU.128 UR12, c[0x0][0x380] ;  /* 0x00007000ff0c77ac */ /* 0x000eac0008000c00 */
[----:B------:R-:W3:Y:S01]  /*0710*/  LDC R5, c[0x0][0x3ac] ;  /* 0x0000eb00ff057b82 */ /* 0x000ee20000000800 */
[----:B0-----:R-:W-:Y:S01]  /*0720*/  IMAD R0, R3, UR4, RZ ;  /* 0x0000000403007c24 */ /* 0x001fe2000f8e02ff */
[----:B------:R-:W-:-:S03]  /*0730*/  UIADD3 UR4, UPT, UPT, UR4, 0x2, URZ ;  /* 0x0000000204047890 */ /* 0x000fc6000fffe0ff */
[----:B------:R-:W-:Y:S01]  /*0740*/  IMAD.IADD R2, R0, 0x1, R3 ;  /* 0x0000000100027824 */ /* 0x000fe200078e0203 */
[--C-:B---3--:R-:W-:Y:S02]  /*0750*/  SHF.R.S32.HI R4, RZ, 0x1f, R5.reuse ;  /* 0x0000001fff047819 */ /* 0x108fe40000011405 */
[----:B-1----:R-:W-:-:S04]  /*0760*/  IADD3 R7, P1, P2, R16, UR5, R5 ;  /* 0x0000000510077c10 */ /* 0x002fc8000fa3e005 */
[----:B------:R-:W-:Y:S01]  /*0770*/  IADD3.X R9, PT, PT, RZ, UR8, R4, P1, P2 ;  /* 0x00000008ff097c10 */ /* 0x000fe20008fe4404 */
[----:B------:R-:W0:Y:S01]  /*0780*/  LDCU.128 UR8, c[0x0][0x390] ;  /* 0x00007200ff0877ac */ /* 0x000e220008000c00 */
[-C--:B------:R-:W-:Y:S02]  /*0790*/  IADD3 R5, P1, PT, R0, R7.reuse, RZ ;  /* 0x0000000700057210 */ /* 0x080fe40007f3e0ff */
[----:B------:R-:W-:Y:S02]  /*07a0*/  IADD3 R3, P2, PT, R2, R7, RZ ;  /* 0x0000000702037210 */ /* 0x000fe40007f5e0ff */
[-C--:B------:R-:W-:Y:S02]  /*07b0*/  LEA.HI.X.SX32 R4, R0, R9.reuse, 0x1, P1 ;  /* 0x0000000900047211 */ /* 0x080fe400008f0eff */
[----:B------:R-:W-:Y:S01]  /*07c0*/  LEA.HI.X.SX32 R0, R2, R9, 0x1, P2 ;  /* 0x0000000902007211 */ /* 0x000fe200010f0eff */
[C---:B------:R-:W-:Y:S01]  /*07d0*/  IMAD.SHL.U32 R2, R5.reuse, 0x4, RZ ;  /* 0x0000000405027824 */ /* 0x040fe200078e00ff */
[----:B------:R-:W-:Y:S01]  /*07e0*/  SHF.L.U64.HI R5, R5, 0x2, R4 ;  /* 0x0000000205057819 */ /* 0x000fe20000010204 */
[C---:B------:R-:W-:Y:S01]  /*07f0*/  IMAD.SHL.U32 R4, R3.reuse, 0x4, RZ ;  /* 0x0000000403047824 */ /* 0x040fe200078e00ff */
[----:B------:R-:W-:-:S02]  /*0800*/  SHF.L.U64.HI R0, R3, 0x2, R0 ;  /* 0x0000000203007819 */ /* 0x000fc40000010200 */
[C---:B--2---:R-:W-:Y:S02]  /*0810*/  IADD3 R6, P1, PT, R2.reuse, UR12, RZ ;  /* 0x0000000c02067c10 */ /* 0x044fe4000ff3e0ff */
[----:B------:R-:W-:Y:S02]  /*0820*/  IADD3 R8, P2, PT, R2, UR14, RZ ;  /* 0x0000000e02087c10 */ /* 0x000fe4000ff5e0ff */
[C---:B------:R-:W-:Y:S02]  /*0830*/  IADD3 R12, P3, PT, R4.reuse, UR12, RZ ;  /* 0x0000000c040c7c10 */ /* 0x040fe4000ff7e0ff */
[C---:B------:R-:W-:Y:S02]  /*0840*/  IADD3.X R7, PT, PT, R5.reuse, UR13, RZ, P1, !PT ;  /* 0x0000000d05077c10 */ /* 0x040fe40008ffe4ff */
[----:B------:R-:W-:Y:S02]  /*0850*/  IADD3 R14, P4, PT, R4, UR14, RZ ;  /* 0x0000000e040e7c10 */ /* 0x000fe4000ff9e0ff */
[----:B------:R-:W-:Y:S01]  /*0860*/  IADD3.X R9, PT, PT, R5, UR15, RZ, P2, !PT ;  /* 0x0000000f05097c10 */ /* 0x000fe200097fe4ff */
[----:B------:R3:W-:Y:S01]  /*0870*/  STG.E desc[UR6][R6.64+-0x4], RZ ;  /* 0xfffffcff06007986 */ /* 0x0007e2000c101906 */
[----:B0-----:R-:W-:-:S02]  /*0880*/  IADD3 R10, P1, PT, R2, UR8, RZ ;  /* 0x00000008020a7c10 */ /* 0x001fc4000ff3e0ff */
[----:B------:R-:W-:Y:S01]  /*0890*/  IADD3 R2, P2, PT, R2, UR10, RZ ;  /* 0x0000000a02027c10 */ /* 0x000fe2000ff5e0ff */
[----:B------:R3:W-:Y:S01]  /*08a0*/  STG.E desc[UR6][R8.64+-0x4], RZ ;  /* 0xfffffcff08007986 */ /* 0x0007e2000c101906 */
[C---:B------:R-:W-:Y:S02]  /*08b0*/  IADD3.X R13, PT, PT, R0.reuse, UR13, RZ, P3, !PT ;  /* 0x0000000d000d7c10 */ /* 0x040fe40009ffe4ff */
[----:B------:R-:W-:Y:S02]  /*08c0*/  IADD3.X R15, PT, PT, R0, UR15, RZ, P4, !PT ;  /* 0x0000000f000f7c10 */ /* 0x000fe4000a7fe4ff */
[C---:B------:R-:W-:Y:S02]  /*08d0*/  IADD3 R18, P3, PT, R4.reuse, UR8, RZ ;  /* 0x0000000804127c10 */ /* 0x040fe4000ff7e0ff */
[----:B------:R-:W-:Y:S02]  /*08e0*/  IADD3.X R11, PT, PT, R5, UR9, RZ, P1, !PT ;  /* 0x00000009050b7c10 */ /* 0x000fe40008ffe4ff */
[----:B------:R-:W-:-:S02]  /*08f0*/  IADD3 R4, P4, PT, R4, UR10, RZ ;  /* 0x0000000a04047c10 */ /* 0x000fc4000ff9e0ff */
[----:B------:R-:W-:Y:S01]  /*0900*/  IADD3.X R3, PT, PT, R5, UR11, RZ, P2, !PT ;  /* 0x0000000b05037c10 */ /* 0x000fe200097fe4ff */
[----:B------:R3:W-:Y:S01]  /*0910*/  STG.E desc[UR6][R10.64+-0x4], RZ ;  /* 0xfffffcff0a007986 */ /* 0x0007e2000c101906 */
[C---:B------:R-:W-:Y:S02]  /*0920*/  IADD3.X R19, PT, PT, R0.reuse, UR9, RZ, P3, !PT ;  /* 0x0000000900137c10 */ /* 0x040fe40009ffe4ff */
[----:B------:R-:W-:Y:S01]  /*0930*/  IADD3.X R5, PT, PT, R0, UR11, RZ, P4, !PT ;  /* 0x0000000b00057c10 */ /* 0x000fe2000a7fe4ff */
[----:B------:R3:W-:Y:S04]  /*0940*/  STG.E desc[UR6][R2.64+-0x4], RZ ;  /* 0xfffffcff02007986 */ /* 0x0007e8000c101906 */
[----:B------:R3:W-:Y:S04]  /*0950*/  STG.E desc[UR6][R12.64+-0x4], RZ ;  /* 0xfffffcff0c007986 */ /* 0x0007e8000c101906 */
[----:B------:R3:W-:Y:S04]  /*0960*/  STG.E desc[UR6][R14.64+-0x4], RZ ;  /* 0xfffffcff0e007986 */ /* 0x0007e8000c101906 */
[----:B------:R3:W-:Y:S04]  /*0970*/  STG.E desc[UR6][R18.64+-0x4], RZ ;  /* 0xfffffcff12007986 */ /* 0x0007e8000c101906 */
[----:B------:R3:W-:Y:S02]  /*0980*/  STG.E desc[UR6][R4.64+-0x4], RZ ;  /* 0xfffffcff04007986 */ /* 0x0007e4000c101906 */
.L_x_140:
[----:B------:R-:W-:Y:S05]  /*0990*/  @P0 EXIT ;  /* 0x000000000000094d */ /* 0x000fea0003800000 */
[----:B--23--:R-:W1:Y:S01]  /*09a0*/  LDC R3, c[0x0][0x3ac] ;  /* 0x0000eb00ff037b82 */ /* 0x00ce620000000800 */
[----:B------:R-:W0:Y:S01]  /*09b0*/  LDCU.128 UR12, c[0x0][0x380] ;  /* 0x00007000ff0c77ac */ /* 0x000e220008000c00 */
[----:B------:R-:W-:Y:S01]  /*09c0*/  USHF.R.S32.HI UR8, URZ, 0x1f, UR5 ;  /* 0x0000001fff087899 */ /* 0x000fe20008011405 */
[----:B------:R-:W2:Y:S05]  /*09d0*/  LDCU.128 UR16, c[0x0][0x390] ;  /* 0x00007200ff1077ac */ /* 0x000eaa0008000c00 */
[----:B------:R-:W3:Y:S01]  /*09e0*/  LDC R0, c[0x0][0x3b4] ;  /* 0x0000ed00ff007b82 */ /* 0x000ee20000000800 */
[--C-:B-1----:R-:W-:Y:S02]  /*09f0*/  IADD3 R5, P0, P1, R16, UR5, R3.reuse ;  /* 0x0000000510057c10 */ /* 0x102fe4000f91e003 */
[----:B------:R-:W-:-:S04]  /*0a00*/  SHF.R.S32.HI R3, RZ, 0x1f, R3 ;  /* 0x0000001fff037819 */ /* 0x000fc80000011403 */
[----:B------:R-:W-:Y:S01]  /*0a10*/  IADD3.X R7, PT, PT, RZ, UR8, R3, P0, P1 ;  /* 0x00000008ff077c10 */ /* 0x000fe200087e2403 */
[----:B---3--:R-:W-:-:S05]  /*0a20*/  IMAD R0, R0, UR4, RZ ;  /* 0x0000000400007c24 */ /* 0x008fca000f8e02ff */
[----:B------:R-:W-:-:S04]  /*0a30*/  IADD3 R3, P0, PT, R0, R5, RZ ;  /* 0x0000000500037210 */ /* 0x000fc80007f1e0ff */
[----:B------:R-:W-:Y:S01]  /*0a40*/  LEA.HI.X.SX32 R0, R0, R7, 0x1, P0 ;  /* 0x0000000700007211 */ /* 0x000fe200000f0eff */
[----:B------:R-:W-:-:S03]  /*0a50*/  IMAD.SHL.U32 R2, R3, 0x4, RZ ;  /* 0x0000000403027824 */ /* 0x000fc600078e00ff */
[----:B------:R-:W-:Y:S02]  /*0a60*/  SHF.L.U64.HI R0, R3, 0x2, R0 ;  /* 0x0000000203007819 */ /* 0x000fe40000010200 */
[C---:B0-----:R-:W-:Y:S02]  /*0a70*/  IADD3 R4, P0, PT, R2.reuse, UR12, RZ ;  /* 0x0000000c02047c10 */ /* 0x041fe4000ff1e0ff */
[C---:B------:R-:W-:Y:S02]  /*0a80*/  IADD3 R6, P1, PT, R2.reuse, UR14, RZ ;  /* 0x0000000e02067c10 */ /* 0x040fe4000ff3e0ff */
[C---:B--2---:R-:W-:Y:S02]  /*0a90*/  IADD3 R8, P2, PT, R2.reuse, UR16, RZ ;  /* 0x0000001002087c10 */ /* 0x044fe4000ff5e0ff */
[----:B------:R-:W-:Y:S02]  /*0aa0*/  IADD3 R2, P3, PT, R2, UR18, RZ ;  /* 0x0000001202027c10 */ /* 0x000fe4000ff7e0ff */
[----:B------:R-:W-:-:S02]  /*0ab0*/  IADD3.X R5, PT, PT, R0, UR13, RZ, P0, !PT ;  /* 0x0000000d00057c10 */ /* 0x000fc400087fe4ff */
[C---:B------:R-:W-:Y:S02]  /*0ac0*/  IADD3.X R7, PT, PT, R0.reuse, UR15, RZ, P1, !PT ;  /* 0x0000000f00077c10 */ /* 0x040fe40008ffe4ff */
[C---:B------:R-:W-:Y:S01]  /*0ad0*/  IADD3.X R9, PT, PT, R0.reuse, UR17, RZ, P2, !PT ;  /* 0x0000001100097c10 */ /* 0x040fe200097fe4ff */
[----:B------:R-:W-:Y:S01]  /*0ae0*/  STG.E desc[UR6][R4.64+-0x4], RZ ;  /* 0xfffffcff04007986 */ /* 0x000fe2000c101906 */
[----:B------:R-:W-:-:S03]  /*0af0*/  IADD3.X R3, PT, PT, R0, UR19, RZ, P3, !PT ;  /* 0x0000001300037c10 */ /* 0x000fc60009ffe4ff */
[----:B------:R-:W-:Y:S04]  /*0b00*/  STG.E desc[UR6][R6.64+-0x4], RZ ;  /* 0xfffffcff06007986 */ /* 0x000fe8000c101906 */
[----:B------:R-:W-:Y:S04]  /*0b10*/  STG.E desc[UR6][R8.64+-0x4], RZ ;  /* 0xfffffcff08007986 */ /* 0x000fe8000c101906 */
[----:B------:R-:W-:Y:S01]  /*0b20*/  STG.E desc[UR6][R2.64+-0x4], RZ ;  /* 0xfffffcff02007986 */ /* 0x000fe2000c101906 */
[----:B------:R-:W-:Y:S05]  /*0b30*/  EXIT ;  /* 0x000000000000794d */ /* 0x000fea0003800000 */
.L_x_141:
        /* <DEDUP_REMOVED lines=12> */
.L_x_199:


//--------------------- .text._Z19copyPeriodic_kernelPfS_S_S_iiiiii --------------------------
	.section	.text._Z19copyPeriodic_kernelPfS_S_S_iiiiii,"ax",@progbits
	.align	128
        .global         _Z19copyPeriodic_kernelPfS_S_S_iiiiii
        .type           _Z19copyPeriodic_kernelPfS_S_S_iiiiii,@function
        .size           _Z19copyPeriodic_kernelPfS_S_S_iiiiii,(.L_x_200 - _Z19copyPeriodic_kernelPfS_S_S_iiiiii)
        .other          _Z19copyPeriodic_kernelPfS_S_S_iiiiii,@"STO_CUDA_ENTRY STV_DEFAULT"
_Z19copyPeriodic_kernelPfS_S_S_iiiiii:
.text._Z19copyPeriodic_kernelPfS_S_S_iiiiii:
[----:B------:R-:W-:Y:S01]  /*0000*/  LDC R1, c[0x0][0x37c] ;  /* 0x0000df00ff017b82 */ /* 0x000fe20000000800 */
[----:B------:R-:W0:Y:S07]  /*0010*/  S2R R0, SR_TID.X ;  /* 0x0000000000007919 */ /* 0x000e2e0000002100 */
[----:B------:R-:W1:Y:S01]  /*0020*/  LDC.64 R10, c[0x0][0x3a0] ;  /* 0x0000e800ff0a7b82 */ /* 0x000e620000000a00 */
[----:B------:R-:W2:Y:S01]  /*0030*/  LDCU.64 UR4, c[0x0][0x358] ;  /* 0x00006b00ff0477ac */ /* 0x000ea20008000a00 */
[----:B------:R-:W3:Y:S06]  /*0040*/  LDCU.128 UR8, c[0x0][0x380] ;  /* 0x00007000ff0877ac */ /* 0x000eec0008000c00 */
[----:B------:R-:W4:Y:S08]  /*0050*/  LDC.64 R8, c[0x0][0x3b0] ;  /* 0x0000ec00ff087b82 */ /* 0x000f300000000a00 */
[----:B------:R-:W0:Y:S08]  /*0060*/  LDC.64 R12, c[0x0][0x3a8] ;  /* 0x0000ea00ff0c7b82 */ /* 0x000e300000000a00 */
[----:B------:R-:W5:Y:S01]  /*0070*/  S2UR UR6, SR_CTAID.X ;  /* 0x00000000000679c3 */ /* 0x000f620000002500 */
[----:B-1----:R-:W-:-:S07]  /*0080*/  IADD3 R3, PT, PT, R10, -0x1, RZ ;  /* 0xffffffff0a037810 */ /* 0x002fce0007ffe0ff */
[----:B------:R-:W1:Y:S01]  /*0090*/  LDC.64 R6, c[0x0][0x380] ;  /* 0x0000e000ff067b82 */ /* 0x000e620000000a00 */
[----:B----4-:R-:W-:Y:S02]  /*00a0*/  IMAD R3, R3, R8, RZ ;  /* 0x0000000803037224 */ /* 0x010fe400078e02ff */
[----:B0-----:R-:W-:-:S05]  /*00b0*/  IMAD R5, R0, R9, R13 ;  /* 0x0000000900057224 */ /* 0x001fca00078e020d */
[----:B-----5:R-:W-:-:S04]  /*00c0*/  IADD3 R4, PT, PT, R5, UR6, RZ ;  /* 0x0000000605047c10 */ /* 0x020fc8000fffe0ff */
[----:B------:R-:W-:-:S05]  /*00d0*/  IADD3 R23, PT, PT, R4, R3, RZ ;  /* 0x0000000304177210 */ /* 0x000fca0007ffe0ff */
[----:B-1----:R-:W-:-:S06]  /*00e0*/  IMAD.WIDE R18, R23, 0x4, R6 ;  /* 0x0000000417127825 */ /* 0x002fcc00078e0206 */
[----:B--2---:R-:W2:Y:S01]  /*00f0*/  LDG.E R19, desc[UR4][R18.64] ;  /* 0x0000000412137981 */ /* 0x004ea2000c1e1900 */
[----:B------:R-:W-:-:S05]  /*0100*/  IADD3 R2, PT, PT, R4, -R8, RZ ;  /* 0x8000000804027210 */ /* 0x000fca0007ffe0ff */
[----:B------:R-:W-:-:S04]  /*0110*/  IMAD.WIDE R14, R2, 0x4, R6 ;  /* 0x00000004020e7825 */ /* 0x000fc800078e0206 */
[--C-:B------:R-:W-:Y:S01]  /*0120*/  IMAD.WIDE R26, R3, 0x4, R14.reuse ;  /* 0x00000004031a7825 */ /* 0x100fe200078e020e */
[C---:B------:R-:W-:Y:S01]  /*0130*/  IADD3 R17, PT, PT, -R8.reuse, RZ, RZ ;  /* 0x000000ff08117210 */ /* 0x040fe20007ffe1ff */
[----:B--2---:R0:W-:Y:S04]  /*0140*/  STG.E desc[UR4][R14.64], R19 ;  /* 0x000000130e007986 */ /* 0x0041e8000c101904 */
[----:B------:R-:W2:Y:S01]  /*0150*/  LDG.E R22, desc[UR4][R26.64] ;  /* 0x000000041a167981 */ /* 0x000ea2000c1e1900 */
[----:B------:R-:W-:Y:S01]  /*0160*/  LEA R4, R17, R4, 0x1 ;  /* 0x0000000411047211 */ /* 0x000fe200078e08ff */
[----:B------:R-:W-:-:S04]  /*0170*/  IMAD.WIDE R16, R8, 0x4, R14 ;  /* 0x0000000408107825 */ /* 0x000fc800078e020e */
[----:B------:R-:W-:Y:S01]  /*0180*/  IMAD.WIDE R28, R4, 0x4, R6 ;  /* 0x00000004041c7825 */ /* 0x000fe200078e0206 */
[----:B------:R-:W-:Y:S01]  /*0190*/  IADD3 R21, PT, PT, R3, -R8, RZ ;  /* 0x8000000803157210 */ /* 0x000fe20007ffe0ff */
[----:B0-----:R-:W0:Y:S03]  /*01a0*/  LDC.64 R14, c[0x0][0x388] ;  /* 0x0000e200ff0e7b82 */ /* 0x001e260000000a00 */
[----:B--2---:R1:W-:Y:S04]  /*01b0*/  STG.E desc[UR4][R28.64], R22 ;  /* 0x000000161c007986 */ /* 0x0043e8000c101904 */
[----:B-1----:R-:W2:Y:S01]  /*01c0*/  LDG.E R22, desc[UR4][R16.64] ;  /* 0x0000000410167981 */ /* 0x002ea2000c1e1900 */
[C---:B------:R-:W-:Y:S01]  /*01d0*/  LEA R10, R8.reuse, R21, 0x1 ;  /* 0x00000015080a7211 */ /* 0x040fe200078e08ff */
[----:B------:R-:W-:-:S04]  /*01e0*/  IMAD.WIDE R24, R8, 0x4, R16 ;  /* 0x0000000408187825 */ /* 0x000fc800078e0210 */
[----:B------:R-:W-:-:S05]  /*01f0*/  IMAD.WIDE R20, R10, 0x4, R16 ;  /* 0x000000040a147825 */ /* 0x000fca00078e0210 */
[----:B--2---:R1:W-:Y:S04]  /*0200*/  STG.E desc[UR4][R20.64], R22 ;  /* 0x0000001614007986 */ /* 0x0043e8000c101904 */
[----:B-1----:R-:W2:Y:S01]  /*0210*/  LDG.E R21, desc[UR4][R24.64] ;  /* 0x0000000418157981 */ /* 0x002ea2000c1e1900 */
[----:B------:R-:W-:-:S04]  /*0220*/  IMAD.WIDE R26, R10, 0x4, R24 ;  /* 0x000000040a1a7825 */ /* 0x000fc800078e0218 */
[--C-:B0-----:R-:W-:Y:S01]  /*0230*/  IMAD.WIDE R18, R23, 0x4, R14.reuse ;  /* 0x0000000417127825 */ /* 0x101fe200078e020e */
[----:B--2---:R0:W-:Y:S04]  /*0240*/  STG.E desc[UR4][R26.64], R21 ;  /* 0x000000151a007986 */ /* 0x0041e8000c101904 */
[----:B------:R1:W2:Y:S02]  /*0250*/  LDG.E R20, desc[UR4][R18.64] ;  /* 0x0000000412147981 */ /* 0x0002a4000c1e1900 */
[----:B-1----:R-:W-:-:S04]  /*0260*/  IMAD.WIDE R18, R2, 0x4, R14 ;  /* 0x0000000402127825 */ /* 0x002fc800078e020e */
[----:B------:R-:W-:Y:S01]  /*0270*/  IMAD.WIDE R28, R3, 0x4, R18 ;  /* 0x00000004031c7825 */ /* 0x000fe200078e0212 */
[----:B--2---:R-:W-:Y:S05]  /*0280*/  STG.E desc[UR4][R18.64], R20 ;  /* 0x0000001412007986 */ /* 0x004fea000c101904 */
[----:B------:R-:W2:Y:S01]  /*0290*/  LDG.E R29, desc[UR4][R28.64] ;  /* 0x000000041c1d7981 */ /* 0x000ea2000c1e1900 */
[----:B------:R-:W-:-:S04]  /*02a0*/  IMAD.WIDE R16, R4, 0x4, R14 ;  /* 0x0000000404107825 */ /* 0x000fc800078e020e */
[C---:B------:R-:W-:Y:S01]  /*02b0*/  IMAD.WIDE R24, R8.reuse, 0x4, R18 ;  /* 0x0000000408187825 */ /* 0x040fe200078e0212 */
[----:B--2---:R1:W-:Y:S04]  /*02c0*/  STG.E desc[UR4][R16.64], R29 ;  /* 0x0000001d10007986 */ /* 0x0043e8000c101904 */
[----:B------:R-:W2:Y:S01]  /*02d0*/  LDG.E R22, desc[UR4][R24.64] ;  /* 0x0000000418167981 */ /* 0x000ea2000c1e1900 */
[----:B0-----:R-:W-:-:S04]  /*02e0*/  IMAD.WIDE R26, R8, 0x4, R24 ;  /* 0x00000004081a7825 */ /* 0x001fc800078e0218 */
[C---:B-1----:R-:W-:Y:S01]  /*02f0*/  IMAD.WIDE R28, R10.reuse, 0x4, R24 ;  /* 0x000000040a1c7825 */ /* 0x042fe200078e0218 */
[----:B------:R-:W0:Y:S04]  /*0300*/  LDC.64 R16, c[0x0][0x390] ;  /* 0x0000e400ff107b82 */ /* 0x000e280000000a00 */
[----:B--2---:R1:W-:Y:S04]  /*0310*/  STG.E desc[UR4][R28.64], R22 ;  /* 0x000000161c007986 */ /* 0x0043e8000c101904 */
[----:B-1----:R-:W2:Y:S01]  /*0320*/  LDG.E R22, desc[UR4][R26.64] ;  /* 0x000000041a167981 */ /* 0x002ea2000c1e1900 */
[----:B------:R-:W-:-:S04]  /*0330*/  IMAD.WIDE R20, R10, 0x4, R26 ;  /* 0x000000040a147825 */ /* 0x000fc800078e021a */
[--C-:B0-----:R-:W-:Y:S01]  /*0340*/  IMAD.WIDE R18, R23, 0x4, R16.reuse ;  /* 0x0000000417127825 */ /* 0x101fe200078e0210 */
[----:B--2---:R0:W-:Y:S04]  /*0350*/  STG.E desc[UR4][R20.64], R22 ;  /* 0x0000001614007986 */ /* 0x0041e8000c101904 */
[----:B------:R-:W2:Y:S01]  /*0360*/  LDG.E R27, desc[UR4][R18.64] ;  /* 0x00000004121b7981 */ /* 0x000ea2000c1e1900 */
[----:B0-----:R-:W-:-:S04]  /*0370*/  IMAD.WIDE R20, R2, 0x4, R16 ;  /* 0x0000000402147825 */ /* 0x001fc800078e0210 */
[----:B------:R-:W-:Y:S01]  /*0380*/  IMAD.WIDE R24, R3, 0x4, R20 ;  /* 0x0000000403187825 */ /* 0x000fe200078e0214 */
[----:B--2---:R-:W-:Y:S05]  /*0390*/  STG.E desc[UR4][R20.64], R27 ;  /* 0x0000001b14007986 */ /* 0x004fea000c101904 */
[----:B------:R-:W2:Y:S01]  /*03a0*/  LDG.E R25, desc[UR4][R24.64] ;  /* 0x0000000418197981 */ /* 0x000ea2000c1e1900 */
[----:B------:R-:W-:-:S04]  /*03b0*/  IMAD.WIDE R18, R4, 0x4, R16 ;  /* 0x0000000404127825 */ /* 0x000fc800078e0210 */
[----:B------:R-:W-:Y:S01]  /*03c0*/  IMAD.WIDE R28, R8, 0x4, R20 ;  /* 0x00000004081c7825 */ /* 0x000fe200078e0214 */
[----:B--2---:R0:W-:Y:S04]  /*03d0*/  STG.E desc[UR4][R18.64], R25 ;  /* 0x0000001912007986 */ /* 0x0041e8000c101904 */
[----:B0-----:R-:W2:Y:S01]  /*03e0*/  LDG.E R19, desc[UR4][R28.64] ;  /* 0x000000041c137981 */ /* 0x001ea2000c1e1900 */
[----:B------:R-:W-:-:S04]  /*03f0*/  IMAD.WIDE R26, R10, 0x4, R28 ;  /* 0x000000040a1a7825 */ /* 0x000fc800078e021c */
[----:B------:R-:W-:Y:S01]  /*0400*/  IMAD.WIDE R24, R8, 0x4, R28 ;  /* 0x0000000408187825 */ /* 0x000fe200078e021c */
[----:B--2---:R0:W-:Y:S04]  /*0410*/  STG.E desc[UR4][R26.64], R19 ;  /* 0x000000131a007986 */ /* 0x0041e8000c101904 */
[----:B------:R-:W2:Y:S01]  /*0420*/  LDG.E R29, desc[UR4][R24.64] ;  /* 0x00000004181d7981 */ /* 0x000ea2000c1e1900 */
[----:B------:R-:W-:Y:S01]  /*0430*/  IMAD.WIDE R20, R10, 0x4, R24 ;  /* 0x000000040a147825 */ /* 0x000fe200078e0218 */
[----:B0-----:R-:W0:Y:S03]  /*0440*/  LDC.64 R18, c[0x0][0x398] ;  /* 0x0000e600ff127b82 */ /* 0x001e260000000a00 */
[--C-:B0-----:R-:W-:Y:S01]  /*0450*/  IMAD.WIDE R22, R23, 0x4, R18.reuse ;  /* 0x0000000417167825 */ /* 0x101fe200078e0212 */
[----:B--2---:R0:W-:Y:S04]  /*0460*/  STG.E desc[UR4][R20.64], R29 ;  /* 0x0000001d14007986 */ /* 0x0041e8000c101904 */
[----:B0-----:R0:W2:Y:S02]  /*0470*/  LDG.E R21, desc[UR4][R22.64] ;  /* 0x0000000416157981 */ /* 0x0010a4000c1e1900 */
[----:B0-----:R-:W-:-:S04]  /*0480*/  IMAD.WIDE R22, R2, 0x4, R18 ;  /* 0x0000000402167825 */ /* 0x001fc800078e0212 */
[----:B------:R-:W-:Y:S01]  /*0490*/  IMAD.WIDE R2, R3, 0x4, R22 ;  /* 0x0000000403027825 */ /* 0x000fe200078e0216 */
[----:B--2---:R0:W-:Y:S05]  /*04a0*/  STG.E desc[UR4][R22.64], R21 ;  /* 0x0000001516007986 */ /* 0x0041ea000c101904 */
[----:B------:R-:W2:Y:S01]  /*04b0*/  LDG.E R2, desc[UR4][R2.64] ;  /* 0x0000000402027981 */ /* 0x000ea2000c1e1900 */
[----:B------:R-:W-:-:S04]  /*04c0*/  IMAD.WIDE R26, R4, 0x4, R18 ;  /* 0x00000004041a7825 */ /* 0x000fc800078e0212 */
[----:B------:R-:W-:Y:S01]  /*04d0*/  IMAD.WIDE R24, R8, 0x4, R22 ;  /* 0x0000000408187825 */ /* 0x000fe200078e0216 */
[----:B--2---:R-:W-:Y:S04]  /*04e0*/  STG.E desc[UR4][R26.64], R2 ;  /* 0x000000021a007986 */ /* 0x004fe8000c101904 */
[----:B------:R-:W2:Y:S01]  /*04f0*/  LDG.E R4, desc[UR4][R24.64] ;  /* 0x0000000418047981 */ /* 0x000ea2000c1e1900 */
[----:B------:R-:W-:-:S04]  /*0500*/  IMAD.WIDE R28, R10, 0x4, R24 ;  /* 0x000000040a1c7825 */ /* 0x000fc800078e0218 */
[----:B0-----:R-:W-:Y:S01]  /*0510*/  IMAD.WIDE R20, R8, 0x4, R24 ;  /* 0x0000000408147825 */ /* 0x001fe200078e0218 */
[----:B------:R-:W-:Y:S02]  /*0520*/  IADD3 R13, PT, PT, R13, UR6, RZ ;  /* 0x000000060d0d7c10 */ /* 0x000fe4000fffe0ff */
[----:B------:R-:W-:-:S03]  /*0530*/  IADD3 R22, PT, PT, R11, -0x1, RZ ;  /* 0xffffffff0b167810 */ /* 0x000fc60007ffe0ff */
[----:B------:R-:W-:Y:S02]  /*0540*/  IMAD R11, R0, R8, R13 ;  /* 0x00000008000b7224 */ /* 0x000fe400078e020d */
[----:B------:R-:W-:Y:S01]  /*0550*/  IMAD R0, R22, R9, RZ ;  /* 0x0000000916007224 */ /* 0x000fe200078e02ff */
[----:B--2---:R0:W-:Y:S04]  /*0560*/  STG.E desc[UR4][R28.64], R4 ;  /* 0x000000041c007986 */ /* 0x0041e8000c101904 */
[----:B0-----:R-:W2:Y:S01]  /*0570*/  LDG.E R29, desc[UR4][R20.64] ;  /* 0x00000004141d7981 */ /* 0x001ea2000c1e1900 */
[----:B------:R-:W-:Y:S01]  /*0580*/  IADD3 R3, PT, PT, R11, R0, RZ ;  /* 0x000000000b037210 */ /* 0x000fe20007ffe0ff */
[----:B------:R-:W-:-:S04]  /*0590*/  IMAD.WIDE R22, R10, 0x4, R20 ;  /* 0x000000040a167825 */ /* 0x000fc800078e0214 */
[--C-:B------:R-:W-:Y:S01]  /*05a0*/  IMAD.WIDE R24, R3, 0x4, R6.reuse ;  /* 0x0000000403187825 */ /* 0x100fe200078e0206 */
[----:B------:R-:W-:Y:S01]  /*05b0*/  IADD3 R13, PT, PT, R11, -R9, RZ ;  /* 0x800000090b0d7210 */ /* 0x000fe20007ffe0ff */
[----:B--2---:R-:W-:Y:S04]  /*05c0*/  STG.E desc[UR4][R22.64], R29 ;  /* 0x0000001d16007986 */ /* 0x004fe8000c101904 */
[----:B------:R0:W2:Y:S02]  /*05d0*/  LDG.E R10, desc[UR4][R24.64] ;  /* 0x00000004180a7981 */ /* 0x0000a4000c1e1900 */
[----:B0-----:R-:W-:-:S04]  /*05e0*/  IMAD.WIDE R24, R13, 0x4, R6 ;  /* 0x000000040d187825 */ /* 0x001fc800078e0206 */
[----:B------:R-:W-:Y:S01]  /*05f0*/  IMAD.WIDE R20, R0, 0x4, R24 ;  /* 0x0000000400147825 */ /* 0x000fe200078e0218 */
[----:B--2---:R-:W-:Y:S04]  /*0600*/  STG.E desc[UR4][R24.64], R10 ;  /* 0x0000000a18007986 */ /* 0x004fe8000c101904 */
[----:B------:R0:W2:Y:S01]  /*0610*/  LDG.E R4, desc[UR4][R20.64] ;  /* 0x0000000414047981 */ /* 0x0000a2000c1e1900 */
[----:B------:R-:W-:-:S04]  /*0620*/  IADD3 R2, PT, PT, -R9, RZ, RZ ;  /* 0x000000ff09027210 */ /* 0x000fc80007ffe1ff */
[----:B------:R-:W-:-:S05]  /*0630*/  LEA R11, R2, R11, 0x1 ;  /* 0x0000000b020b7211 */ /* 0x000fca00078e08ff */
[----:B------:R-:W-:-:S04]  /*0640*/  IMAD.WIDE R26, R11, 0x4, R6 ;  /* 0x000000040b1a7825 */ /* 0x000fc800078e0206 */
[C---:B0-----:R-:W-:Y:S01]  /*0650*/  IMAD.WIDE R20, R9.reuse, 0x4, R24 ;  /* 0x0000000409147825 */ /* 0x041fe200078e0218 */
[----:B--2---:R0:W-:Y:S04]  /*0660*/  STG.E desc[UR4][R26.64], R4 ;  /* 0x000000041a007986 */ /* 0x0041e8000c101904 */
[----:B0-----:R-:W2:Y:S01]  /*0670*/  LDG.E R27, desc[UR4][R20.64] ;  /* 0x00000004141b7981 */ /* 0x001ea2000c1e1900 */
[----:B------:R-:W-:Y:S01]  /*0680*/  IADD3 R2, PT, PT, R0, -R9, RZ ;  /* 0x8000000900027210 */ /* 0x000fe20007ffe0ff */
[----:B------:R-:W-:-:S03]  /*0690*/  IMAD.WIDE R28, R9, 0x4, R20 ;  /* 0x00000004091c7825 */ /* 0x000fc600078e0214 */
[----:B------:R-:W-:-:S05]  /*06a0*/  LEA R2, R9, R2, 0x1 ;  /* 0x0000000209027211 */ /* 0x000fca00078e08ff */
[----:B------:R-:W-:-:S05]  /*06b0*/  IMAD.WIDE R22, R2, 0x4, R20 ;  /* 0x0000000402167825 */ /* 0x000fca00078e0214 */
[----:B--2---:R-:W-:Y:S04]  /*06c0*/  STG.E desc[UR4][R22.64], R27 ;  /* 0x0000001b16007986 */ /* 0x004fe8000c101904 */
[----:B------:R0:W2:Y:S01]  /*06d0*/  LDG.E R10, desc[UR4][R28.64] ;  /* 0x000000041c0a7981 */ /* 0x0000a2000c1e1900 */
[----:B------:R-:W-:-:S04]  /*06e0*/  IMAD.WIDE R24, R3, 0x4, R14 ;  /* 0x0000000403187825 */ /* 0x000fc800078e020e */
[----:B0-----:R-:W-:-:S05]  /*06f0*/  IMAD.WIDE R28, R2, 0x4, R28 ;  /* 0x00000004021c7825 */ /* 0x001fca00078e021c */
[----:B--2---:R-:W-:Y:S04]  /*0700*/  STG.E desc[UR4][R28.64], R10 ;  /* 0x0000000a1c007986 */ /* 0x004fe8000c101904 */
[----:B------:R0:W2:Y:S02]  /*0710*/  LDG.E R4, desc[UR4][R24.64] ;  /* 0x0000000418047981 */ /* 0x0000a4000c1e1900 */
[----:B0-----:R-:W-:-:S04]  /*0720*/  IMAD.WIDE R24, R13, 0x4, R14 ;  /* 0x000000040d187825 */ /* 0x001fc800078e020e */
[--C-:B------:R-:W-:Y:S01]  /*0730*/  IMAD.WIDE R20, R0, 0x4, R24.reuse ;  /* 0x0000000400147825 */ /* 0x100fe200078e0218 */
[----:B--2---:R0:W-:Y:S04]  /*0740*/  STG.E desc[UR4][R24.64], R4 ;  /* 0x0000000418007986 */ /* 0x0041e8000c101904 */
[----:B0-----:R0:W2:Y:S01]  /*0750*/  LDG.E R4, desc[UR4][R20.64] ;  /* 0x0000000414047981 */ /* 0x0010a2000c1e1900 */
[----:B------:R-:W-:-:S04]  /*0760*/  IMAD.WIDE R22, R9, 0x4, R24 ;  /* 0x0000000409167825 */ /* 0x000fc800078e0218 */
[----:B0-----:R-:W-:-:S05]  /*0770*/  IMAD.WIDE R20, R11, 0x4, R14 ;  /* 0x000000040b147825 */ /* 0x001fca00078e020e */
[----:B--2---:R-:W-:Y:S04]  /*0780*/  STG.E desc[UR4][R20.64], R4 ;  /* 0x0000000414007986 */ /* 0x004fe8000c101904 */
[----:B------:R-:W2:Y:S01]  /*0790*/  LDG.E R10, desc[UR4][R22.64] ;  /* 0x00000004160a7981 */ /* 0x000ea2000c1e1900 */
[----:B------:R-:W-:-:S04]  /*07a0*/  IMAD.WIDE R26, R2, 0x4, R22 ;  /* 0x00000004021a7825 */ /* 0x000fc800078e0216 */
[----:B------:R-:W-:Y:S01]  /*07b0*/  IMAD.WIDE R28, R9, 0x4, R22 ;  /* 0x00000004091c7825 */ /* 0x000fe200078e0216 */
[----:B--2---:R0:W-:Y:S04]  /*07c0*/  STG.E desc[UR4][R26.64], R10 ;  /* 0x0000000a1a007986 */ /* 0x0041e8000c101904 */
[----:B0-----:R0:W2:Y:S01]  /*07d0*/  LDG.E R10, desc[UR4][R28.64] ;  /* 0x000000041c0a7981 */ /* 0x0010a2000c1e1900 */
        /* <DEDUP_REMOVED lines=18> */
[----:B--2---:R0:W-:Y:S04]  /*0900*/  STG.E desc[UR4][R28.64], R10 ;  /* 0x0000000a1c007986 */ /* 0x0041e8000c101904 */
[----:B------:R-:W2:Y:S01]  /*0910*/  LDG.E R3, desc[UR4][R22.64] ;  /* 0x0000000416037981 */ /* 0x000ea2000c1e1900 */
[----:B------:R-:W-:-:S04]  /*0920*/  IMAD.WIDE R24, R13, 0x4, R18 ;  /* 0x000000040d187825 */ /* 0x000fc800078e0212 */
[--C-:B------:R-:W-:Y:S01]  /*0930*/  IMAD.WIDE R20, R0, 0x4, R24.reuse ;  /* 0x0000000400147825 */ /* 0x100fe200078e0218 */
[----:B--2---:R-:W-:Y:S04]  /*0940*/  STG.E desc[UR4][R24.64], R3 ;  /* 0x0000000318007986 */ /* 0x004fe8000c101904 */
[----:B------:R1:W2:Y:S01]  /*0950*/  LDG.E R13, desc[UR4][R20.64] ;  /* 0x00000004140d7981 */ /* 0x0002a2000c1e1900 */
[----:B------:R-:W-:-:S04]  /*0960*/  IMAD.WIDE R26, R9, 0x4, R24 ;  /* 0x00000004091a7825 */ /* 0x000fc800078e0218 */
[----:B-1----:R-:W-:-:S05]  /*0970*/  IMAD.WIDE R20, R11, 0x4, R18 ;  /* 0x000000040b147825 */ /* 0x002fca00078e0212 */
[----:B--2---:R1:W-:Y:S04]  /*0980*/  STG.E desc[UR4][R20.64], R13 ;  /* 0x0000000d14007986 */ /* 0x0043e8000c101904 */
[----:B------:R-:W2:Y:S01]  /*0990*/  LDG.E R4, desc[UR4][R26.64] ;  /* 0x000000041a047981 */ /* 0x000ea2000c1e1900 */
[----:B------:R-:W-:-:S04]  /*09a0*/  IMAD.WIDE R22, R2, 0x4, R26 ;  /* 0x0000000402167825 */ /* 0x000fc800078e021a */
[----:B0-----:R-:W-:-:S04]  /*09b0*/  IMAD.WIDE R10, R9, 0x4, R26 ;  /* 0x00000004090a7825 */ /* 0x001fc800078e021a */
[----:B------:R-:W-:Y:S01]  /*09c0*/  IMAD R5, R8, UR6, R5 ;  /* 0x0000000608057c24 */ /* 0x000fe2000f8e0205 */
[----:B------:R-:W-:-:S04]  /*09d0*/  SHF.R.S32.HI R0, RZ, 0x1f, R12 ;  /* 0x0000001fff007819 */ /* 0x000fc8000001140c */
[C---:B------:R-:W-:Y:S01]  /*09e0*/  IADD3 R8, P0, PT, R5.reuse, R12, RZ ;  /* 0x0000000c05087210 */ /* 0x040fe20007f1e0ff */
[----:B--2---:R0:W-:Y:S04]  /*09f0*/  STG.E desc[UR4][R22.64], R4 ;  /* 0x0000000416007986 */ /* 0x0041e8000c101904 */
[----:B------:R-:W2:Y:S01]  /*0a00*/  LDG.E R29, desc[UR4][R10.64] ;  /* 0x000000040a1d7981 */ /* 0x000ea2000c1e1900 */
[----:B------:R-:W-:Y:S01]  /*0a10*/  LEA.HI.X.SX32 R9, R5, R0, 0x1, P0 ;  /* 0x0000000005097211 */ /* 0x000fe200000f0eff */
[----:B-1----:R-:W-:Y:S01]  /*0a20*/  IMAD.WIDE R20, R2, 0x4, R10 ;  /* 0x0000000402147825 */ /* 0x002fe200078e020a */
[C---:B------:R-:W-:Y:S02]  /*0a30*/  SHF.L.U32 R3, R8.reuse, 0x2, RZ ;  /* 0x0000000208037819 */ /* 0x040fe400000006ff */
[----:B------:R-:W-:-:S02]  /*0a40*/  SHF.L.U64.HI R0, R8, 0x2, R9 ;  /* 0x0000000208007819 */ /* 0x000fc40000010209 */
[----:B---3--:R-:W-:-:S04]  /*0a50*/  IADD3 R8, P0, PT, R3, UR8, RZ ;  /* 0x0000000803087c10 */ /* 0x008fc8000ff1e0ff */
[----:B------:R-:W-:Y:S01]  /*0a60*/  IADD3.X R9, PT, PT, R0, UR9, RZ, P0, !PT ;  /* 0x0000000900097c10 */ /* 0x000fe200087fe4ff */
[----:B--2---:R1:W-:Y:S04]  /*0a70*/  STG.E desc[UR4][R20.64], R29 ;  /* 0x0000001d14007986 */ /* 0x0043e8000c101904 */
[----:B------:R-:W2:Y:S01]  /*0a80*/  LDG.E R13, desc[UR4][R8.64+-0x4] ;  /* 0xfffffc04080d7981 */ /* 0x000ea2000c1e1900 */
[----:B------:R-:W-:-:S05]  /*0a90*/  IMAD.WIDE R6, R5, 0x4, R6 ;  /* 0x0000000405067825 */ /* 0x000fca00078e0206 */
[----:B------:R-:W3:Y:S04]  /*0aa0*/  LDG.E R27, desc[UR4][R6.64] ;  /* 0x00000004061b7981 */ /* 0x000ee8000c1e1900 */
[----:B--2---:R2:W-:Y:S04]  /*0ab0*/  STG.E desc[UR4][R6.64+-0x4], R13 ;  /* 0xfffffc0d06007986 */ /* 0x0045e8000c101904 */
[----:B------:R-:W4:Y:S01]  /*0ac0*/  LDG.E R25, desc[UR4][R8.64+-0x8] ;  /* 0xfffff80408197981 */ /* 0x000f22000c1e1900 */
[----:B------:R-:W-:Y:S01]  /*0ad0*/  IMAD.WIDE R10, R12, 0x4, R6 ;  /* 0x000000040c0a7825 */ /* 0x000fe200078e0206 */
[----:B0-----:R-:W-:-:S02]  /*0ae0*/  IADD3 R22, P0, PT, R3, UR10, RZ ;  /* 0x0000000a03167c10 */ /* 0x001fc4000ff1e0ff */
[----:B----4-:R0:W-:Y:S04]  /*0af0*/  STG.E desc[UR4][R6.64+-0x8], R25 ;  /* 0xfffff81906007986 */ /* 0x0101e8000c101904 */
[----:B---3--:R-:W-:Y:S04]  /*0b00*/  STG.E desc[UR4][R10.64], R27 ;  /* 0x0000001b0a007986 */ /* 0x008fe8000c101904 */
[----:B------:R-:W3:Y:S01]  /*0b10*/  LDG.E R2, desc[UR4][R6.64+0x4] ;  /* 0x0000040406027981 */ /* 0x000ee2000c1e1900 */
[----:B------:R-:W-:Y:S01]  /*0b20*/  IADD3.X R23, PT, PT, R0, UR11, RZ, P0, !PT ;  /* 0x0000000b00177c10 */ /* 0x000fe200087fe4ff */
[----:B------:R-:W-:Y:S01]  /*0b30*/  IMAD.WIDE R14, R5, 0x4, R14 ;  /* 0x00000004050e7825 */ /* 0x000fe200078e020e */
[----:B------:R-:W0:Y:S01]  /*0b40*/  LDCU.128 UR8, c[0x0][0x390] ;  /* 0x00007200ff0877ac */ /* 0x000e220008000c00 */
[----:B---3--:R-:W-:Y:S04]  /*0b50*/  STG.E desc[UR4][R10.64+0x4], R2 ;  /* 0x000004020a007986 */ /* 0x008fe8000c101904 */
[----:B-1----:R-:W3:Y:S04]  /*0b60*/  LDG.E R21, desc[UR4][R22.64+-0x4] ;  /* 0xfffffc0416157981 */ /* 0x002ee8000c1e1900 */
[----:B------:R-:W4:Y:S04]  /*0b70*/  LDG.E R29, desc[UR4][R14.64] ;  /* 0x000000040e1d7981 */ /* 0x000f28000c1e1900 */
[----:B---3--:R1:W-:Y:S04]  /*0b80*/  STG.E desc[UR4][R14.64+-0x4], R21 ;  /* 0xfffffc150e007986 */ /* 0x0083e8000c101904 */
[----:B--2---:R-:W2:Y:S01]  /*0b90*/  LDG.E R13, desc[UR4][R22.64+-0x8] ;  /* 0xfffff804160d7981 */ /* 0x004ea2000c1e1900 */
[----:B------:R-:W-:Y:S01]  /*0ba0*/  IMAD.WIDE R8, R12, 0x4, R14 ;  /* 0x000000040c087825 */ /* 0x000fe200078e020e */
[----:B0-----:R-:W-:-:S02]  /*0bb0*/  IADD3 R6, P0, PT, R3, UR8, RZ ;  /* 0x0000000803067c10 */ /* 0x001fc4000ff1e0ff */
[----:B--2---:R0:W-:Y:S04]  /*0bc0*/  STG.E desc[UR4][R14.64+-0x8], R13 ;  /* 0xfffff80d0e007986 */ /* 0x0041e8000c101904 */
[----:B----4-:R-:W-:Y:S04]  /*0bd0*/  STG.E desc[UR4][R8.64], R29 ;  /* 0x0000001d08007986 */ /* 0x010fe8000c101904 */
[----:B------:R-:W2:Y:S01]  /*0be0*/  LDG.E R25, desc[UR4][R14.64+0x4] ;  /* 0x000004040e197981 */ /* 0x000ea2000c1e1900 */
[----:B------:R-:W-:Y:S01]  /*0bf0*/  IADD3.X R7, PT, PT, R0, UR9, RZ, P0, !PT ;  /* 0x0000000900077c10 */ /* 0x000fe200087fe4ff */
[----:B------:R-:W-:-:S02]  /*0c00*/  IMAD.WIDE R16, R5, 0x4, R16 ;  /* 0x0000000405107825 */ /* 0x000fc400078e0210 */
[----:B--2---:R2:W-:Y:S04]  /*0c10*/  STG.E desc[UR4][R8.64+0x4], R25 ;  /* 0x0000041908007986 */ /* 0x0045e8000c101904 */
[----:B-1----:R-:W3:Y:S04]  /*0c20*/  LDG.E R21, desc[UR4][R6.64+-0x4] ;  /* 0xfffffc0406157981 */ /* 0x002ee8000c1e1900 */
[----:B------:R-:W4:Y:S04]  /*0c30*/  LDG.E R27, desc[UR4][R16.64] ;  /* 0x00000004101b7981 */ /* 0x000f28000c1e1900 */
[----:B---3--:R-:W-:Y:S04]  /*0c40*/  STG.E desc[UR4][R16.64+-0x4], R21 ;  /* 0xfffffc1510007986 */ /* 0x008fe8000c101904 */
[----:B------:R-:W3:Y:S01]  /*0c50*/  LDG.E R23, desc[UR4][R6.64+-0x8] ;  /* 0xfffff80406177981 */ /* 0x000ee2000c1e1900 */
[----:B------:R-:W-:Y:S01]  /*0c60*/  IMAD.WIDE R10, R12, 0x4, R16 ;  /* 0x000000040c0a7825 */ /* 0x000fe200078e0210 */
[----:B------:R-:W-:-:S02]  /*0c70*/  IADD3 R2, P0, PT, R3, UR10, RZ ;  /* 0x0000000a03027c10 */ /* 0x000fc4000ff1e0ff */
[----:B---3--:R1:W-:Y:S04]  /*0c80*/  STG.E desc[UR4][R16.64+-0x8], R23 ;  /* 0xfffff81710007986 */ /* 0x0083e8000c101904 */
[----:B----4-:R-:W-:Y:S04]  /*0c90*/  STG.E desc[UR4][R10.64], R27 ;  /* 0x0000001b0a007986 */ /* 0x010fe8000c101904 */
[----:B0-----:R-:W3:Y:S01]  /*0ca0*/  LDG.E R15, desc[UR4][R16.64+0x4] ;  /* 0x00000404100f7981 */ /* 0x001ee2000c1e1900 */
[----:B------:R-:W-:Y:S01]  /*0cb0*/  IADD3.X R3, PT, PT, R0, UR11, RZ, P0, !PT ;  /* 0x0000000b00037c10 */ /* 0x000fe200087fe4ff */
[----:B------:R-:W-:-:S02]  /*0cc0*/  IMAD.WIDE R18, R5, 0x4, R18 ;  /* 0x0000000405127825 */ /* 0x000fc400078e0212 */
[----:B---3--:R-:W-:Y:S04]  /*0cd0*/  STG.E desc[UR4][R10.64+0x4], R15 ;  /* 0x0000040f0a007986 */ /* 0x008fe8000c101904 */
[----:B--2---:R-:W2:Y:S04]  /*0ce0*/  LDG.E R9, desc[UR4][R2.64+-0x4] ;  /* 0xfffffc0402097981 */ /* 0x004ea8000c1e1900 */
[----:B------:R-:W3:Y:S04]  /*0cf0*/  LDG.E R7, desc[UR4][R18.64] ;  /* 0x0000000412077981 */ /* 0x000ee8000c1e1900 */
[----:B--2---:R-:W-:Y:S04]  /*0d00*/  STG.E desc[UR4][R18.64+-0x4], R9 ;  /* 0xfffffc0912007986 */ /* 0x004fe8000c101904 */
[----:B------:R-:W2:Y:S01]  /*0d10*/  LDG.E R5, desc[UR4][R2.64+-0x8] ;  /* 0xfffff80402057981 */ /* 0x000ea2000c1e1900 */
[----:B------:R-:W-:-:S03]  /*0d20*/  IMAD.WIDE R12, R12, 0x4, R18 ;  /* 0x000000040c0c7825 */ /* 0x000fc600078e0212 */
[----:B--2---:R-:W-:Y:S04]  /*0d30*/  STG.E desc[UR4][R18.64+-0x8], R5 ;  /* 0xfffff80512007986 */ /* 0x004fe8000c101904 */
[----:B---3--:R-:W-:Y:S04]  /*0d40*/  STG.E desc[UR4][R12.64], R7 ;  /* 0x000000070c007986 */ /* 0x008fe8000c101904 */
[----:B-1----:R-:W2:Y:S04]  /*0d50*/  LDG.E R17, desc[UR4][R18.64+0x4] ;  /* 0x0000040412117981 */ /* 0x002ea8000c1e1900 */
[----:B--2---:R-:W-:Y:S01]  /*0d60*/  STG.E desc[UR4][R12.64+0x4], R17 ;  /* 0x000004110c007986 */ /* 0x004fe2000c101904 */
[----:B------:R-:W-:Y:S05]  /*0d70*/  EXIT ;  /* 0x000000000000794d */ /* 0x000fea0003800000 */
.L_x_142:
        /* <DEDUP_REMOVED lines=16> */
.L_x_200:


//--------------------- .text._Z27setInitialConditions_kernelPfS_S_S_iiiiiif --------------------------
	.section	.text._Z27setInitialConditions_kernelPfS_S_S_iiiiiif,"ax",@progbits
	.align	128
        .global         _Z27setInitialConditions_kernelPfS_S_S_iiiiiif
        .type           _Z27setInitialConditions_kernelPfS_S_S_iiiiiif,@function
        .size           _Z27setInitialConditions_kernelPfS_S_S_iiiiiif,(.L_x_190 - _Z27setInitialConditions_kernelPfS_S_S_iiiiiif)
        .other          _Z27setInitialConditions_kernelPfS_S_S_iiiiiif,@"STO_CUDA_ENTRY STV_DEFAULT"
_Z27setInitialConditions_kernelPfS_S_S_iiiiiif:
.text._Z27setInitialConditions_kernelPfS_S_S_iiiiiif:
[----:B------:R-:W0:Y:S01]  /*0000*/  LDC R1, c[0x0][0x37c] ;  /* 0x0000df00ff017b82 */ /* 0x000e220000000800 */
[----:B------:R-:W1:Y:S01]  /*0010*/  LDCU UR4, c[0x0][0x3a0] ;  /* 0x00007400ff0477ac */ /* 0x000e620008000800 */
[----:B0-----:R-:W-:-:S05]  /*0020*/  VIADD R1, R1, 0xffffffb8 ;  /* 0xffffffb801017836 */ /* 0x001fca0000000000 */
[C---:B------:R-:W-:Y:S02]  /*0030*/  R2UR UR12, R1.reuse ;  /* 0x00000000010c72ca */ /* 0x040fe400000e0000 */
[----:B------:R-:W-:Y:S01]  /*0040*/  R2UR UR13, R1 ;  /* 0x00000000010d72ca */ /* 0x000fe200000e0000 */
[----:B-1----:R-:W0:Y:S01]  /*0050*/  I2F.F64 R2, UR4 ;  /* 0x0000000400027d12 */ /* 0x002e220008201c00 */
[----:B------:R-:W1:Y:S07]  /*0060*/  S2UR UR4, SR_CTAID.X ;  /* 0x00000000000479c3 */ /* 0x000e6e0000002500 */
[----:B0-----:R-:W0:Y:S01]  /*0070*/  MUFU.RCP64H R5, R3 ;  /* 0x0000000300057308 */ /* 0x001e220000001800 */
[----:B------:R-:W-:-:S05]  /*0080*/  VIADD R4, R3, 0x300402 ;  /* 0x0030040203047836 */ /* 0x000fca0000000000 */
[----:B------:R-:W-:Y:S01]  /*0090*/  FSETP.GEU.AND P0, PT, |R4|, 5.8789094863358348022e-39, PT ;  /* 0x004004020400780b */ /* 0x000fe20003f0e200 */
[----:B0-----:R-:W-:-:S08]  /*00a0*/  DFMA R6, -R2, R4, 1 ;  /* 0x3ff000000206742b */ /* 0x001fd00000000104 */
[----:B------:R-:W-:-:S08]  /*00b0*/  DFMA R6, R6, R6, R6 ;  /* 0x000000060606722b */ /* 0x000fd00000000006 */
[----:B------:R-:W-:-:S08]  /*00c0*/  DFMA R6, R4, R6, R4 ;  /* 0x000000060406722b */ /* 0x000fd00000000004 */
[----:B------:R-:W-:-:S08]  /*00d0*/  DFMA R8, -R2, R6, 1 ;  /* 0x3ff000000208742b */ /* 0x000fd00000000106 */
[----:B------:R-:W-:Y:S01]  /*00e0*/  DFMA R6, R6, R8, R6 ;  /* 0x000000080606722b */ /* 0x000fe20000000006 */
[----:B-1----:R-:W-:Y:S10]  /*00f0*/  @P0 BRA `(.L_x_143) ;  /* 0x0000000000180947 */ /* 0x002ff40003800000 */
[----:B------:R-:W-:Y:S01]  /*0100*/  LOP3.LUT R0, R3, 0x7fffffff, RZ, 0xc0, !PT ;  /* 0x7fffffff03007812 */ /* 0x000fe200078ec0ff */
[----:B------:R-:W-:Y:S01]  /*0110*/  IMAD.MOV.U32 R13, RZ, RZ, R3 ;  /* 0x000000ffff0d7224 */ /* 0x000fe200078e0003 */
[----:B------:R-:W-:Y:S01]  /*0120*/  MOV R4, 0x160 ;  /* 0x0000016000047802 */ /* 0x000fe20000000f00 */
[----:B------:R-:W-:Y:S02]  /*0130*/  IMAD.MOV.U32 R12, RZ, RZ, R2 ;  /* 0x000000ffff0c7224 */ /* 0x000fe400078e0002 */
[----:B------:R-:W-:-:S07]  /*0140*/  VIADD R3, R0, 0xfff00000 ;  /* 0xfff0000000037836 */ /* 0x000fce0000000000 */
[----:B------:R-:W-:Y:S05]  /*0150*/  CALL.REL.NOINC `($__internal_7_$__cuda_sm20_dblrcp_rn_slowpath_v3) ;  /* 0x0000002c00687944 */ /* 0x000fea0003c00000 */
.L_x_143:
[----:B------:R-:W0:Y:S01]  /*0160*/  LDCU UR5, c[0x0][0x3b8] ;  /* 0x00007700ff0577ac */ /* 0x000e220008000800 */
[----:B------:R-:W1:Y:S01]  /*0170*/  LDC R12, c[0x0][0x3a4] ;  /* 0x0000e900ff0c7b82 */ /* 0x000e620000000800 */
[----:B0-----:R-:W0:Y:S01]  /*0180*/  F2F.F64.F32 R32, UR5 ;  /* 0x0000000500207d10 */ /* 0x001e220008201800 */
[----:B-1----:R-:W-:Y:S01]  /*0190*/  ISETP.GE.AND P0, PT, R12, 0x1, PT ;  /* 0x000000010c00780c */ /* 0x002fe20003f06270 */
[----:B0-----:R-:W-:-:S06]  /*01a0*/  DMUL R6, R32, R6 ;  /* 0x0000000620067228 */ /* 0x001fcc0000000000 */
[----:B------:R0:W1:Y:S06]  /*01b0*/  F2F.F32.F64 R0, R6 ;  /* 0x0000000600007310 */ /* 0x00006c0000301000 */
[----:B------:R-:W-:Y:S05]  /*01c0*/  @!P0 EXIT ;  /* 0x000000000000894d */ /* 0x000fea0003800000 */
[----:B0-----:R-:W0:Y:S01]  /*01d0*/  I2F.F64.U32 R6, R12 ;  /* 0x0000000c00067312 */ /* 0x001e220000201800 */
[----:B------:R-:W-:-:S05]  /*01e0*/  I2FP.F32.U32 R5, UR4 ;  /* 0x0000000400057c45 */ /* 0x000fca0008201000 */
[----:B-1----:R-:W-:Y:S02]  /*01f0*/  FMUL R14, R0, R5 ;  /* 0x00000005000e7220 */ /* 0x002fe40000400000 */
[----:B------:R-:W-:Y:S01]  /*0200*/  F2F.F64.F32 R2, R0 ;  /* 0x0000000000027310 */ /* 0x000fe20000201800 */
[----:B0-----:R-:W-:-:S07]  /*0210*/  VIADD R8, R7, 0x300402 ;  /* 0x0030040207087836 */ /* 0x001fce0000000000 */
[----:B------:R-:W0:Y:S01]  /*0220*/  F2F.F64.F32 R4, R14 ;  /* 0x0000000e00047310 */ /* 0x000e220000201800 */
[----:B------:R-:W-:-:S07]  /*0230*/  FSETP.GEU.AND P0, PT, |R8|, 5.8789094863358348022e-39, PT ;  /* 0x004004020800780b */ /* 0x000fce0003f0e200 */
[----:B------:R-:W1:Y:S01]  /*0240*/  MUFU.RCP64H R9, R7 ;  /* 0x0000000700097308 */ /* 0x000e620000001800 */
[----:B0-----:R-:W-:-:S08]  /*0250*/  DFMA R4, R2, 0.5, R4 ;  /* 0x3fe000000204782b */ /* 0x001fd00000000004 */
[----:B------:R-:W-:Y:S02]  /*0260*/  DFMA R4, R32, -0.5, R4 ;  /* 0xbfe000002004782b */ /* 0x000fe40000000004 */
[----:B-1----:R-:W-:-:S08]  /*0270*/  DFMA R2, -R6, R8, 1 ;  /* 0x3ff000000602742b */ /* 0x002fd00000000108 */
[----:B------:R-:W-:Y:S01]  /*0280*/  DFMA R10, R2, R2, R2 ;  /* 0x00000002020a722b */ /* 0x000fe20000000002 */
[----:B------:R-:W0:Y:S01]  /*0290*/  F2F.F32.F64 R4, R4 ;  /* 0x0000000400047310 */ /* 0x000e220000301000 */
[----:B------:R-:W1:Y:S06]  /*02a0*/  S2R R2, SR_TID.X ;  /* 0x0000000000027919 */ /* 0x000e6c0000002100 */
[----:B------:R-:W-:-:S08]  /*02b0*/  DFMA R10, R8, R10, R8 ;  /* 0x0000000a080a722b */ /* 0x000fd00000000008 */
[----:B------:R-:W-:Y:S01]  /*02c0*/  DFMA R12, -R6, R10, 1 ;  /* 0x3ff00000060c742b */ /* 0x000fe2000000010a */
[----:B0-----:R-:W-:-:S07]  /*02d0*/  R2UR UR14, R4 ;  /* 0x00000000040e72ca */ /* 0x001fce00000e0000 */
[----:B------:R-:W-:Y:S01]  /*02e0*/  DFMA R10, R10, R12, R10 ;  /* 0x0000000c0a0a722b */ /* 0x000fe2000000000a */
[----:B------:R-:W-:Y:S10]  /*02f0*/  @P0 BRA `(.L_x_144) ;  /* 0x0000000000200947 */ /* 0x000ff40003800000 */
[----:B------:R-:W-:Y:S01]  /*0300*/  LOP3.LUT R0, R7, 0x7fffffff, RZ, 0xc0, !PT ;  /* 0x7fffffff07007812 */ /* 0x000fe200078ec0ff */
[----:B------:R-:W-:Y:S01]  /*0310*/  IMAD.MOV.U32 R12, RZ, RZ, R6 ;  /* 0x000000ffff0c7224 */ /* 0x000fe200078e0006 */
[----:B------:R-:W-:Y:S01]  /*0320*/  MOV R4, 0x360 ;  /* 0x0000036000047802 */ /* 0x000fe20000000f00 */
[----:B------:R-:W-:Y:S02]  /*0330*/  IMAD.MOV.U32 R13, RZ, RZ, R7 ;  /* 0x000000ffff0d7224 */ /* 0x000fe400078e0007 */
[----:B------:R-:W-:-:S07]  /*0340*/  VIADD R3, R0, 0xfff00000 ;  /* 0xfff0000000037836 */ /* 0x000fce0000000000 */
[----:B-1----:R-:W-:Y:S05]  /*0350*/  CALL.REL.NOINC `($__internal_7_$__cuda_sm20_dblrcp_rn_slowpath_v3) ;  /* 0x0000002800e87944 */ /* 0x002fea0003c00000 */
[----:B------:R-:W-:Y:S02]  /*0360*/  IMAD.MOV.U32 R10, RZ, RZ, R6 ;  /* 0x000000ffff0a7224 */ /* 0x000fe400078e0006 */
[----:B------:R-:W-:-:S07]  /*0370*/  IMAD.MOV.U32 R11, RZ, RZ, R7 ;  /* 0x000000ffff0b7224 */ /* 0x000fce00078e0007 */
.L_x_144:
[----:B------:R-:W0:Y:S01]  /*0380*/  LDCU.64 UR6, c[0x0][0x3a8] ;  /* 0x00007500ff0677ac */ /* 0x000e220008000a00 */
[----:B------:R-:W-:Y:S01]  /*0390*/  DMUL R10, R32, R10 ;  /* 0x0000000a200a7228 */ /* 0x000fe20000000000 */
[----:B------:R-:W2:Y:S05]  /*03a0*/  LDC R3, c[0x0][0x3b0] ;  /* 0x0000ec00ff037b82 */ /* 0x000eaa0000000800 */
[----:B------:R-:W3:Y:S08]  /*03b0*/  F2F.F32.F64 R0, R10 ;  /* 0x0000000a00007310 */ /* 0x000ef00000301000 */
[----:B0-----:R-:W0:Y:S01]  /*03c0*/  I2F.F64 R4, UR6 ;  /* 0x0000000600047d12 */ /* 0x001e220008201c00 */
[----:B-1----:R-:W-:-:S07]  /*03d0*/  VIADD R22, R2, UR7 ;  /* 0x0000000702167c36 */ /* 0x002fce0008000000 */
[----:B---3--:R1:W3:Y:S01]  /*03e0*/  F2F.F64.F32 R30, R0 ;  /* 0x00000000001e7310 */ /* 0x0082e20000201800 */
[----:B--2---:R-:W-:Y:S02]  /*03f0*/  IMAD R22, R3, UR4, R22 ;  /* 0x0000000403167c24 */ /* 0x004fe4000f8e0216 */
[----:B0-----:R-:W-:-:S05]  /*0400*/  VIADD R6, R5, 0x300402 ;  /* 0x0030040205067836 */ /* 0x001fca0000000000 */
[----:B------:R-:W0:Y:S01]  /*0410*/  MUFU.RCP64H R7, R5 ;  /* 0x0000000500077308 */ /* 0x000e220000001800 */
[----:B------:R-:W-:Y:S01]  /*0420*/  FSETP.GEU.AND P0, PT, |R6|, 5.8789094863358348022e-39, PT ;  /* 0x004004020600780b */ /* 0x000fe20003f0e200 */
[----:B0-----:R-:W-:-:S08]  /*0430*/  DFMA R8, -R4, R6, 1 ;  /* 0x3ff000000408742b */ /* 0x001fd00000000106 */
[----:B------:R-:W-:-:S08]  /*0440*/  DFMA R8, R8, R8, R8 ;  /* 0x000000080808722b */ /* 0x000fd00000000008 */
[----:B------:R-:W-:-:S08]  /*0450*/  DFMA R8, R6, R8, R6 ;  /* 0x000000080608722b */ /* 0x000fd00000000006 */
[----:B------:R-:W-:-:S08]  /*0460*/  DFMA R12, -R4, R8, 1 ;  /* 0x3ff00000040c742b */ /* 0x000fd00000000108 */
[----:B------:R-:W-:Y:S01]  /*0470*/  DFMA R8, R8, R12, R8 ;  /* 0x0000000c0808722b */ /* 0x000fe20000000008 */
[----:B-1-3--:R-:W-:Y:S10]  /*0480*/  @P0 BRA `(.L_x_145) ;  /* 0x0000000000200947 */ /* 0x00aff40003800000 */
[----:B------:R-:W-:Y:S01]  /*0490*/  LOP3.LUT R3, R5, 0x7fffffff, RZ, 0xc0, !PT ;  /* 0x7fffffff05037812 */ /* 0x000fe200078ec0ff */
[----:B------:R-:W-:Y:S01]  /*04a0*/  IMAD.MOV.U32 R12, RZ, RZ, R4 ;  /* 0x000000ffff0c7224 */ /* 0x000fe200078e0004 */
[----:B------:R-:W-:Y:S01]  /*04b0*/  MOV R4, 0x4f0 ;  /* 0x000004f000047802 */ /* 0x000fe20000000f00 */
[----:B------:R-:W-:Y:S02]  /*04c0*/  IMAD.MOV.U32 R13, RZ, RZ, R5 ;  /* 0x000000ffff0d7224 */ /* 0x000fe400078e0005 */
[----:B------:R-:W-:-:S07]  /*04d0*/  VIADD R3, R3, 0xfff00000 ;  /* 0xfff0000003037836 */ /* 0x000fce0000000000 */
[----:B------:R-:W-:Y:S05]  /*04e0*/  CALL.REL.NOINC `($__internal_7_$__cuda_sm20_dblrcp_rn_slowpath_v3) ;  /* 0x0000002800847944 */ /* 0x000fea0003c00000 */
[----:B------:R-:W-:Y:S02]  /*04f0*/  IMAD.MOV.U32 R8, RZ, RZ, R6 ;  /* 0x000000ffff087224 */ /* 0x000fe400078e0006 */
[----:B------:R-:W-:-:S07]  /*0500*/  IMAD.MOV.U32 R9, RZ, RZ, R7 ;  /* 0x000000ffff097224 */ /* 0x000fce00078e0007 */
.L_x_145:
[----:B------:R-:W-:Y:S01]  /*0510*/  DMUL R8, R32, R8 ;  /* 0x0000000820087228 */ /* 0x000fe20000000000 */
[----:B------:R-:W-:Y:S01]  /*0520*/  I2FP.F32.U32 R5, R2 ;  /* 0x0000000200057245 */ /* 0x000fe20000201000 */
[----:B------:R-:W-:Y:S01]  /*0530*/  UMOV UR4, 0x6dc9c883 ;  /* 0x6dc9c88300047882 */ /* 0x000fe20000000000 */
[----:B------:R-:W-:Y:S01]  /*0540*/  UMOV UR5, 0x3fe45f30 ;  /* 0x3fe45f3000057882 */ /* 0x000fe20000000000 */
[----:B------:R-:W-:Y:S01]  /*0550*/  UMOV UR10, 0x54442d18 ;  /* 0x54442d18000a7882 */ /* 0x000fe20000000000 */
[----:B------:R-:W-:Y:S01]  /*0560*/  UMOV UR11, 0x3ff921fb ;  /* 0x3ff921fb000b7882 */ /* 0x000fe20000000000 */
[----:B------:R-:W-:Y:S01]  /*0570*/  UMOV UR16, 0x33145c00 ;  /* 0x33145c0000107882 */ /* 0x000fe20000000000 */
[----:B------:R-:W-:Y:S01]  /*0580*/  UMOV UR17, 0x3c91a626 ;  /* 0x3c91a62600117882 */ /* 0x000fe20000000000 */
[----:B------:R-:W0:Y:S01]  /*0590*/  F2F.F64.F32 R28, UR14 ;  /* 0x0000000e001c7d10 */ /* 0x000e220008201800 */
[----:B------:R-:W-:Y:S01]  /*05a0*/  UMOV UR18, 0x252049c0 ;  /* 0x252049c000127882 */ /* 0x000fe20000000000 */
[----:B------:R-:W-:Y:S01]  /*05b0*/  UMOV UR19, 0x397b839a ;  /* 0x397b839a00137882 */ /* 0x000fe20000000000 */
[----:B------:R-:W-:Y:S01]  /*05c0*/  IMAD.U32 R13, RZ, RZ, UR14 ;  /* 0x0000000eff0d7e24 */ /* 0x000fe2000f8e00ff */
[----:B------:R-:W-:-:S04]  /*05d0*/  USHF.L.U32 UR7, UR14, 0x8, URZ ;  /* 0x000000080e077899 */ /* 0x000fc800080006ff */
[----:B------:R-:W1:Y:S01]  /*05e0*/  F2F.F32.F64 R8, R8 ;  /* 0x0000000800087310 */ /* 0x000e620000301000 */
[----:B------:R-:W-:Y:S01]  /*05f0*/  ULOP3.LUT UR7, UR7, 0x80000000, URZ, 0xfc, !UPT ;  /* 0x8000000007077892 */ /* 0x000fe2000f8efcff */
[----:B0-----:R-:W-:Y:S01]  /*0600*/  DADD R28, R28, R28 ;  /* 0x000000001c1c7229 */ /* 0x001fe2000000001c */
[----:B-1----:R-:W-:-:S05]  /*0610*/  FMUL R10, R8, R5 ;  /* 0x00000005080a7220 */ /* 0x002fca0000400000 */
[----:B------:R-:W-:Y:S08]  /*0620*/  F2F.F64.F32 R2, R8 ;  /* 0x0000000800027310 */ /* 0x000ff00000201800 */
[----:B------:R-:W0:Y:S02]  /*0630*/  F2F.F64.F32 R4, R10 ;  /* 0x0000000a00047310 */ /* 0x000e240000201800 */
[----:B0-----:R-:W-:-:S08]  /*0640*/  DFMA R2, R2, 0.5, R4 ;  /* 0x3fe000000202782b */ /* 0x001fd00000000004 */
[----:B------:R-:W-:Y:S01]  /*0650*/  DFMA R4, R32, -0.5, R2 ;  /* 0xbfe000002004782b */ /* 0x000fe20000000002 */
[----:B------:R-:W-:-:S05]  /*0660*/  IMAD.U32 R3, RZ, RZ, UR14 ;  /* 0x0000000eff037e24 */ /* 0x000fca000f8e00ff */
[----:B------:R0:W1:Y:S01]  /*0670*/  F2F.F32.F64 R2, R4 ;  /* 0x0000000400027310 */ /* 0x0000620000301000 */
[----:B------:R-:W-:-:S07]  /*0680*/  FMUL R9, R3, 0.63661974668502807617 ;  /* 0x3f22f98303097820 */ /* 0x000fce0000400000 */
[----:B------:R-:W2:Y:S01]  /*0690*/  F2I.NTZ R9, R9 ;  /* 0x0000000900097305 */ /* 0x000ea20000203100 */
[----:B0-----:R-:W-:Y:S02]  /*06a0*/  IMAD.U32 R4, RZ, RZ, UR14 ;  /* 0x0000000eff047e24 */ /* 0x001fe4000f8e00ff */
[----:B-1----:R-:W-:-:S05]  /*06b0*/  FMUL R8, R2, 0.63661974668502807617 ;  /* 0x3f22f98302087820 */ /* 0x002fca0000400000 */
[----:B------:R-:W0:Y:S01]  /*06c0*/  F2F.F64.F32 R26, R2 ;  /* 0x00000002001a7310 */ /* 0x000e220000201800 */
[----:B------:R-:W-:Y:S02]  /*06d0*/  FSETP.GE.AND P0, PT, |R4|, 105615, PT ;  /* 0x47ce47800400780b */ /* 0x000fe40003f06200 */
[----:B--2---:R-:W-:-:S05]  /*06e0*/  R2UR UR9, R9 ;  /* 0x00000000090972ca */ /* 0x004fca00000e0000 */
[----:B------:R1:W2:Y:S06]  /*06f0*/  F2I.NTZ R10, R8 ;  /* 0x00000008000a7305 */ /* 0x0002ac0000203100 */
[----:B------:R-:W-:Y:S01]  /*0700*/  VOTEU.ANY UP0, P0 ;  /* 0x0000000000ff7886 */ /* 0x000fe20000000100 */
[----:B0-----:R-:W-:Y:S01]  /*0710*/  DADD R26, R26, R26 ;  /* 0x000000001a1a7229 */ /* 0x001fe2000000001a */
[----:B------:R-:W-:Y:S02]  /*0720*/  PLOP3.LUT P1, PT, PT, PT, UP0, 0x80, 0x8 ;  /* 0x000000000008781c */ /* 0x000fe40003f2f008 */
[----:B------:R-:W-:-:S02]  /*0730*/  FSETP.GE.AND P0, PT, |R2|, 105615, PT ;  /* 0x47ce47800200780b */ /* 0x000fc40003f06200 */
[----:B-1----:R-:W-:Y:S01]  /*0740*/  I2FP.F32.S32 R8, UR9 ;  /* 0x0000000900087c45 */ /* 0x002fe20008201400 */
[----:B------:R-:W-:Y:S01]  /*0750*/  USEL UR9, UR9, URZ, !UP0 ;  /* 0x000000ff09097287 */ /* 0x000fe2000c000000 */
[----:B------:R-:W-:Y:S01]  /*0760*/  FSETP.EQ.OR P2, PT, |R13|, +INF , !P1 ;  /* 0x7f8000000d00780b */ /* 0x000fe20004f42600 */
[----:B------:R-:W-:Y:S01]  /*0770*/  DMUL R6, R26, UR4 ;  /* 0x000000041a067c28 */ /* 0x000fe20008000000 */
[----:B------:R-:W-:Y:S01]  /*0780*/  USHF.R.U32.HI UR4, URZ, 0x17, UR14 ;  /* 0x00000017ff047899 */ /* 0x000fe2000801160e */
[----:B--2---:R-:W-:Y:S02]  /*0790*/  I2FP.F32.S32 R11, R10 ;  /* 0x0000000a000b7245 */ /* 0x004fe40000201400 */
[----:B------:R-:W-:Y:S01]  /*07a0*/  FSETP.EQ.OR P3, PT, |R2|, +INF , !P0 ;  /* 0x7f8000000200780b */ /* 0x000fe20004762600 */
[----:B------:R-:W-:Y:S01]  /*07b0*/  ULOP3.LUT UR4, UR4, 0xe0, URZ, 0xc0, !UPT ;  /* 0x000000e004047892 */ /* 0x000fe2000f8ec0ff */
[----:B------:R0:W1:Y:S01]  /*07c0*/  F2I.F64 R3, R6 ;  /* 0x0000000600037311 */ /* 0x0000620000301100 */
[----:B------:R-:W-:-:S02]  /*07d0*/  FFMA R12, R11, -1.5707962512969970703, R2 ;  /* 0xbfc90fda0b0c7823 */ /* 0x000fc40000000002 */
[----:B------:R-:W-:Y:S02]  /*07e0*/  UIADD3 UR4, UPT, UPT, UR4, -0x80, URZ ;  /* 0xffffff8004047890 */ /* 0x000fe4000fffe0ff */
[----:B------:R-:W-:Y:S02]  /*07f0*/  FFMA R12, R11, -7.5497894158615963534e-08, R12 ;  /* 0xb3a221680b0c7823 */ /* 0x000fe4000000000c */
[----:B------:R-:W-:Y:S01]  /*0800*/  USHF.R.U32.HI UR4, URZ, 0x5, UR4 ;  /* 0x00000005ff047899 */ /* 0x000fe20008011604 */
[----:B0-----:R-:W-:-:S03]  /*0810*/  IMAD.MOV.U32 R7, RZ, RZ, 0x3fc90fda ;  /* 0x3fc90fdaff077424 */ /* 0x001fc600078e00ff */
[----:B------:R-:W-:Y:S01]  /*0820*/  UIMAD UR8, UR4, -0x4, UR12 ;  /* 0xfffffffc040878a4 */ /* 0x000fe2000f8e020c */
[C---:B------:R-:W-:Y:S01]  /*0830*/  FFMA R7, R8.reuse, -R7, UR14 ;  /* 0x0000000e08077e23 */ /* 0x040fe20008000807 */
[----:B-1----:R-:W0:Y:S01]  /*0840*/  I2F.F64 R24, R3 ;  /* 0x0000000300187312 */ /* 0x002e220000201c00 */
[----:B------:R-:W-:Y:S02]  /*0850*/  UMOV UR4, URZ ;  /* 0x000000ff00047c82 */ /* 0x000fe40008000000 */
[C---:B------:R-:W-:Y:S01]  /*0860*/  FFMA R9, R8.reuse, -7.5497894158615963534e-08, R7 ;  /* 0xb3a2216808097823 */ /* 0x040fe20000000007 */
[C---:B0-----:R-:W-:Y:S01]  /*0870*/  DFMA R4, R24.reuse, -UR10, R26 ;  /* 0x8000000a18047c2b */ /* 0x041fe2000800001a */
[----:B------:R-:W0:Y:S07]  /*0880*/  LDCU.64 UR10, c[0x0][0x358] ;  /* 0x00006b00ff0a77ac */ /* 0x000e2e0008000a00 */
[----:B------:R-:W-:Y:S01]  /*0890*/  DFMA R6, R24, -UR16, R4 ;  /* 0x8000001018067c2b */ /* 0x000fe20008000004 */
[----:B------:R-:W-:Y:S01]  /*08a0*/  FFMA R4, R8, -5.3903029534742383927e-15, R9 ;  /* 0xa7c234c508047823 */ /* 0x000fe20000000009 */
[----:B------:R-:W-:Y:S01]  /*08b0*/  SHF.R.U32.HI R8, RZ, 0x17, R2 ;  /* 0x00000017ff087819 */ /* 0x000fe20000011602 */
[----:B------:R-:W-:Y:S01]  /*08c0*/  FFMA R5, R11, -5.3903029534742383927e-15, R12 ;  /* 0xa7c234c50b057823 */ /* 0x000fe2000000000c */
[----:B------:R-:W-:Y:S01]  /*08d0*/  @P1 FMUL R4, RZ, UR14 ;  /* 0x0000000eff041c20 */ /* 0x000fe20008400000 */
[----:B------:R-:W-:Y:S01]  /*08e0*/  @P0 FMUL R5, RZ, R2 ;  /* 0x00000002ff050220 */ /* 0x000fe20000400000 */
[----:B------:R-:W-:-:S02]  /*08f0*/  LOP3.LUT R8, R8, 0xe0, RZ, 0xc0, !PT ;  /* 0x000000e008087812 */ /* 0x000fc400078ec0ff */
[----:B------:R-:W-:Y:S01]  /*0900*/  DFMA R24, R24, -UR18, R6 ;  /* 0x8000001218187c2b */ /* 0x000fe20008000006 */
[----:B------:R-:W-:Y:S01]  /*0910*/  IMAD.SHL.U32 R6, R2, 0x100, RZ ;  /* 0x0000010002067824 */ /* 0x000fe200078e00ff */
[----:B------:R-:W-:Y:S01]  /*0920*/  SEL R7, R10, RZ, !P0 ;  /* 0x000000ff0a077207 */ /* 0x000fe20004000000 */
[----:B------:R-:W-:-:S03]  /*0930*/  VIADD R8, R8, 0xffffff80 ;  /* 0xffffff8008087836 */ /* 0x000fc60000000000 */
[----:B------:R-:W-:Y:S02]  /*0940*/  LOP3.LUT R6, R6, 0x80000000, RZ, 0xfc, !PT ;  /* 0x8000000006067812 */ /* 0x000fe400078efcff */
[----:B------:R-:W-:-:S05]  /*0950*/  SHF.R.U32.HI R20, RZ, 0x5, R8 ;  /* 0x00000005ff147819 */ /* 0x000fca0000011608 */
[----:B0-----:R-:W-:-:S07]  /*0960*/  IMAD R20, R20, -0x4, R1 ;  /* 0xfffffffc14147824 */ /* 0x001fce00078e0201 */
.L_x_170:
[----:B0-----:R-:W-:Y:S01]  /*0970*/  I2FP.F32.U32 R9, UR4 ;  /* 0x0000000400097c45 */ /* 0x001fe20008201000 */
[----:B------:R-:W0:Y:S01]  /*0980*/  LDC R21, c[0x0][0x3b4] ;  /* 0x0000ed00ff157b82 */ /* 0x000e220000000800 */
[----:B------:R-:W-:Y:S02]  /*0990*/  IMAD.U32 R16, RZ, RZ, UR9 ;  /* 0x00000009ff107e24 */ /* 0x000fe4000f8e00ff */
[----:B------:R-:W-:Y:S02]  /*09a0*/  IMAD.MOV.U32 R17, RZ, RZ, R4 ;  /* 0x000000ffff117224 */ /* 0x000fe400078e0004 */
[----:B------:R-:W-:-:S04]  /*09b0*/  FMUL R10, R0, R9 ;  /* 0x00000009000a7220 */ /* 0x000fc80000400000 */
[----:B------:R-:W1:Y:S02]  /*09c0*/  F2F.F64.F32 R8, R10 ;  /* 0x0000000a00087310 */ /* 0x000e640000201800 */
[----:B-1----:R-:W-:Y:S01]  /*09d0*/  DFMA R8, R30, 0.5, R8 ;  /* 0x3fe000001e08782b */ /* 0x002fe20000000008 */
[----:B0-----:R-:W-:-:S07]  /*09e0*/  IMAD R21, R21, UR4, R22 ;  /* 0x0000000415157c24 */ /* 0x001fce000f8e0216 */
[----:B------:R-:W-:-:S10]  /*09f0*/  DFMA R8, R32, -0.5, R8 ;  /* 0xbfe000002008782b */ /* 0x000fd40000000008 */
[----:B------:R-:W0:Y:S02]  /*0a00*/  F2F.F32.F64 R8, R8 ;  /* 0x0000000800087310 */ /* 0x000e240000301000 */
[----:B0-----:R-:W-:Y:S01]  /*0a10*/  R2UR UR18, R8 ;  /* 0x00000000081272ca */ /* 0x001fe200000e0000 */
[----:B------:R-:W-:-:S14]  /*0a20*/  @P2 BRA `(.L_x_146) ;  /* 0x0000000000ac2947 */ /* 0x000fdc0003800000 */
[----:B------:R-:W-:Y:S01]  /*0a30*/  CS2R R12, SRZ ;  /* 0x00000000000c7805 */ /* 0x000fe2000001ff00 */
[----:B------:R-:W-:Y:S01]  /*0a40*/  IMAD.MOV.U32 R8, RZ, RZ, R1 ;  /* 0x000000ffff087224 */ /* 0x000fe200078e0001 */
[----:B------:R-:W0:Y:S01]  /*0a50*/  LDCU.64 UR16, c[0x4][URZ] ;  /* 0x01000000ff1077ac */ /* 0x000e220008000a00 */
[----:B------:R-:W-:-:S05]  /*0a60*/  UMOV UR5, URZ ;  /* 0x000000ff00057c82 */ /* 0x000fca0008000000 */
.L_x_147:
[----:B0-----:R-:W-:Y:S02]  /*0a70*/  IMAD.U32 R14, RZ, RZ, UR16 ;  /* 0x00000010ff0e7e24 */ /* 0x001fe4000f8e00ff */
[----:B------:R-:W-:-:S05]  /*0a80*/  IMAD.U32 R15, RZ, RZ, UR17 ;  /* 0x00000011ff0f7e24 */ /* 0x000fca000f8e00ff */
[----:B------:R-:W2:Y:S01]  /*0a90*/  LDG.E.CONSTANT R10, desc[UR10][R14.64] ;  /* 0x0000000a0e0a7981 */ /* 0x000ea2000c1e9900 */
[----:B------:R-:W-:Y:S02]  /*0aa0*/  UIADD3 UR16, UP0, UPT, UR16, 0x4, URZ ;  /* 0x0000000410107890 */ /* 0x000fe4000ff1e0ff */
[----:B------:R-:W-:Y:S02]  /*0ab0*/  UIADD3 UR5, UPT, UPT, UR5, 0x1, URZ ;  /* 0x0000000105057890 */ /* 0x000fe4000fffe0ff */
[----:B------:R-:W-:Y:S02]  /*0ac0*/  UIADD3.X UR17, UPT, UPT, URZ, UR17, URZ, UP0, !UPT ;  /* 0x00000011ff117290 */ /* 0x000fe400087fe4ff */
[----:B------:R-:W-:Y:S01]  /*0ad0*/  UISETP.NE.AND UP0, UPT, UR5, 0x6, UPT ;  /* 0x000000060500788c */ /* 0x000fe2000bf05270 */
[----:B--2---:R-:W-:-:S03]  /*0ae0*/  IMAD.WIDE.U32 R10, R10, UR7, RZ ;  /* 0x000000070a0a7c25 */ /* 0x004fc6000f8e00ff */
[----:B------:R-:W-:-:S05]  /*0af0*/  IADD3 R9, P0, PT, R10, R12, RZ ;  /* 0x0000000c0a097210 */ /* 0x000fca0007f1e0ff */
[----:B------:R0:W-:Y:S01]  /*0b00*/  STL [R8], R9 ;  /* 0x0000000908007387 */ /* 0x0001e20000100800 */
[----:B------:R-:W-:Y:S02]  /*0b10*/  IMAD.X R12, R11, 0x1, R13, P0 ;  /* 0x000000010b0c7824 */ /* 0x000fe400000e060d */
[----:B0-----:R-:W-:Y:S01]  /*0b20*/  VIADD R8, R8, 0x4 ;  /* 0x0000000408087836 */ /* 0x001fe20000000000 */
[----:B------:R-:W-:Y:S06]  /*0b30*/  BRA.U UP0, `(.L_x_147) ;  /* 0xfffffffd00cc7547 */ /* 0x000fec000b83ffff */
[----:B------:R-:W-:Y:S01]  /*0b40*/  USHF.R.U32.HI UR5, URZ, 0x17, UR14 ;  /* 0x00000017ff057899 */ /* 0x000fe2000801160e */
[----:B------:R0:W-:Y:S03]  /*0b50*/  STL [R1+0x18], R12 ;  /* 0x0000180c01007387 */ /* 0x0001e60000100800 */
[----:B------:R-:W-:Y:S01]  /*0b60*/  ULOP3.LUT UR5, UR5, 0x1f, URZ, 0xc0, !UPT ;  /* 0x0000001f05057892 */ /* 0x000fe2000f8ec0ff */
[----:B------:R-:W2:Y:S04]  /*0b70*/  LDL R8, [UR8+0x18] ;  /* 0x00001808ff087983 */ /* 0x000ea80008100800 */
[----:B------:R-:W2:Y:S01]  /*0b80*/  LDL R9, [UR8+0x14] ;  /* 0x00001408ff097983 */ /* 0x000ea20008100800 */
[----:B------:R-:W-:-:S13]  /*0b90*/  ISETP.NE.AND P0, PT, RZ, UR5, PT ;  /* 0x00000005ff007c0c */ /* 0x000fda000bf05270 */
[----:B------:R-:W3:Y:S01]  /*0ba0*/  @P0 LDL R10, [UR8+0x10] ;  /* 0x00001008ff0a0983 */ /* 0x000ee20008100800 */
[----:B------:R-:W-:Y:S01]  /*0bb0*/  UMOV UR16, 0x54442d19 ;  /* 0x54442d1900107882 */ /* 0x000fe20000000000 */
[----:B------:R-:W-:Y:S01]  /*0bc0*/  UMOV UR17, 0x3bf921fb ;  /* 0x3bf921fb00117882 */ /* 0x000fe20000000000 */
[----:B--2---:R-:W-:Y:S02]  /*0bd0*/  @P0 SHF.L.W.U32.HI R8, R9, UR5, R8 ;  /* 0x0000000509080c19 */ /* 0x004fe40008010e08 */
[----:B---3--:R-:W-:-:S04]  /*0be0*/  @P0 SHF.L.W.U32.HI R9, R10, UR5, R9 ;  /* 0x000000050a090c19 */ /* 0x008fc80008010e09 */
[C---:B------:R-:W-:Y:S01]  /*0bf0*/  SHF.L.W.U32.HI R10, R9.reuse, 0x2, R8 ;  /* 0x00000002090a7819 */ /* 0x040fe20000010e08 */
[----:B------:R-:W-:-:S03]  /*0c00*/  IMAD.SHL.U32 R9, R9, 0x4, RZ ;  /* 0x0000000409097824 */ /* 0x000fc600078e00ff */
[----:B------:R-:W-:-:S04]  /*0c10*/  SHF.R.S32.HI R11, RZ, 0x1f, R10 ;  /* 0x0000001fff0b7819 */ /* 0x000fc8000001140a */
[C---:B------:R-:W-:Y:S02]  /*0c20*/  LOP3.LUT R14, R11.reuse, R9, RZ, 0x3c, !PT ;  /* 0x000000090b0e7212 */ /* 0x040fe400078e3cff */
[----:B------:R-:W-:-:S06]  /*0c30*/  LOP3.LUT R15, R11, R10, RZ, 0x3c, !PT ;  /* 0x0000000a0b0f7212 */ /* 0x000fcc00078e3cff */
[----:B------:R-:W0:Y:S01]  /*0c40*/  I2F.F64.S64 R14, R14 ;  /* 0x0000000e000e7312 */ /* 0x000e220000301c00 */
[----:B------:R-:W-:Y:S01]  /*0c50*/  ISETP.LE.AND P0, PT, RZ, UR14, PT ;  /* 0x0000000eff007c0c */ /* 0x000fe2000bf03270 */
[----:B0-----:R-:W-:Y:S01]  /*0c60*/  DMUL R12, R14, UR16 ;  /* 0x000000100e0c7c28 */ /* 0x001fe20008000000 */
[----:B------:R-:W-:Y:S02]  /*0c70*/  SHF.R.U32.HI R9, RZ, 0x1e, R8 ;  /* 0x0000001eff097819 */ /* 0x000fe40000011608 */
[----:B------:R-:W-:-:S07]  /*0c80*/  LOP3.LUT R11, R10, UR14, RZ, 0x3c, !PT ;  /* 0x0000000e0a0b7c12 */ /* 0x000fce000f8e3cff */
[----:B------:R-:W0:Y:S01]  /*0c90*/  F2F.F32.F64 R12, R12 ;  /* 0x0000000c000c7310 */ /* 0x000e220000301000 */
[----:B------:R-:W-:Y:S02]  /*0ca0*/  LEA.HI R16, R10, R9, RZ, 0x1 ;  /* 0x000000090a107211 */ /* 0x000fe400078f08ff */
[----:B------:R-:W-:-:S03]  /*0cb0*/  ISETP.GE.AND P1, PT, R11, RZ, PT ;  /* 0x000000ff0b00720c */ /* 0x000fc60003f26270 */
[----:B------:R-:W-:Y:S01]  /*0cc0*/  @!P0 IMAD.MOV R16, RZ, RZ, -R16 ;  /* 0x000000ffff108224 */ /* 0x000fe200078e0a10 */
[----:B0-----:R-:W-:-:S09]  /*0cd0*/  FSEL R17, -R12, R12, !P1 ;  /* 0x0000000c0c117208 */ /* 0x001fd20004800100 */
.L_x_146:
[----:B------:R-:W-:Y:S02]  /*0ce0*/  IMAD.U32 R11, RZ, RZ, UR18 ;  /* 0x00000012ff0b7e24 */ /* 0x000fe4000f8e00ff */
[----:B------:R-:W-:Y:S01]  /*0cf0*/  FMUL R9, R17, R17 ;  /* 0x0000001111097220 */ /* 0x000fe20000400000 */
[----:B------:R-:W-:Y:S01]  /*0d00*/  IMAD.MOV.U32 R13, RZ, RZ, 0x37cbac00 ;  /* 0x37cbac00ff0d7424 */ /* 0x000fe200078e00ff */
[----:B------:R-:W-:Y:S01]  /*0d10*/  LOP3.LUT R8, R16, 0x1, RZ, 0xc0, !PT ;  /* 0x0000000110087812 */ /* 0x000fe200078ec0ff */
[----:B------:R-:W-:Y:S01]  /*0d20*/  FMUL R11, R11, 0.63661974668502807617 ;  /* 0x3f22f9830b0b7820 */ /* 0x000fe20000400000 */
[----:B------:R-:W-:Y:S02]  /*0d30*/  IMAD.MOV.U32 R14, RZ, RZ, 0x3d2aaabb ;  /* 0x3d2aaabbff0e7424 */ /* 0x000fe400078e00ff */
[----:B------:R-:W-:Y:S01]  /*0d40*/  FFMA R10, R9, R13, -0.0013887860113754868507 ;  /* 0xbab607ed090a7423 */ /* 0x000fe2000000000d */
[----:B------:R-:W-:Y:S01]  /*0d50*/  ISETP.NE.U32.AND P0, PT, R8, 0x1, PT ;  /* 0x000000010800780c */ /* 0x000fe20003f05070 */
[----:B------:R-:W-:Y:S01]  /*0d60*/  IMAD.MOV.U32 R12, RZ, RZ, 0x3effffff ;  /* 0x3effffffff0c7424 */ /* 0x000fe200078e00ff */
[----:B------:R-:W-:Y:S01]  /*0d70*/  LOP3.LUT P1, RZ, R16, 0x2, RZ, 0xc0, !PT ;  /* 0x0000000210ff7812 */ /* 0x000fe2000782c0ff */
[----:B------:R-:W0:Y:S01]  /*0d80*/  F2I.NTZ R11, R11 ;  /* 0x0000000b000b7305 */ /* 0x000e220000203100 */
[----:B------:R-:W-:Y:S01]  /*0d90*/  FSEL R10, R10, -0.00019574658654164522886, !P0 ;  /* 0xb94d41530a0a7808 */ /* 0x000fe20004000000 */
[----:B------:R-:W-:Y:S01]  /*0da0*/  IMAD.MOV.U32 R18, RZ, RZ, 0x3fc90fda ;  /* 0x3fc90fdaff127424 */ /* 0x000fe200078e00ff */
[----:B------:R-:W-:-:S02]  /*0db0*/  FSEL R8, R14, 0.0083327032625675201416, !P0 ;  /* 0x3c0885e40e087808 */ /* 0x000fc40004000000 */
[----:B------:R-:W-:-:S03]  /*0dc0*/  FSEL R12, -R12, -0.16666662693023681641, !P0 ;  /* 0xbe2aaaa80c0c7808 */ /* 0x000fc60004000100 */
[----:B------:R-:W-:Y:S01]  /*0dd0*/  FFMA R10, R9, R10, R8 ;  /* 0x0000000a090a7223 */ /* 0x000fe20000000008 */
[----:B------:R-:W-:-:S03]  /*0de0*/  FSEL R8, R17, 1, P0 ;  /* 0x3f80000011087808 */ /* 0x000fc60000000000 */
[C---:B------:R-:W-:Y:S01]  /*0df0*/  FFMA R10, R9.reuse, R10, R12 ;  /* 0x0000000a090a7223 */ /* 0x040fe2000000000c */
[----:B------:R-:W-:Y:S02]  /*0e00*/  IMAD.U32 R12, RZ, RZ, UR18 ;  /* 0x00000012ff0c7e24 */ /* 0x000fe4000f8e00ff */
[----:B------:R-:W-:Y:S01]  /*0e10*/  FFMA R9, R9, R8, RZ ;  /* 0x0000000809097223 */ /* 0x000fe200000000ff */
[----:B0-----:R-:W-:Y:S01]  /*0e20*/  I2FP.F32.S32 R15, R11 ;  /* 0x0000000b000f7245 */ /* 0x001fe20000201400 */
[----:B------:R-:W-:Y:S01]  /*0e30*/  IMAD.MOV.U32 R23, RZ, RZ, R11 ;  /* 0x000000ffff177224 */ /* 0x000fe200078e000b */
[----:B------:R-:W-:Y:S01]  /*0e40*/  FSETP.GE.AND P0, PT, |R12|, 105615, PT ;  /* 0x47ce47800c00780b */ /* 0x000fe20003f06200 */
[----:B------:R-:W-:Y:S02]  /*0e50*/  FFMA R34, R9, R10, R8 ;  /* 0x0000000a09227223 */ /* 0x000fe40000000008 */
[----:B------:R-:W-:Y:S02]  /*0e60*/  FFMA R16, R15, -R18, UR18 ;  /* 0x000000120f107e23 */ /* 0x000fe40008000812 */
[----:B------:R-:W-:-:S02]  /*0e70*/  @P1 FADD R34, RZ, -R34 ;  /* 0x80000022ff221221 */ /* 0x000fc40000000000 */
[----:B------:R-:W-:-:S04]  /*0e80*/  FFMA R16, R15, -7.5497894158615963534e-08, R16 ;  /* 0xb3a221680f107823 */ /* 0x000fc80000000010 */
[----:B------:R-:W-:-:S04]  /*0e90*/  FFMA R15, R15, -5.3903029534742383927e-15, R16 ;  /* 0xa7c234c50f0f7823 */ /* 0x000fc80000000010 */
[----:B------:R-:W-:Y:S01]  /*0ea0*/  IMAD.MOV.U32 R8, RZ, RZ, R15 ;  /* 0x000000ffff087224 */ /* 0x000fe200078e000f */
[----:B------:R-:W-:Y:S06]  /*0eb0*/  @!P0 BRA `(.L_x_148) ;  /* 0x0000000000d08947 */ /* 0x000fec0003800000 */
[----:B------:R-:W-:-:S05]  /*0ec0*/  IMAD.U32 R8, RZ, RZ, UR18 ;  /* 0x00000012ff087e24 */ /* 0x000fca000f8e00ff */
[----:B------:R-:W-:-:S13]  /*0ed0*/  FSETP.NEU.AND P1, PT, |R8|, +INF , PT ;  /* 0x7f8000000800780b */ /* 0x000fda0003f2d200 */
[----:B------:R-:W-:Y:S01]  /*0ee0*/  @!P1 FMUL R8, RZ, UR18 ;  /* 0x00000012ff089c20 */ /* 0x000fe20008400000 */
[----:B------:R-:W-:Y:S01]  /*0ef0*/  @!P1 IMAD.MOV.U32 R11, RZ, RZ, RZ ;  /* 0x000000ffff0b9224 */ /* 0x000fe200078e00ff */
[----:B------:R-:W-:Y:S06]  /*0f00*/  @!P1 BRA `(.L_x_148) ;  /* 0x0000000000bc9947 */ /* 0x000fec0003800000 */
[----:B------:R-:W-:Y:S01]  /*0f10*/  USHF.L.U32 UR5, UR18, 0x8, URZ ;  /* 0x0000000812057899 */ /* 0x000fe200080006ff */
[----:B------:R-:W-:Y:S01]  /*0f20*/  CS2R R16, SRZ ;  /* 0x0000000000107805 */ /* 0x000fe2000001ff00 */
[----:B------:R-:W-:Y:S02]  /*0f30*/  IMAD.MOV.U32 R35, RZ, RZ, RZ ;  /* 0x000000ffff237224 */ /* 0x000fe400078e00ff */
[----:B------:R-:W-:-:S12]  /*0f40*/  ULOP3.LUT UR5, UR5, 0x80000000, URZ, 0xfc, !UPT ;  /* 0x8000000005057892 */ /* 0x000fd8000f8efcff */
.L_x_149:
[----:B0-----:R-:W0:Y:S02]  /*0f50*/  LDC.64 R8, c[0x4][RZ] ;  /* 0x01000000ff087b82 */ /* 0x001e240000000a00 */
[----:B0-----:R-:W-:-:S06]  /*0f60*/  IMAD.WIDE.U32 R8, R17, 0x4, R8 ;  /* 0x0000000411087825 */ /* 0x001fcc00078e0008 */
[----:B------:R-:W2:Y:S01]  /*0f70*/  LDG.E.CONSTANT R8, desc[UR10][R8.64] ;  /* 0x0000000a08087981 */ /* 0x000ea2000c1e9900 */
[C---:B------:R-:W-:Y:S01]  /*0f80*/  LEA R12, R17.reuse, UR13, 0x2 ;  /* 0x0000000d110c7c11 */ /* 0x040fe2000f8e10ff */
[----:B------:R-:W-:-:S05]  /*0f90*/  VIADD R17, R17, 0x1 ;  /* 0x0000000111117836 */ /* 0x000fca0000000000 */
[----:B------:R-:W-:Y:S01]  /*0fa0*/  ISETP.NE.AND P1, PT, R17, 0x6, PT ;  /* 0x000000061100780c */ /* 0x000fe20003f25270 */
[----:B--2---:R-:W-:-:S03]  /*0fb0*/  IMAD.WIDE.U32 R10, R8, UR5, RZ ;  /* 0x00000005080a7c25 */ /* 0x004fc6000f8e00ff */
[----:B------:R-:W-:-:S05]  /*0fc0*/  IADD3 R19, P4, PT, R10, R16, RZ ;  /* 0x000000100a137210 */ /* 0x000fca0007f9e0ff */
[----:B------:R0:W-:Y:S01]  /*0fd0*/  STL [R12], R19 ;  /* 0x000000130c007387 */ /* 0x0001e20000100800 */
[----:B------:R-:W-:-:S03]  /*0fe0*/  IMAD.X R16, R11, 0x1, R35, P4 ;  /* 0x000000010b107824 */ /* 0x000fc600020e0623 */
[----:B------:R-:W-:Y:S05]  /*0ff0*/  @P1 BRA `(.L_x_149) ;  /* 0xfffffffc00d41947 */ /* 0x000fea000383ffff */
[----:B------:R-:W-:Y:S01]  /*1000*/  USHF.R.U32.HI UR5, URZ, 0x17, UR18 ;  /* 0x00000017ff057899 */ /* 0x000fe20008011612 */
[----:B------:R1:W-:Y:S03]  /*1010*/  STL [R1+0x18], R16 ;  /* 0x0000181001007387 */ /* 0x0003e60000100800 */
[----:B------:R-:W-:Y:S02]  /*1020*/  ULOP3.LUT UR6, UR5, 0xe0, URZ, 0xc0, !UPT ;  /* 0x000000e005067892 */ /* 0x000fe4000f8ec0ff */
[----:B------:R-:W-:Y:S02]  /*1030*/  ULOP3.LUT UP0, URZ, UR5, 0x1f, URZ, 0xc0, !UPT ;  /* 0x0000001f05ff7892 */ /* 0x000fe4000f80c0ff */
[----:B------:R-:W-:-:S04]  /*1040*/  UIADD3 UR6, UPT, UPT, UR6, -0x80, URZ ;  /* 0xffffff8006067890 */ /* 0x000fc8000fffe0ff */
[----:B------:R-:W-:Y:S01]  /*1050*/  USHF.R.U32.HI UR6, URZ, 0x5, UR6 ;  /* 0x00000005ff067899 */ /* 0x000fe20008011606 */
[----:B------:R-:W-:-:S03]  /*1060*/  PLOP3.LUT P1, PT, PT, PT, UP0, 0x80, 0x8 ;  /* 0x000000000008781c */ /* 0x000fc60003f2f008 */
[----:B------:R-:W-:-:S09]  /*1070*/  UIMAD UR6, UR6, -0x4, UR12 ;  /* 0xfffffffc060678a4 */ /* 0x000fd2000f8e020c */
[----:B------:R-:W2:Y:S04]  /*1080*/  LDL R10, [UR6+0x18] ;  /* 0x00001806ff0a7983 */ /* 0x000ea80008100800 */
[----:B------:R-:W2:Y:S04]  /*1090*/  LDL R9, [UR6+0x14] ;  /* 0x00001406ff097983 */ /* 0x000ea80008100800 */
[----:B------:R-:W3:Y:S01]  /*10a0*/  @P1 LDL R8, [UR6+0x10] ;  /* 0x00001006ff081983 */ /* 0x000ee20008100800 */
[----:B------:R-:W-:Y:S01]  /*10b0*/  ULOP3.LUT UR5, UR5, 0x1f, URZ, 0xc0, !UPT ;  /* 0x0000001f05057892 */ /* 0x000fe2000f8ec0ff */
[----:B------:R-:W-:Y:S01]  /*10c0*/  UMOV UR16, 0x54442d19 ;  /* 0x54442d1900107882 */ /* 0x000fe20000000000 */
[----:B------:R-:W-:-:S04]  /*10d0*/  UMOV UR17, 0x3bf921fb ;  /* 0x3bf921fb00117882 */ /* 0x000fc80000000000 */
[----:B--2---:R-:W-:Y:S02]  /*10e0*/  @P1 SHF.L.W.U32.HI R10, R9, UR5, R10 ;  /* 0x00000005090a1c19 */ /* 0x004fe40008010e0a */
[----:B---3--:R-:W-:Y:S02]  /*10f0*/  @P1 SHF.L.W.U32.HI R9, R8, UR5, R9 ;  /* 0x0000000508091c19 */ /* 0x008fe40008010e09 */
[----:B------:R-:W-:Y:S02]  /*1100*/  ISETP.LE.AND P1, PT, RZ, UR18, PT ;  /* 0x00000012ff007c0c */ /* 0x000fe4000bf23270 */
[C-C-:B------:R-:W-:Y:S01]  /*1110*/  SHF.L.W.U32.HI R11, R9.reuse, 0x2, R10.reuse ;  /* 0x00000002090b7819 */ /* 0x140fe20000010e0a */
[----:B------:R-:W-:Y:S01]  /*1120*/  IMAD.SHL.U32 R9, R9, 0x4, RZ ;  /* 0x0000000409097824 */ /* 0x000fe200078e00ff */
[----:B------:R-:W-:Y:S02]  /*1130*/  SHF.R.U32.HI R10, RZ, 0x1e, R10 ;  /* 0x0000001eff0a7819 */ /* 0x000fe4000001160a */
[----:B0-----:R-:W-:-:S04]  /*1140*/  SHF.R.S32.HI R12, RZ, 0x1f, R11 ;  /* 0x0000001fff0c7819 */ /* 0x001fc8000001140b */
[C---:B------:R-:W-:Y:S02]  /*1150*/  LOP3.LUT R8, R12.reuse, R9, RZ, 0x3c, !PT ;  /* 0x000000090c087212 */ /* 0x040fe400078e3cff */
[----:B------:R-:W-:Y:S02]  /*1160*/  LOP3.LUT R9, R12, R11, RZ, 0x3c, !PT ;  /* 0x0000000b0c097212 */ /* 0x000fe400078e3cff */
[C---:B------:R-:W-:Y:S02]  /*1170*/  LOP3.LUT R12, R11.reuse, UR18, RZ, 0x3c, !PT ;  /* 0x000000120b0c7c12 */ /* 0x040fe4000f8e3cff */
[----:B------:R-:W-:Y:S02]  /*1180*/  LEA.HI R11, R11, R10, RZ, 0x1 ;  /* 0x0000000a0b0b7211 */ /* 0x000fe400078f08ff */
[----:B------:R-:W1:Y:S01]  /*1190*/  I2F.F64.S64 R8, R8 ;  /* 0x0000000800087312 */ /* 0x000e620000301c00 */
[----:B------:R-:W-:Y:S02]  /*11a0*/  ISETP.GE.AND P4, PT, R12, RZ, PT ;  /* 0x000000ff0c00720c */ /* 0x000fe40003f86270 */
[----:B------:R-:W-:-:S04]  /*11b0*/  IMAD.MOV R10, RZ, RZ, -R11 ;  /* 0x000000ffff0a7224 */ /* 0x000fc800078e0a0b */
[----:B------:R-:W-:Y:S01]  /*11c0*/  @!P1 IMAD.MOV.U32 R11, RZ, RZ, R10 ;  /* 0x000000ffff0b9224 */ /* 0x000fe200078e000a */
[----:B-1----:R-:W-:-:S10]  /*11d0*/  DMUL R16, R8, UR16 ;  /* 0x0000001008107c28 */ /* 0x002fd40008000000 */
[----:B------:R-:W0:Y:S02]  /*11e0*/  F2F.F32.F64 R16, R16 ;  /* 0x0000001000107310 */ /* 0x000e240000301000 */
[----:B0-----:R-:W-:-:S07]  /*11f0*/  FSEL R8, -R16, R16, !P4 ;  /* 0x0000001010087208 */ /* 0x001fce0006000100 */
.L_x_148:
[----:B------:R-:W-:Y:S01]  /*1200*/  FMUL R9, R8, R8 ;  /* 0x0000000808097220 */ /* 0x000fe20000400000 */
[C---:B------:R-:W-:Y:S01]  /*1210*/  LOP3.LUT R12, R11.reuse, 0x1, RZ, 0xc0, !PT ;  /* 0x000000010b0c7812 */ /* 0x040fe200078ec0ff */
[----:B------:R-:W-:Y:S01]  /*1220*/  VIADD R11, R11, 0x1 ;  /* 0x000000010b0b7836 */ /* 0x000fe20000000000 */
[----:B------:R-:W-:Y:S01]  /*1230*/  BSSY.RECONVERGENT B0, `(.L_x_150) ;  /* 0x0000039000007945 */ /* 0x000fe20003800200 */
[----:B------:R-:W-:Y:S01]  /*1240*/  FFMA R10, R9, R13, -0.0013887860113754868507 ;  /* 0xbab607ed090a7423 */ /* 0x000fe2000000000d */
[----:B------:R-:W-:Y:S01]  /*1250*/  ISETP.NE.U32.AND P1, PT, R12, 0x1, PT ;  /* 0x000000010c00780c */ /* 0x000fe20003f25070 */
[----:B------:R-:W-:Y:S01]  /*1260*/  IMAD.MOV.U32 R12, RZ, RZ, 0x3effffff ;  /* 0x3effffffff0c7424 */ /* 0x000fe200078e00ff */
[----:B------:R-:W-:Y:S01]  /*1270*/  LOP3.LUT P4, RZ, R11, 0x2, RZ, 0xc0, !PT ;  /* 0x000000020bff7812 */ /* 0x000fe2000788c0ff */
[----:B------:R-:W-:Y:S01]  /*1280*/  IMAD.MOV.U32 R17, RZ, RZ, R7 ;  /* 0x000000ffff117224 */ /* 0x000fe200078e0007 */
[----:B------:R-:W-:Y:S02]  /*1290*/  FSEL R10, R10, -0.00019574658654164522886, P1 ;  /* 0xb94d41530a0a7808 */ /* 0x000fe40000800000 */
[----:B------:R-:W-:-:S02]  /*12a0*/  FSEL R16, R14, 0.0083327032625675201416, P1 ;  /* 0x3c0885e40e107808 */ /* 0x000fc40000800000 */
[----:B------:R-:W-:Y:S02]  /*12b0*/  FSEL R8, R8, 1, !P1 ;  /* 0x3f80000008087808 */ /* 0x000fe40004800000 */
[----:B------:R-:W-:Y:S01]  /*12c0*/  FSEL R11, -R12, -0.16666662693023681641, P1 ;  /* 0xbe2aaaa80c0b7808 */ /* 0x000fe20000800100 */
[C---:B------:R-:W-:Y:S01]  /*12d0*/  FFMA R10, R9.reuse, R10, R16 ;  /* 0x0000000a090a7223 */ /* 0x040fe20000000010 */
[----:B------:R-:W-:Y:S02]  /*12e0*/  IMAD.MOV.U32 R16, RZ, RZ, R5 ;  /* 0x000000ffff107224 */ /* 0x000fe400078e0005 */
[C---:B------:R-:W-:Y:S01]  /*12f0*/  FFMA R35, R9.reuse, R8, RZ ;  /* 0x0000000809237223 */ /* 0x040fe200000000ff */
[----:B------:R-:W-:-:S04]  /*1300*/  FFMA R10, R9, R10, R11 ;  /* 0x0000000a090a7223 */ /* 0x000fc8000000000b */
[----:B------:R-:W-:-:S04]  /*1310*/  FFMA R35, R35, R10, R8 ;  /* 0x0000000a23237223 */ /* 0x000fc80000000008 */
[----:B------:R-:W-:Y:S01]  /*1320*/  @P4 FADD R35, RZ, -R35 ;  /* 0x80000023ff234221 */ /* 0x000fe20000000000 */
[----:B------:R-:W-:Y:S06]  /*1330*/  @P3 BRA `(.L_x_151) ;  /* 0x0000000000a03947 */ /* 0x000fec0003800000 */
[----:B------:R-:W-:Y:S01]  /*1340*/  IMAD.MOV.U32 R18, RZ, RZ, RZ ;  /* 0x000000ffff127224 */ /* 0x000fe200078e00ff */
[----:B------:R-:W-:Y:S01]  /*1350*/  UMOV UR5, URZ ;  /* 0x000000ff00057c82 */ /* 0x000fe20008000000 */
[----:B------:R-:W-:-:S07]  /*1360*/  IMAD.MOV.U32 R17, RZ, RZ, RZ ;  /* 0x000000ffff117224 */ /* 0x000fce00078e00ff */
.L_x_152:
[----:B0-----:R-:W0:Y:S02]  /*1370*/  LDC.64 R8, c[0x4][RZ] ;  /* 0x01000000ff087b82 */ /* 0x001e240000000a00 */
[----:B0-----:R-:W-:-:S06]  /*1380*/  IMAD.WIDE.U32 R8, R17, 0x4, R8 ;  /* 0x0000000411087825 */ /* 0x001fcc00078e0008 */
[----:B------:R-:W2:Y:S01]  /*1390*/  LDG.E.CONSTANT R9, desc[UR10][R8.64] ;  /* 0x0000000a08097981 */ /* 0x000ea2000c1e9900 */
[C---:B------:R-:W-:Y:S01]  /*13a0*/  LEA R16, R17.reuse, UR13, 0x2 ;  /* 0x0000000d11107c11 */ /* 0x040fe2000f8e10ff */
[----:B------:R-:W-:-:S05]  /*13b0*/  VIADD R17, R17, 0x1 ;  /* 0x0000000111117836 */ /* 0x000fca0000000000 */
[----:B------:R-:W-:Y:S01]  /*13c0*/  ISETP.NE.AND P1, PT, R17, 0x6, PT ;  /* 0x000000061100780c */ /* 0x000fe20003f25270 */
[----:B--2---:R-:W-:-:S03]  /*13d0*/  IMAD.WIDE.U32 R10, R9, R6, RZ ;  /* 0x00000006090a7225 */ /* 0x004fc600078e00ff */
[----:B------:R-:W-:-:S04]  /*13e0*/  IADD3 R19, P4, PT, R10, R18, RZ ;  /* 0x000000120a137210 */ /* 0x000fc80007f9e0ff */
[----:B------:R-:W-:Y:S01]  /*13f0*/  IADD3.X R18, PT, PT, R11, UR5, RZ, P4, !PT ;  /* 0x000000050b127c10 */ /* 0x000fe2000a7fe4ff */
[----:B------:R0:W-:Y:S04]  /*1400*/  STL [R16], R19 ;  /* 0x0000001310007387 */ /* 0x0001e80000100800 */
[----:B------:R-:W-:Y:S05]  /*1410*/  @P1 BRA `(.L_x_152) ;  /* 0xfffffffc00d41947 */ /* 0x000fea000383ffff */
[----:B------:R-:W-:Y:S01]  /*1420*/  SHF.R.U32.HI R8, RZ, 0x17, R2 ;  /* 0x00000017ff087819 */ /* 0x000fe20000011602 */
[----:B------:R1:W-:Y:S03]  /*1430*/  STL [R1+0x18], R18 ;  /* 0x0000181201007387 */ /* 0x0003e60000100800 */
[----:B------:R-:W-:Y:S01]  /*1440*/  LOP3.LUT R10, R8, 0x1f, RZ, 0xc0, !PT ;  /* 0x0000001f080a7812 */ /* 0x000fe200078ec0ff */
[----:B0-----:R-:W2:Y:S03]  /*1450*/  LDL R16, [R20+0x18] ;  /* 0x0000180014107983 */ /* 0x001ea60000100800 */
[----:B------:R-:W-:Y:S01]  /*1460*/  ISETP.NE.AND P1, PT, R10, RZ, PT ;  /* 0x000000ff0a00720c */ /* 0x000fe20003f25270 */
[----:B------:R-:W2:-:S12]  /*1470*/  LDL R9, [R20+0x14] ;  /* 0x0000140014097983 */ /* 0x000e980000100800 */
[----:B------:R-:W3:Y:S01]  /*1480*/  @P1 LDL R8, [R20+0x10] ;  /* 0x0000100014081983 */ /* 0x000ee20000100800 */
[----:B------:R-:W-:Y:S01]  /*1490*/  UMOV UR16, 0x54442d19 ;  /* 0x54442d1900107882 */ /* 0x000fe20000000000 */
[----:B------:R-:W-:Y:S01]  /*14a0*/  UMOV UR17, 0x3bf921fb ;  /* 0x3bf921fb00117882 */ /* 0x000fe20000000000 */
[-C--:B--2---:R-:W-:Y:S02]  /*14b0*/  @P1 SHF.L.W.U32.HI R16, R9, R10.reuse, R16 ;  /* 0x0000000a09101219 */ /* 0x084fe40000010e10 */
[----:B---3--:R-:W-:-:S04]  /*14c0*/  @P1 SHF.L.W.U32.HI R9, R8, R10, R9 ;  /* 0x0000000a08091219 */ /* 0x008fc80000010e09 */
[C---:B------:R-:W-:Y:S01]  /*14d0*/  SHF.L.W.U32.HI R17, R9.reuse, 0x2, R16 ;  /* 0x0000000209117819 */ /* 0x040fe20000010e10 */
[----:B------:R-:W-:-:S03]  /*14e0*/  IMAD.SHL.U32 R9, R9, 0x4, RZ ;  /* 0x0000000409097824 */ /* 0x000fc600078e00ff */
[----:B------:R-:W-:-:S04]  /*14f0*/  SHF.R.S32.HI R10, RZ, 0x1f, R17 ;  /* 0x0000001fff0a7819 */ /* 0x000fc80000011411 */
[C---:B------:R-:W-:Y:S02]  /*1500*/  LOP3.LUT R8, R10.reuse, R9, RZ, 0x3c, !PT ;  /* 0x000000090a087212 */ /* 0x040fe400078e3cff */
[----:B------:R-:W-:-:S06]  /*1510*/  LOP3.LUT R9, R10, R17, RZ, 0x3c, !PT ;  /* 0x000000110a097212 */ /* 0x000fcc00078e3cff */
[----:B------:R-:W0:Y:S01]  /*1520*/  I2F.F64.S64 R8, R8 ;  /* 0x0000000800087312 */ /* 0x000e220000301c00 */
[----:B------:R-:W-:Y:S01]  /*1530*/  ISETP.GE.AND P1, PT, R2, RZ, PT ;  /* 0x000000ff0200720c */ /* 0x000fe20003f26270 */
[----:B0-----:R-:W-:Y:S01]  /*1540*/  DMUL R10, R8, UR16 ;  /* 0x00000010080a7c28 */ /* 0x001fe20008000000 */
[----:B------:R-:W-:Y:S02]  /*1550*/  SHF.R.U32.HI R16, RZ, 0x1e, R16 ;  /* 0x0000001eff107819 */ /* 0x000fe40000011610 */
[----:B-1----:R-:W-:-:S07]  /*1560*/  LOP3.LUT R18, R17, R2, RZ, 0x3c, !PT ;  /* 0x0000000211127212 */ /* 0x002fce00078e3cff */
[----:B------:R-:W0:Y:S01]  /*1570*/  F2F.F32.F64 R10, R10 ;  /* 0x0000000a000a7310 */ /* 0x000e220000301000 */
[----:B------:R-:W-:Y:S02]  /*1580*/  LEA.HI R17, R17, R16, RZ, 0x1 ;  /* 0x0000001011117211 */ /* 0x000fe400078f08ff */
[----:B------:R-:W-:-:S03]  /*1590*/  ISETP.GE.AND P4, PT, R18, RZ, PT ;  /* 0x000000ff1200720c */ /* 0x000fc60003f86270 */
[----:B------:R-:W-:Y:S01]  /*15a0*/  @!P1 IMAD.MOV R17, RZ, RZ, -R17 ;  /* 0x000000ffff119224 */ /* 0x000fe200078e0a11 */
[----:B0-----:R-:W-:-:S09]  /*15b0*/  FSEL R16, -R10, R10, !P4 ;  /* 0x0000000a0a107208 */ /* 0x001fd20006000100 */
.L_x_151:
[----:B------:R-:W-:Y:S05]  /*15c0*/  BSYNC.RECONVERGENT B0 ;  /* 0x0000000000007941 */ /* 0x000fea0003800200 */
.L_x_150:
[----:B------:R-:W-:Y:S01]  /*15d0*/  FMUL R11, R16, R16 ;  /* 0x00000010100b7220 */ /* 0x000fe20000400000 */
[----:B------:R-:W-:-:S03]  /*15e0*/  LOP3.LUT R9, R17, 0x1, RZ, 0xc0, !PT ;  /* 0x0000000111097812 */ /* 0x000fc600078ec0ff */
[----:B------:R-:W-:Y:S01]  /*15f0*/  FFMA R8, R11, R13, -0.0013887860113754868507 ;  /* 0xbab607ed0b087423 */ /* 0x000fe2000000000d */
[----:B------:R-:W-:Y:S01]  /*1600*/  ISETP.NE.U32.AND P1, PT, R9, 0x1, PT ;  /* 0x000000010900780c */ /* 0x000fe20003f25070 */
[----:B------:R-:W-:-:S03]  /*1610*/  VIADD R9, R17, 0x1 ;  /* 0x0000000111097836 */ /* 0x000fc60000000000 */
[----:B------:R-:W-:Y:S02]  /*1620*/  FSEL R8, R8, -0.00019574658654164522886, P1 ;  /* 0xb94d415308087808 */ /* 0x000fe40000800000 */
[----:B------:R-:W-:Y:S02]  /*1630*/  FSEL R10, R14, 0.0083327032625675201416, P1 ;  /* 0x3c0885e40e0a7808 */ /* 0x000fe40000800000 */
[----:B------:R-:W-:-:S03]  /*1640*/  FSEL R36, -R12, -0.16666662693023681641, P1 ;  /* 0xbe2aaaa80c247808 */ /* 0x000fc60000800100 */
[----:B------:R-:W-:Y:S01]  /*1650*/  FFMA R18, R11, R8, R10 ;  /* 0x000000080b127223 */ /* 0x000fe2000000000a */
[----:B------:R-:W-:Y:S02]  /*1660*/  FSEL R10, R16, 1, !P1 ;  /* 0x3f800000100a7808 */ /* 0x000fe40004800000 */
[----:B------:R-:W-:Y:S01]  /*1670*/  LOP3.LUT P1, RZ, R9, 0x2, RZ, 0xc0, !PT ;  /* 0x0000000209ff7812 */ /* 0x000fe2000782c0ff */
[C---:B------:R-:W-:Y:S01]  /*1680*/  FFMA R18, R11.reuse, R18, R36 ;  /* 0x000000120b127223 */ /* 0x040fe20000000024 */
[----:B------:R-:W-:Y:S01]  /*1690*/  F2F.F64.F32 R8, R34 ;  /* 0x0000002200087310 */ /* 0x000fe20000201800 */
[----:B------:R-:W-:-:S04]  /*16a0*/  FFMA R11, R11, R10, RZ ;  /* 0x0000000a0b0b7223 */ /* 0x000fc800000000ff */
[----:B------:R-:W-:Y:S02]  /*16b0*/  FFMA R16, R11, R18, R10 ;  /* 0x000000120b107223 */ /* 0x000fe4000000000a */
[----:B------:R-:W0:Y:S01]  /*16c0*/  LDC.64 R18, c[0x0][0x388] ;  /* 0x0000e200ff127b82 */ /* 0x000e220000000a00 */
[----:B------:R-:W1:Y:S03]  /*16d0*/  F2F.F64.F32 R10, R35 ;  /* 0x00000023000a7310 */ /* 0x000e660000201800 */
[----:B------:R-:W-:-:S06]  /*16e0*/  @P1 FADD R16, RZ, -R16 ;  /* 0x80000010ff101221 */ /* 0x000fcc0000000000 */
[----:B------:R-:W2:Y:S01]  /*16f0*/  F2F.F64.F32 R16, R16 ;  /* 0x0000001000107310 */ /* 0x000ea20000201800 */
[----:B-1----:R-:W-:Y:S01]  /*1700*/  DMUL R8, R8, R10 ;  /* 0x0000000a08087228 */ /* 0x002fe20000000000 */
[----:B------:R-:W-:Y:S02]  /*1710*/  IMAD.U32 R11, RZ, RZ, UR9 ;  /* 0x00000009ff0b7e24 */ /* 0x000fe4000f8e00ff */
[----:B------:R-:W-:Y:S02]  /*1720*/  IMAD.MOV.U32 R10, RZ, RZ, R4 ;  /* 0x000000ffff0a7224 */ /* 0x000fe400078e0004 */
[----:B0-----:R-:W-:-:S03]  /*1730*/  IMAD.WIDE R18, R21, 0x4, R18 ;  /* 0x0000000415127825 */ /* 0x001fc600078e0212 */
[----:B--2---:R-:W-:-:S10]  /*1740*/  DMUL R8, R16, R8 ;  /* 0x0000000810087228 */ /* 0x004fd40000000000 */
[----:B------:R-:W0:Y:S02]  /*1750*/  F2F.F32.F64 R9, R8 ;  /* 0x0000000800097310 */ /* 0x000e240000301000 */
[----:B0-----:R0:W-:Y:S01]  /*1760*/  STG.E desc[UR10][R18.64], R9 ;  /* 0x0000000912007986 */ /* 0x0011e2000c10190a */
[----:B------:R-:W-:Y:S05]  /*1770*/  @P2 BRA `(.L_x_153) ;  /* 0x0000000000a02947 */ /* 0x000fea0003800000 */
[----:B0-----:R-:W-:Y:S02]  /*1780*/  IMAD.MOV.U32 R18, RZ, RZ, RZ ;  /* 0x000000ffff127224 */ /* 0x001fe400078e00ff */
[----:B------:R-:W-:Y:S02]  /*1790*/  IMAD.MOV.U32 R35, RZ, RZ, RZ ;  /* 0x000000ffff237224 */ /* 0x000fe400078e00ff */
[----:B------:R-:W-:-:S07]  /*17a0*/  IMAD.MOV.U32 R17, RZ, RZ, RZ ;  /* 0x000000ffff117224 */ /* 0x000fce00078e00ff */
.L_x_154:
        /* <DEDUP_REMOVED lines=20> */
[----:B------:R-:W-:Y:S02]  /*18f0*/  ISETP.LE.AND P4, PT, RZ, UR14, PT ;  /* 0x0000000eff007c0c */ /* 0x000fe4000bf83270 */
[----:B--2---:R-:W-:Y:S02]  /*1900*/  @P1 SHF.L.W.U32.HI R10, R9, UR5, R10 ;  /* 0x00000005090a1c19 */ /* 0x004fe40008010e0a */
[----:B---3--:R-:W-:-:S04]  /*1910*/  @P1 SHF.L.W.U32.HI R9, R8, UR5, R9 ;  /* 0x0000000508091c19 */ /* 0x008fc80008010e09 */
[C---:B------:R-:W-:Y:S01]  /*1920*/  SHF.L.W.U32.HI R11, R9.reuse, 0x2, R10 ;  /* 0x00000002090b7819 */ /* 0x040fe20000010e0a */
[----:B------:R-:W-:-:S03]  /*1930*/  IMAD.SHL.U32 R9, R9, 0x4, RZ ;  /* 0x0000000409097824 */ /* 0x000fc600078e00ff */
[----:B0-----:R-:W-:-:S04]  /*1940*/  SHF.R.S32.HI R16, RZ, 0x1f, R11 ;  /* 0x0000001fff107819 */ /* 0x001fc8000001140b */
[C---:B------:R-:W-:Y:S02]  /*1950*/  LOP3.LUT R8, R16.reuse, R9, RZ, 0x3c, !PT ;  /* 0x0000000910087212 */ /* 0x040fe400078e3cff */
[----:B------:R-:W-:-:S06]  /*1960*/  LOP3.LUT R9, R16, R11, RZ, 0x3c, !PT ;  /* 0x0000000b10097212 */ /* 0x000fcc00078e3cff */
[----:B------:R-:W0:Y:S02]  /*1970*/  I2F.F64.S64 R8, R8 ;  /* 0x0000000800087312 */ /* 0x000e240000301c00 */
[----:B0-----:R-:W-:Y:S01]  /*1980*/  DMUL R16, R8, UR16 ;  /* 0x0000001008107c28 */ /* 0x001fe20008000000 */
[----:B------:R-:W-:Y:S02]  /*1990*/  SHF.R.U32.HI R10, RZ, 0x1e, R10 ;  /* 0x0000001eff0a7819 */ /* 0x000fe4000001160a */
[----:B-1----:R-:W-:-:S07]  /*19a0*/  LOP3.LUT R18, R11, UR14, RZ, 0x3c, !PT ;  /* 0x0000000e0b127c12 */ /* 0x002fce000f8e3cff */
[----:B------:R-:W0:Y:S01]  /*19b0*/  F2F.F32.F64 R16, R16 ;  /* 0x0000001000107310 */ /* 0x000e220000301000 */
[----:B------:R-:W-:Y:S02]  /*19c0*/  LEA.HI R11, R11, R10, RZ, 0x1 ;  /* 0x0000000a0b0b7211 */ /* 0x000fe400078f08ff */
[----:B------:R-:W-:-:S03]  /*19d0*/  ISETP.GE.AND P1, PT, R18, RZ, PT ;  /* 0x000000ff1200720c */ /* 0x000fc60003f26270 */
[----:B------:R-:W-:Y:S01]  /*19e0*/  @!P4 IMAD.MOV R11, RZ, RZ, -R11 ;  /* 0x000000ffff0bc224 */ /* 0x000fe200078e0a0b */
[----:B0-----:R-:W-:-:S09]  /*19f0*/  FSEL R10, -R16, R16, !P1 ;  /* 0x00000010100a7208 */ /* 0x001fd20004800100 */
.L_x_153:
[----:B0-----:R-:W-:Y:S01]  /*1a00*/  FMUL R9, R10, R10 ;  /* 0x0000000a0a097220 */ /* 0x001fe20000400000 */
[C---:B------:R-:W-:Y:S01]  /*1a10*/  LOP3.LUT R16, R11.reuse, 0x1, RZ, 0xc0, !PT ;  /* 0x000000010b107812 */ /* 0x040fe200078ec0ff */
[----:B------:R-:W-:Y:S02]  /*1a20*/  VIADD R11, R11, 0x1 ;  /* 0x000000010b0b7836 */ /* 0x000fe40000000000 */
[----:B------:R-:W-:Y:S01]  /*1a30*/  FFMA R8, R9, R13, -0.0013887860113754868507 ;  /* 0xbab607ed09087423 */ /* 0x000fe2000000000d */
[----:B------:R-:W-:Y:S02]  /*1a40*/  ISETP.NE.U32.AND P1, PT, R16, 0x1, PT ;  /* 0x000000011000780c */ /* 0x000fe40003f25070 */
[----:B------:R-:W-:Y:S02]  /*1a50*/  LOP3.LUT P4, RZ, R11, 0x2, RZ, 0xc0, !PT ;  /* 0x000000020bff7812 */ /* 0x000fe4000788c0ff */
[----:B------:R-:W-:Y:S02]  /*1a60*/  FSEL R16, R8, -0.00019574658654164522886, P1 ;  /* 0xb94d415308107808 */ /* 0x000fe40000800000 */
[----:B------:R-:W-:-:S02]  /*1a70*/  FSEL R18, R14, 0.0083327032625675201416, P1 ;  /* 0x3c0885e40e127808 */ /* 0x000fc40000800000 */
[----:B------:R-:W-:Y:S02]  /*1a80*/  FSEL R8, R10, 1, !P1 ;  /* 0x3f8000000a087808 */ /* 0x000fe40004800000 */
[----:B------:R-:W-:Y:S01]  /*1a90*/  FSEL R17, -R12, -0.16666662693023681641, P1 ;  /* 0xbe2aaaa80c117808 */ /* 0x000fe20000800100 */
[C---:B------:R-:W-:Y:S02]  /*1aa0*/  FFMA R16, R9.reuse, R16, R18 ;  /* 0x0000001009107223 */ /* 0x040fe40000000012 */
[C---:B------:R-:W-:Y:S02]  /*1ab0*/  FFMA R11, R9.reuse, R8, RZ ;  /* 0x00000008090b7223 */ /* 0x040fe400000000ff */
[----:B------:R-:W-:-:S04]  /*1ac0*/  FFMA R16, R9, R16, R17 ;  /* 0x0000001009107223 */ /* 0x000fc80000000011 */
[----:B------:R-:W-:-:S04]  /*1ad0*/  FFMA R11, R11, R16, R8 ;  /* 0x000000100b0b7223 */ /* 0x000fc80000000008 */
[----:B------:R-:W-:-:S06]  /*1ae0*/  @P4 FADD R11, RZ, -R11 ;  /* 0x8000000bff0b4221 */ /* 0x000fcc0000000000 */
[----:B------:R-:W0:Y:S01]  /*1af0*/  F2F.F64.F32 R10, R11 ;  /* 0x0000000b000a7310 */ /* 0x000e220000201800 */
[----:B------:R-:W-:Y:S05]  /*1b00*/  @!P0 BRA `(.L_x_155) ;  /* 0x0000000000d48947 */ /* 0x000fea0003800000 */
[----:B------:R-:W-:-:S05]  /*1b10*/  IMAD.U32 R8, RZ, RZ, UR18 ;  /* 0x00000012ff087e24 */ /* 0x000fca000f8e00ff */
[----:B------:R-:W-:-:S13]  /*1b20*/  FSETP.NEU.AND P0, PT, |R8|, +INF , PT ;  /* 0x7f8000000800780b */ /* 0x000fda0003f0d200 */
[----:B------:R-:W-:Y:S01]  /*1b30*/  @!P0 FMUL R15, RZ, UR18 ;  /* 0x00000012ff0f8c20 */ /* 0x000fe20008400000 */
[----:B------:R-:W-:Y:S01]  /*1b40*/  @!P0 IMAD.MOV.U32 R23, RZ, RZ, RZ ;  /* 0x000000ffff178224 */ /* 0x000fe200078e00ff */
[----:B------:R-:W-:Y:S06]  /*1b50*/  @!P0 BRA `(.L_x_155) ;  /* 0x0000000000c08947 */ /* 0x000fec0003800000 */
[----:B------:R-:W-:Y:S01]  /*1b60*/  USHF.L.U32 UR5, UR18, 0x8, URZ ;  /* 0x0000000812057899 */ /* 0x000fe200080006ff */
[----:B------:R-:W-:Y:S02]  /*1b70*/  IMAD.MOV.U32 R16, RZ, RZ, RZ ;  /* 0x000000ffff107224 */ /* 0x000fe400078e00ff */
[----:B------:R-:W-:Y:S01]  /*1b80*/  IMAD.MOV.U32 R23, RZ, RZ, RZ ;  /* 0x000000ffff177224 */ /* 0x000fe200078e00ff */
[----:B------:R-:W-:Y:S01]  /*1b90*/  ULOP3.LUT UR5, UR5, 0x80000000, URZ, 0xfc, !UPT ;  /* 0x8000000005057892 */ /* 0x000fe2000f8efcff */
[----:B------:R-:W-:-:S11]  /*1ba0*/  IMAD.MOV.U32 R15, RZ, RZ, RZ ;  /* 0x000000ffff0f7224 */ /* 0x000fd600078e00ff */
.L_x_156:
[----:B-1----:R-:W1:Y:S02]  /*1bb0*/  LDC.64 R8, c[0x4][RZ] ;  /* 0x01000000ff087b82 */ /* 0x002e640000000a00 */
[----:B-1----:R-:W-:-:S05]  /*1bc0*/  IMAD.WIDE.U32 R18, R15, 0x4, R8 ;  /* 0x000000040f127825 */ /* 0x002fca00078e0008 */
        /* <DEDUP_REMOVED lines=17> */
[----:B------:R-:W3:Y:S04]  /*1ce0*/  LDL R15, [UR6+0x18] ;  /* 0x00001806ff0f7983 */ /* 0x000ee80008100800 */
[----:B-1----:R-:W3:Y:S04]  /*1cf0*/  LDL R8, [UR6+0x14] ;  /* 0x00001406ff087983 */ /* 0x002ee80008100800 */
[----:B------:R-:W4:Y:S01]  /*1d00*/  @P0 LDL R9, [UR6+0x10] ;  /* 0x00001006ff090983 */ /* 0x000f220008100800 */
[----:B------:R-:W-:Y:S01]  /*1d10*/  ULOP3.LUT UR5, UR5, 0x1f, URZ, 0xc0, !UPT ;  /* 0x0000001f05057892 */ /* 0x000fe2000f8ec0ff */
[----:B------:R-:W-:Y:S01]  /*1d20*/  ISETP.LE.AND P1, PT, RZ, UR18, PT ;  /* 0x00000012ff007c0c */ /* 0x000fe2000bf23270 */
[----:B------:R-:W-:Y:S01]  /*1d30*/  UMOV UR16, 0x54442d19 ;  /* 0x54442d1900107882 */ /* 0x000fe20000000000 */
[----:B------:R-:W-:-:S03]  /*1d40*/  UMOV UR17, 0x3bf921fb ;  /* 0x3bf921fb00117882 */ /* 0x000fc60000000000 */
[----:B---3--:R-:W-:Y:S02]  /*1d50*/  @P0 SHF.L.W.U32.HI R15, R8, UR5, R15 ;  /* 0x00000005080f0c19 */ /* 0x008fe40008010e0f */
[----:B----4-:R-:W-:Y:S02]  /*1d60*/  @P0 SHF.L.W.U32.HI R8, R9, UR5, R8 ;  /* 0x0000000509080c19 */ /* 0x010fe40008010e08 */
[--C-:B------:R-:W-:Y:S02]  /*1d70*/  SHF.R.U32.HI R18, RZ, 0x1e, R15.reuse ;  /* 0x0000001eff127819 */ /* 0x100fe4000001160f */
[C---:B------:R-:W-:Y:S01]  /*1d80*/  SHF.L.W.U32.HI R23, R8.reuse, 0x2, R15 ;  /* 0x0000000208177819 */ /* 0x040fe20000010e0f */
[----:B------:R-:W-:-:S03]  /*1d90*/  IMAD.SHL.U32 R8, R8, 0x4, RZ ;  /* 0x0000000408087824 */ /* 0x000fc600078e00ff */
[----:B------:R-:W-:Y:S02]  /*1da0*/  SHF.R.S32.HI R9, RZ, 0x1f, R23 ;  /* 0x0000001fff097819 */ /* 0x000fe40000011417 */
[----:B------:R-:W-:Y:S02]  /*1db0*/  LOP3.LUT R15, R23, UR18, RZ, 0x3c, !PT ;  /* 0x00000012170f7c12 */ /* 0x000fe4000f8e3cff */
[C---:B------:R-:W-:Y:S02]  /*1dc0*/  LOP3.LUT R8, R9.reuse, R8, RZ, 0x3c, !PT ;  /* 0x0000000809087212 */ /* 0x040fe400078e3cff */
[----:B------:R-:W-:Y:S02]  /*1dd0*/  LOP3.LUT R9, R9, R23, RZ, 0x3c, !PT ;  /* 0x0000001709097212 */ /* 0x000fe400078e3cff */
[----:B------:R-:W-:Y:S02]  /*1de0*/  LEA.HI R23, R23, R18, RZ, 0x1 ;  /* 0x0000001217177211 */ /* 0x000fe400078f08ff */
[----:B------:R-:W-:-:S02]  /*1df0*/  ISETP.GE.AND P0, PT, R15, RZ, PT ;  /* 0x000000ff0f00720c */ /* 0x000fc40003f06270 */
[----:B------:R-:W2:Y:S01]  /*1e00*/  I2F.F64.S64 R8, R8 ;  /* 0x0000000800087312 */ /* 0x000ea20000301c00 */
[----:B------:R-:W-:-:S04]  /*1e10*/  IMAD.MOV R15, RZ, RZ, -R23 ;  /* 0x000000ffff0f7224 */ /* 0x000fc800078e0a17 */
[----:B------:R-:W-:Y:S01]  /*1e20*/  @!P1 IMAD.MOV.U32 R23, RZ, RZ, R15 ;  /* 0x000000ffff179224 */ /* 0x000fe200078e000f */
[----:B--2---:R-:W-:-:S10]  /*1e30*/  DMUL R16, R8, UR16 ;  /* 0x0000001008107c28 */ /* 0x004fd40008000000 */
[----:B------:R-:W1:Y:S02]  /*1e40*/  F2F.F32.F64 R16, R16 ;  /* 0x0000001000107310 */ /* 0x000e640000301000 */
[----:B-1----:R-:W-:-:S07]  /*1e50*/  FSEL R15, -R16, R16, !P0 ;  /* 0x00000010100f7208 */ /* 0x002fce0004000100 */
.L_x_155:
[----:B------:R-:W-:Y:S01]  /*1e60*/  FMUL R8, R15, R15 ;  /* 0x0000000f0f087220 */ /* 0x000fe20000400000 */
[C---:B------:R-:W-:Y:S01]  /*1e70*/  LOP3.LUT R16, R23.reuse, 0x1, RZ, 0xc0, !PT ;  /* 0x0000000117107812 */ /* 0x040fe200078ec0ff */
[----:B------:R-:W-:Y:S01]  /*1e80*/  BSSY.RECONVERGENT B0, `(.L_x_157) ;  /* 0x000003c000007945 */ /* 0x000fe20003800200 */
[----:B------:R-:W-:Y:S01]  /*1e90*/  LOP3.LUT P1, RZ, R23, 0x2, RZ, 0xc0, !PT ;  /* 0x0000000217ff7812 */ /* 0x000fe2000782c0ff */
[----:B------:R-:W-:Y:S01]  /*1ea0*/  FFMA R9, R8, R13, -0.0013887860113754868507 ;  /* 0xbab607ed08097423 */ /* 0x000fe2000000000d */
[----:B------:R-:W-:-:S04]  /*1eb0*/  ISETP.NE.U32.AND P0, PT, R16, 0x1, PT ;  /* 0x000000011000780c */ /* 0x000fc80003f05070 */
[----:B------:R-:W-:Y:S02]  /*1ec0*/  FSEL R9, R9, -0.00019574658654164522886, !P0 ;  /* 0xb94d415309097808 */ /* 0x000fe40004000000 */
[----:B------:R-:W-:Y:S02]  /*1ed0*/  FSEL R17, R14, 0.0083327032625675201416, !P0 ;  /* 0x3c0885e40e117808 */ /* 0x000fe40004000000 */
[----:B------:R-:W-:Y:S02]  /*1ee0*/  FSEL R15, R15, 1, P0 ;  /* 0x3f8000000f0f7808 */ /* 0x000fe40000000000 */
[----:B------:R-:W-:Y:S01]  /*1ef0*/  FSEL R18, -R12, -0.16666662693023681641, !P0 ;  /* 0xbe2aaaa80c127808 */ /* 0x000fe20004000100 */
[C---:B------:R-:W-:Y:S02]  /*1f00*/  FFMA R9, R8.reuse, R9, R17 ;  /* 0x0000000908097223 */ /* 0x040fe40000000011 */
[C---:B------:R-:W-:Y:S02]  /*1f10*/  FFMA R16, R8.reuse, R15, RZ ;  /* 0x0000000f08107223 */ /* 0x040fe400000000ff */
[----:B------:R-:W-:-:S04]  /*1f20*/  FFMA R9, R8, R9, R18 ;  /* 0x0000000908097223 */ /* 0x000fc80000000012 */
[----:B------:R-:W-:-:S04]  /*1f30*/  FFMA R9, R16, R9, R15 ;  /* 0x0000000910097223 */ /* 0x000fc8000000000f */
[----:B------:R-:W-:-:S04]  /*1f40*/  @P1 FADD R9, RZ, -R9 ;  /* 0x80000009ff091221 */ /* 0x000fc80000000000 */
[----:B------:R-:W0:Y:S02]  /*1f50*/  F2F.F64.F32 R16, R9 ;  /* 0x0000000900107310 */ /* 0x000e240000201800 */
[----:B0-----:R-:W-:Y:S01]  /*1f60*/  DMUL R16, R10, -R16 ;  /* 0x800000100a107228 */ /* 0x001fe20000000000 */
[----:B------:R-:W-:Y:S02]  /*1f70*/  IMAD.MOV.U32 R11, RZ, RZ, R7 ;  /* 0x000000ffff0b7224 */ /* 0x000fe400078e0007 */
[----:B------:R-:W-:Y:S01]  /*1f80*/  IMAD.MOV.U32 R10, RZ, RZ, R5 ;  /* 0x000000ffff0a7224 */ /* 0x000fe200078e0005 */
[----:B------:R-:W-:Y:S07]  /*1f90*/  @P3 BRA `(.L_x_158) ;  /* 0x0000000000a83947 */ /* 0x000fee0003800000 */
[----:B------:R-:W-:Y:S01]  /*1fa0*/  IMAD.MOV.U32 R34, RZ, RZ, RZ ;  /* 0x000000ffff227224 */ /* 0x000fe200078e00ff */
[----:B------:R-:W0:Y:S01]  /*1fb0*/  LDCU.64 UR20, c[0x4][URZ] ;  /* 0x01000000ff1477ac */ /* 0x000e220008000a00 */
[----:B------:R-:W-:Y:S01]  /*1fc0*/  UMOV UR6, URZ ;  /* 0x000000ff00067c82 */ /* 0x000fe20008000000 */
[----:B------:R-:W-:-:S05]  /*1fd0*/  UMOV UR5, URZ ;  /* 0x000000ff00057c82 */ /* 0x000fca0008000000 */
.L_x_159:
[----:B0-----:R-:W-:-:S06]  /*1fe0*/  UIMAD.WIDE.U32 UR16, UR5, 0x4, UR20 ;  /* 0x00000004051078a5 */ /* 0x001fcc000f8e0014 */
[----:B------:R-:W-:Y:S02]  /*1ff0*/  IMAD.U32 R10, RZ, RZ, UR16 ;  /* 0x00000010ff0a7e24 */ /* 0x000fe4000f8e00ff */
[----:B------:R-:W-:-:S05]  /*2000*/  IMAD.U32 R11, RZ, RZ, UR17 ;  /* 0x00000011ff0b7e24 */ /* 0x000fca000f8e00ff */
[----:B------:R-:W2:Y:S01]  /*2010*/  LDG.E.CONSTANT R9, desc[UR10][R10.64] ;  /* 0x0000000a0a097981 */ /* 0x000ea2000c1e9900 */
[----:B------:R-:W-:Y:S02]  /*2020*/  ULEA UR15, UR5, UR13, 0x2 ;  /* 0x0000000d050f7291 */ /* 0x000fe4000f8e10ff */
[----:B------:R-:W-:-:S04]  /*2030*/  UIADD3 UR5, UPT, UPT, UR5, 0x1, URZ ;  /* 0x0000000105057890 */ /* 0x000fc8000fffe0ff */
[----:B------:R-:W-:Y:S01]  /*2040*/  UISETP.NE.AND UP0, UPT, UR5, 0x6, UPT ;  /* 0x000000060500788c */ /* 0x000fe2000bf05270 */
[----:B-12---:R-:W-:-:S03]  /*2050*/  IMAD.WIDE.U32 R8, R9, R6, RZ ;  /* 0x0000000609087225 */ /* 0x006fc600078e00ff */
[----:B------:R-:W-:-:S04]  /*2060*/  IADD3 R8, P0, PT, R8, R34, RZ ;  /* 0x0000002208087210 */ /* 0x000fc80007f1e0ff */
[----:B------:R-:W-:Y:S01]  /*2070*/  IADD3.X R34, PT, PT, R9, UR6, RZ, P0, !PT ;  /* 0x0000000609227c10 */ /* 0x000fe200087fe4ff */
[----:B------:R1:W-:Y:S01]  /*2080*/  STL [UR15], R8 ;  /* 0x00000008ff007987 */ /* 0x0003e2000810080f */
[----:B------:R-:W-:Y:S07]  /*2090*/  BRA.U UP0, `(.L_x_159) ;  /* 0xfffffffd00d07547 */ /* 0x000fee000b83ffff */
[----:B-1----:R-:W-:Y:S01]  /*20a0*/  SHF.R.U32.HI R8, RZ, 0x17, R2 ;  /* 0x00000017ff087819 */ /* 0x002fe20000011602 */
[----:B------:R0:W-:Y:S03]  /*20b0*/  STL [R1+0x18], R34 ;  /* 0x0000182201007387 */ /* 0x0001e60000100800 */
[----:B------:R-:W-:Y:S01]  /*20c0*/  LOP3.LUT R11, R8, 0x1f, RZ, 0xc0, !PT ;  /* 0x0000001f080b7812 */ /* 0x000fe200078ec0ff */
[----:B------:R-:W2:Y:S03]  /*20d0*/  LDL R10, [R20+0x18] ;  /* 0x00001800140a7983 */ /* 0x000ea60000100800 */
[----:B------:R-:W-:Y:S01]  /*20e0*/  ISETP.NE.AND P0, PT, R11, RZ, PT ;  /* 0x000000ff0b00720c */ /* 0x000fe20003f05270 */
[----:B------:R-:W2:-:S12]  /*20f0*/  LDL R9, [R20+0x14] ;  /* 0x0000140014097983 */ /* 0x000e980000100800 */
[----:B------:R-:W3:Y:S01]  /*2100*/  @P0 LDL R8, [R20+0x10] ;  /* 0x0000100014080983 */ /* 0x000ee20000100800 */
[----:B------:R-:W-:Y:S01]  /*2110*/  UMOV UR16, 0x54442d19 ;  /* 0x54442d1900107882 */ /* 0x000fe20000000000 */
[----:B------:R-:W-:Y:S01]  /*2120*/  UMOV UR17, 0x3bf921fb ;  /* 0x3bf921fb00117882 */ /* 0x000fe20000000000 */
[----:B------:R-:W-:Y:S02]  /*2130*/  ISETP.GE.AND P1, PT, R2, RZ, PT ;  /* 0x000000ff0200720c */ /* 0x000fe40003f26270 */
[-C--:B--2---:R-:W-:Y:S02]  /*2140*/  @P0 SHF.L.W.U32.HI R10, R9, R11.reuse, R10 ;  /* 0x0000000b090a0219 */ /* 0x084fe40000010e0a */
[----:B---3--:R-:W-:-:S04]  /*2150*/  @P0 SHF.L.W.U32.HI R9, R8, R11, R9 ;  /* 0x0000000b08090219 */ /* 0x008fc80000010e09 */
[C---:B------:R-:W-:Y:S01]  /*2160*/  SHF.L.W.U32.HI R11, R9.reuse, 0x2, R10 ;  /* 0x00000002090b7819 */ /* 0x040fe20000010e0a */
[----:B------:R-:W-:-:S03]  /*2170*/  IMAD.SHL.U32 R9, R9, 0x4, RZ ;  /* 0x0000000409097824 */ /* 0x000fc600078e00ff */
[----:B------:R-:W-:-:S04]  /*2180*/  SHF.R.S32.HI R18, RZ, 0x1f, R11 ;  /* 0x0000001fff127819 */ /* 0x000fc8000001140b */
[C---:B------:R-:W-:Y:S02]  /*2190*/  LOP3.LUT R8, R18.reuse, R9, RZ, 0x3c, !PT ;  /* 0x0000000912087212 */ /* 0x040fe400078e3cff */
[----:B------:R-:W-:-:S06]  /*21a0*/  LOP3.LUT R9, R18, R11, RZ, 0x3c, !PT ;  /* 0x0000000b12097212 */ /* 0x000fcc00078e3cff */
[----:B------:R-:W1:Y:S02]  /*21b0*/  I2F.F64.S64 R8, R8 ;  /* 0x0000000800087312 */ /* 0x000e640000301c00 */
[----:B-1----:R-:W-:Y:S01]  /*21c0*/  DMUL R18, R8, UR16 ;  /* 0x0000001008127c28 */ /* 0x002fe20008000000 */
[----:B------:R-:W-:Y:S02]  /*21d0*/  SHF.R.U32.HI R10, RZ, 0x1e, R10 ;  /* 0x0000001eff0a7819 */ /* 0x000fe4000001160a */
[----:B------:R-:W-:-:S07]  /*21e0*/  LOP3.LUT R15, R11, R2, RZ, 0x3c, !PT ;  /* 0x000000020b0f7212 */ /* 0x000fce00078e3cff */
[----:B------:R-:W1:Y:S01]  /*21f0*/  F2F.F32.F64 R18, R18 ;  /* 0x0000001200127310 */ /* 0x000e620000301000 */
[----:B------:R-:W-:Y:S02]  /*2200*/  LEA.HI R11, R11, R10, RZ, 0x1 ;  /* 0x0000000a0b0b7211 */ /* 0x000fe400078f08ff */
[----:B------:R-:W-:-:S03]  /*2210*/  ISETP.GE.AND P0, PT, R15, RZ, PT ;  /* 0x000000ff0f00720c */ /* 0x000fc60003f06270 */
[----:B------:R-:W-:Y:S01]  /*2220*/  @!P1 IMAD.MOV R11, RZ, RZ, -R11 ;  /* 0x000000ffff0b9224 */ /* 0x000fe200078e0a0b */
[----:B01----:R-:W-:-:S09]  /*2230*/  FSEL R10, -R18, R18, !P0 ;  /* 0x00000012120a7208 */ /* 0x003fd20004000100 */
.L_x_158:
[----:B------:R-:W-:Y:S05]  /*2240*/  BSYNC.RECONVERGENT B0 ;  /* 0x0000000000007941 */ /* 0x000fea0003800200 */
.L_x_157:
[----:B------:R-:W-:Y:S01]  /*2250*/  LOP3.LUT R8, R11, 0x1, RZ, 0xc0, !PT ;  /* 0x000000010b087812 */ /* 0x000fe200078ec0ff */
[----:B------:R-:W-:Y:S01]  /*2260*/  FMUL R9, R10, R10 ;  /* 0x0000000a0a097220 */ /* 0x000fe20000400000 */
[----:B------:R-:W-:Y:S01]  /*2270*/  DMUL R38, RZ, R28 ;  /* 0x0000001cff267228 */ /* 0x000fe20000000000 */
[----:B------:R-:W-:Y:S01]  /*2280*/  IMAD.MOV.U32 R23, RZ, RZ, 0x1 ;  /* 0x00000001ff177424 */ /* 0x000fe200078e00ff */
[----:B------:R-:W-:Y:S01]  /*2290*/  ISETP.NE.U32.AND P0, PT, R8, 0x1, PT ;  /* 0x000000010800780c */ /* 0x000fe20003f05070 */
[----:B------:R-:W-:Y:S01]  /*22a0*/  FFMA R13, R9, R13, -0.0013887860113754868507 ;  /* 0xbab607ed090d7423 */ /* 0x000fe2000000000d */
[----:B------:R-:W-:Y:S02]  /*22b0*/  VIADD R8, R11, 0x1 ;  /* 0x000000010b087836 */ /* 0x000fe40000000000 */
[----:B------:R-:W-:Y:S02]  /*22c0*/  FSEL R18, R14, 0.0083327032625675201416, P0 ;  /* 0x3c0885e40e127808 */ /* 0x000fe40000000000 */
[----:B------:R-:W-:-:S02]  /*22d0*/  FSEL R14, R13, -0.00019574658654164522886, P0 ;  /* 0xb94d41530d0e7808 */ /* 0x000fc40000000000 */
[----:B------:R-:W-:Y:S02]  /*22e0*/  LOP3.LUT P1, RZ, R8, 0x2, RZ, 0xc0, !PT ;  /* 0x0000000208ff7812 */ /* 0x000fe4000782c0ff */
[----:B------:R-:W-:Y:S01]  /*22f0*/  FSEL R8, R10, 1, !P0 ;  /* 0x3f8000000a087808 */ /* 0x000fe20004000000 */
[C---:B------:R-:W-:Y:S01]  /*2300*/  FFMA R14, R9.reuse, R14, R18 ;  /* 0x0000000e090e7223 */ /* 0x040fe20000000012 */
[----:B------:R-:W-:Y:S01]  /*2310*/  FSEL R13, -R12, -0.16666662693023681641, P0 ;  /* 0xbe2aaaa80c0d7808 */ /* 0x000fe20000000100 */
[----:B------:R-:W-:Y:S02]  /*2320*/  DSETP.NEU.AND P0, PT, |R28|, +INF , PT ;  /* 0x7ff000001c00742a */ /* 0x000fe40003f0d200 */
[C---:B------:R-:W-:Y:S02]  /*2330*/  FFMA R11, R9.reuse, R8, RZ ;  /* 0x00000008090b7223 */ /* 0x040fe400000000ff */
[----:B------:R-:W-:-:S04]  /*2340*/  FFMA R13, R9, R14, R13 ;  /* 0x0000000e090d7223 */ /* 0x000fc8000000000d */
[----:B------:R-:W-:Y:S02]  /*2350*/  FFMA R13, R11, R13, R8 ;  /* 0x0000000d0b0d7223 */ /* 0x000fe40000000008 */
[----:B------:R-:W0:Y:S02]  /*2360*/  LDC.64 R10, c[0x0][0x390] ;  /* 0x0000e400ff0a7b82 */ /* 0x000e240000000a00 */
[----:B------:R-:W-:-:S04]  /*2370*/  @P1 FADD R13, RZ, -R13 ;  /* 0x8000000dff0d1221 */ /* 0x000fc80000000000 */
[----:B------:R-:W1:Y:S02]  /*2380*/  F2F.F64.F32 R8, R13 ;  /* 0x0000000d00087310 */ /* 0x000e640000201800 */
[----:B-1----:R-:W-:Y:S01]  /*2390*/  DMUL R8, R16, R8 ;  /* 0x0000000810087228 */ /* 0x002fe20000000000 */
[----:B0-----:R-:W-:-:S09]  /*23a0*/  IMAD.WIDE R10, R21, 0x4, R10 ;  /* 0x00000004150a7825 */ /* 0x001fd200078e020a */
[----:B------:R-:W0:Y:S02]  /*23b0*/  F2F.F32.F64 R9, R8 ;  /* 0x0000000800097310 */ /* 0x000e240000301000 */
[----:B0-----:R0:W-:Y:S01]  /*23c0*/  STG.E desc[UR10][R10.64], R9 ;  /* 0x000000090a007986 */ /* 0x0011e2000c10190a */
[----:B------:R-:W-:Y:S05]  /*23d0*/  @!P0 BRA `(.L_x_160) ;  /* 0x0000000000688947 */ /* 0x000fea0003800000 */
[----:B------:R-:W-:Y:S01]  /*23e0*/  UMOV UR16, 0x6dc9c883 ;  /* 0x6dc9c88300107882 */ /* 0x000fe20000000000 */
[----:B------:R-:W-:Y:S01]  /*23f0*/  UMOV UR17, 0x3fe45f30 ;  /* 0x3fe45f3000117882 */ /* 0x000fe20000000000 */
[C---:B------:R-:W-:Y:S02]  /*2400*/  DSETP.GE.AND P0, PT, |R28|.reuse, 2.14748364800000000000e+09, PT ;  /* 0x41e000001c00742a */ /* 0x040fe40003f06200 */
[----:B0-----:R-:W-:Y:S01]  /*2410*/  DMUL R8, R28, UR16 ;  /* 0x000000101c087c28 */ /* 0x001fe20008000000 */
[----:B------:R-:W-:Y:S01]  /*2420*/  UMOV UR16, 0x54442d18 ;  /* 0x54442d1800107882 */ /* 0x000fe20000000000 */
[----:B------:R-:W-:-:S08]  /*2430*/  UMOV UR17, 0x3ff921fb ;  /* 0x3ff921fb00117882 */ /* 0x000fd00000000000 */
[----:B------:R-:W0:Y:S08]  /*2440*/  F2I.F64 R8, R8 ;  /* 0x0000000800087311 */ /* 0x000e300000301100 */
[----:B0-----:R-:W0:Y:S02]  /*2450*/  I2F.F64 R38, R8 ;  /* 0x0000000800267312 */ /* 0x001e240000201c00 */
[----:B0-----:R-:W-:Y:S01]  /*2460*/  DFMA R10, R38, -UR16, R28 ;  /* 0x80000010260a7c2b */ /* 0x001fe2000800001c */
[----:B------:R-:W-:Y:S01]  /*2470*/  UMOV UR16, 0x33145c00 ;  /* 0x33145c0000107882 */ /* 0x000fe20000000000 */
[----:B------:R-:W-:-:S06]  /*2480*/  UMOV UR17, 0x3c91a626 ;  /* 0x3c91a62600117882 */ /* 0x000fcc0000000000 */
[----:B------:R-:W-:Y:S01]  /*2490*/  DFMA R10, R38, -UR16, R10 ;  /* 0x80000010260a7c2b */ /* 0x000fe2000800000a */
[----:B------:R-:W-:Y:S01]  /*24a0*/  UMOV UR16, 0x252049c0 ;  /* 0x252049c000107882 */ /* 0x000fe20000000000 */
[----:B------:R-:W-:-:S06]  /*24b0*/  UMOV UR17, 0x397b839a ;  /* 0x397b839a00117882 */ /* 0x000fcc0000000000 */
[----:B------:R-:W-:Y:S01]  /*24c0*/  DFMA R38, R38, -UR16, R10 ;  /* 0x8000001026267c2b */ /* 0x000fe2000800000a */
[----:B------:R-:W-:Y:S10]  /*24d0*/  @!P0 BRA `(.L_x_161) ;  /* 0x0000000000248947 */ /* 0x000ff40003800000 */
[----:B------:R-:W-:Y:S01]  /*24e0*/  BSSY.RECONVERGENT B0, `(.L_x_162) ;  /* 0x0000005000007945 */ /* 0x000fe20003800200 */
[----:B------:R-:W-:Y:S01]  /*24f0*/  IMAD.MOV.U32 R36, RZ, RZ, R28 ;  /* 0x000000ffff247224 */ /* 0x000fe200078e001c */
[----:B------:R-:W-:Y:S01]  /*2500*/  MOV R8, 0x2530 ;  /* 0x0000253000087802 */ /* 0x000fe20000000f00 */
[----:B------:R-:W-:-:S07]  /*2510*/  IMAD.MOV.U32 R9, RZ, RZ, R29 ;  /* 0x000000ffff097224 */ /* 0x000fce00078e001d */
[----:B------:R-:W-:Y:S05]  /*2520*/  CALL.REL.NOINC `($_Z27setInitialConditions_kernelPfS_S_S_iiiiiif$__internal_trig_reduction_slowpathd) ;  /* 0x0000000c000c7944 */ /* 0x000fea0003c00000 */
[----:B------:R-:W-:Y:S05]  /*2530*/  BSYNC.RECONVERGENT B0 ;  /* 0x0000000000007941 */ /* 0x000fea0003800200 */
.L_x_162:
[----:B------:R-:W-:Y:S02]  /*2540*/  IMAD.MOV.U32 R8, RZ, RZ, R10 ;  /* 0x000000ffff087224 */ /* 0x000fe400078e000a */
[----:B------:R-:W-:Y:S02]  /*2550*/  IMAD.MOV.U32 R38, RZ, RZ, R36 ;  /* 0x000000ffff267224 */ /* 0x000fe400078e0024 */
[----:B------:R-:W-:-:S07]  /*2560*/  IMAD.MOV.U32 R39, RZ, RZ, R37 ;  /* 0x000000ffff277224 */ /* 0x000fce00078e0025 */
.L_x_161:
[----:B------:R-:W-:-:S07]  /*2570*/  VIADD R23, R8, 0x1 ;  /* 0x0000000108177836 */ /* 0x000fce0000000000 */
.L_x_160:
[----:B------:R-:W1:Y:S01]  /*2580*/  LDCU.64 UR16, c[0x4][0x10] ;  /* 0x01000200ff1077ac */ /* 0x000e620008000a00 */
[----:B------:R-:W-:-:S05]  /*2590*/  IMAD.SHL.U32 R8, R23, 0x40, RZ ;  /* 0x0000004017087824 */ /* 0x000fca00078e00ff */
[----:B------:R-:W-:-:S04]  /*25a0*/  LOP3.LUT R8, R8, 0x40, RZ, 0xc0, !PT ;  /* 0x0000004008087812 */ /* 0x000fc800078ec0ff */
[----:B-1----:R-:W-:-:S05]  /*25b0*/  IADD3 R40, P0, PT, R8, UR16, RZ ;  /* 0x0000001008287c10 */ /* 0x002fca000ff1e0ff */
[----:B------:R-:W-:-:S05]  /*25c0*/  IMAD.X R41, RZ, RZ, UR17, P0 ;  /* 0x00000011ff297e24 */ /* 0x000fca00080e06ff */
[----:B0-----:R-:W2:Y:S04]  /*25d0*/  LDG.E.128.CONSTANT R8, desc[UR10][R40.64] ;  /* 0x0000000a28087981 */ /* 0x001ea8000c1e9d00 */
[----:B------:R-:W3:Y:S04]  /*25e0*/  LDG.E.128.CONSTANT R12, desc[UR10][R40.64+0x10] ;  /* 0x0000100a280c7981 */ /* 0x000ee8000c1e9d00 */
[----:B------:R-:W4:Y:S01]  /*25f0*/  LDG.E.128.CONSTANT R16, desc[UR10][R40.64+0x20] ;  /* 0x0000200a28107981 */ /* 0x000f22000c1e9d00 */
[----:B------:R-:W-:Y:S01]  /*2600*/  LOP3.LUT R34, R23, 0x1, RZ, 0xc0, !PT ;  /* 0x0000000117227812 */ /* 0x000fe200078ec0ff */
[----:B------:R-:W-:Y:S01]  /*2610*/  IMAD.MOV.U32 R35, RZ, RZ, 0x3da8ff83 ;  /* 0x3da8ff83ff237424 */ /* 0x000fe200078e00ff */
[----:B------:R-:W-:-:S02]  /*2620*/  DMUL R36, R38, R38 ;  /* 0x0000002626247228 */ /* 0x000fc40000000000 */
[----:B------:R-:W-:Y:S01]  /*2630*/  ISETP.NE.U32.AND P0, PT, R34, 0x1, PT ;  /* 0x000000012200780c */ /* 0x000fe20003f05070 */
[----:B------:R-:W-:-:S03]  /*2640*/  IMAD.MOV.U32 R34, RZ, RZ, 0x20fd8164 ;  /* 0x20fd8164ff227424 */ /* 0x000fc600078e00ff */
[----:B------:R-:W-:Y:S02]  /*2650*/  FSEL R35, -R35, 0.11223486810922622681, !P0 ;  /* 0x3de5db6523237808 */ /* 0x000fe40004000100 */
[----:B------:R-:W-:-:S06]  /*2660*/  FSEL R34, R34, -8.06006814911005101289e+34, !P0 ;  /* 0xf9785eba22227808 */ /* 0x000fcc0004000000 */
[----:B--2---:R-:W-:-:S08]  /*2670*/  DFMA R8, R36, R34, R8 ;  /* 0x000000222408722b */ /* 0x004fd00000000008 */
[----:B------:R-:W-:-:S08]  /*2680*/  DFMA R8, R36, R8, R10 ;  /* 0x000000082408722b */ /* 0x000fd0000000000a */
[----:B---3--:R-:W-:-:S08]  /*2690*/  DFMA R8, R36, R8, R12 ;  /* 0x000000082408722b */ /* 0x008fd0000000000c */
[----:B------:R-:W-:-:S08]  /*26a0*/  DFMA R8, R36, R8, R14 ;  /* 0x000000082408722b */ /* 0x000fd0000000000e */
[C---:B----4-:R-:W-:Y:S02]  /*26b0*/  DFMA R16, R36.reuse, R8, R16 ;  /* 0x000000082410722b */ /* 0x050fe40000000010 */
[----:B------:R-:W0:Y:S06]  /*26c0*/  F2F.F64.F32 R8, UR18 ;  /* 0x0000001200087d10 */ /* 0x000e2c0008201800 */
[----:B------:R-:W-:-:S08]  /*26d0*/  DFMA R16, R36, R16, R18 ;  /* 0x000000102410722b */ /* 0x000fd00000000012 */
[----:B------:R-:W-:Y:S02]  /*26e0*/  DFMA R38, R16, R38, R38 ;  /* 0x000000261026722b */ /* 0x000fe40000000026 */
[----:B------:R-:W-:Y:S02]  /*26f0*/  DFMA R16, R36, R16, 1 ;  /* 0x3ff000002410742b */ /* 0x000fe40000000010 */
[----:B0-----:R-:W-:-:S08]  /*2700*/  DADD R8, R8, R8 ;  /* 0x0000000008087229 */ /* 0x001fd00000000008 */
[----:B------:R-:W-:Y:S01]  /*2710*/  DSETP.NEU.AND P1, PT, |R8|, +INF , PT ;  /* 0x7ff000000800742a */ /* 0x000fe20003f2d200 */
[----:B------:R-:W-:Y:S02]  /*2720*/  FSEL R12, R16, R38, !P0 ;  /* 0x00000026100c7208 */ /* 0x000fe40004000000 */
[----:B------:R-:W-:Y:S02]  /*2730*/  FSEL R13, R17, R39, !P0 ;  /* 0x00000027110d7208 */ /* 0x000fe40004000000 */
[----:B------:R-:W-:-:S04]  /*2740*/  LOP3.LUT P0, RZ, R23, 0x2, RZ, 0xc0, !PT ;  /* 0x0000000217ff7812 */ /* 0x000fc8000780c0ff */
[----:B------:R-:W-:-:S05]  /*2750*/  DADD R10, RZ, -R12 ;  /* 0x00000000ff0a7229 */ /* 0x000fca000000080c */
[----:B------:R-:W-:Y:S01]  /*2760*/  @!P1 DMUL R40, RZ, R8 ;  /* 0x00000008ff289228 */ /* 0x000fe20000000000 */
[----:B------:R-:W-:-:S04]  /*2770*/  @!P1 IMAD.MOV.U32 R23, RZ, RZ, 0x1 ;  /* 0x00000001ff179424 */ /* 0x000fc800078e00ff */
[----:B------:R-:W-:Y:S02]  /*2780*/  FSEL R34, R12, R10, !P0 ;  /* 0x0000000a0c227208 */ /* 0x000fe40004000000 */
[----:B------:R-:W-:Y:S01]  /*2790*/  FSEL R35, R13, R11, !P0 ;  /* 0x0000000b0d237208 */ /* 0x000fe20004000000 */
[----:B------:R-:W-:Y:S06]  /*27a0*/  @!P1 BRA `(.L_x_163) ;  /* 0x0000000000609947 */ /* 0x000fec0003800000 */
[----:B------:R-:W-:Y:S01]  /*27b0*/  UMOV UR16, 0x6dc9c883 ;  /* 0x6dc9c88300107882 */ /* 0x000fe20000000000 */
[----:B------:R-:W-:Y:S01]  /*27c0*/  UMOV UR17, 0x3fe45f30 ;  /* 0x3fe45f3000117882 */ /* 0x000fe20000000000 */
[C---:B------:R-:W-:Y:S02]  /*27d0*/  DSETP.GE.AND P0, PT, |R8|.reuse, 2.14748364800000000000e+09, PT ;  /* 0x41e000000800742a */ /* 0x040fe40003f06200 */
[----:B------:R-:W-:Y:S01]  /*27e0*/  DMUL R10, R8, UR16 ;  /* 0x00000010080a7c28 */ /* 0x000fe20008000000 */
        /* <DEDUP_REMOVED lines=14> */
[----:B------:R-:W-:-:S07]  /*28d0*/  MOV R8, 0x28f0 ;  /* 0x000028f000087802 */ /* 0x000fce0000000f00 */
[----:B------:R-:W-:Y:S05]  /*28e0*/  CALL.REL.NOINC `($_Z27setInitialConditions_kernelPfS_S_S_iiiiiif$__internal_trig_reduction_slowpathd) ;  /* 0x00000008001c7944 */ /* 0x000fea0003c00000 */
[----:B------:R-:W-:Y:S05]  /*28f0*/  BSYNC.RECONVERGENT B0 ;  /* 0x0000000000007941 */ /* 0x000fea0003800200 */
.L_x_165:
[----:B------:R-:W-:Y:S02]  /*2900*/  IMAD.MOV.U32 R40, RZ, RZ, R36 ;  /* 0x000000ffff287224 */ /* 0x000fe400078e0024 */
[----:B------:R-:W-:-:S07]  /*2910*/  IMAD.MOV.U32 R41, RZ, RZ, R37 ;  /* 0x000000ffff297224 */ /* 0x000fce00078e0025 */
.L_x_164:
[----:B------:R-:W-:-:S07]  /*2920*/  VIADD R23, R10, 0x1 ;  /* 0x000000010a177836 */ /* 0x000fce0000000000 */
.L_x_163:
[----:B------:R-:W0:Y:S01]  /*2930*/  LDCU.64 UR16, c[0x4][0x10] ;  /* 0x01000200ff1077ac */ /* 0x000e220008000a00 */
[----:B------:R-:W-:-:S05]  /*2940*/  IMAD.SHL.U32 R8, R23, 0x40, RZ ;  /* 0x0000004017087824 */ /* 0x000fca00078e00ff */
[----:B------:R-:W-:-:S04]  /*2950*/  LOP3.LUT R8, R8, 0x40, RZ, 0xc0, !PT ;  /* 0x0000004008087812 */ /* 0x000fc800078ec0ff */
[----:B0-----:R-:W-:-:S05]  /*2960*/  IADD3 R42, P0, PT, R8, UR16, RZ ;  /* 0x00000010082a7c10 */ /* 0x001fca000ff1e0ff */
[----:B------:R-:W-:-:S05]  /*2970*/  IMAD.X R43, RZ, RZ, UR17, P0 ;  /* 0x00000011ff2b7e24 */ /* 0x000fca00080e06ff */
[----:B------:R-:W2:Y:S04]  /*2980*/  LDG.E.128.CONSTANT R8, desc[UR10][R42.64] ;  /* 0x0000000a2a087981 */ /* 0x000ea8000c1e9d00 */
[----:B------:R-:W3:Y:S04]  /*2990*/  LDG.E.128.CONSTANT R12, desc[UR10][R42.64+0x10] ;  /* 0x0000100a2a0c7981 */ /* 0x000ee8000c1e9d00 */
[----:B------:R-:W4:Y:S01]  /*29a0*/  LDG.E.128.CONSTANT R16, desc[UR10][R42.64+0x20] ;  /* 0x0000200a2a107981 */ /* 0x000f22000c1e9d00 */
[----:B------:R-:W-:Y:S01]  /*29b0*/  LOP3.LUT R36, R23, 0x1, RZ, 0xc0, !PT ;  /* 0x0000000117247812 */ /* 0x000fe200078ec0ff */
[----:B------:R-:W-:Y:S01]  /*29c0*/  IMAD.MOV.U32 R37, RZ, RZ, 0x3da8ff83 ;  /* 0x3da8ff83ff257424 */ /* 0x000fe200078e00ff */
[----:B------:R-:W-:Y:S01]  /*29d0*/  DMUL R38, R40, R40 ;  /* 0x0000002828267228 */ /* 0x000fe20000000000 */
[----:B------:R-:W-:Y:S01]  /*29e0*/  BSSY.RECONVERGENT B0, `(.L_x_166) ;  /* 0x0000025000007945 */ /* 0x000fe20003800200 */
[----:B------:R-:W-:Y:S01]  /*29f0*/  ISETP.NE.U32.AND P0, PT, R36, 0x1, PT ;  /* 0x000000012400780c */ /* 0x000fe20003f05070 */
[----:B------:R-:W-:-:S03]  /*2a00*/  IMAD.MOV.U32 R36, RZ, RZ, 0x20fd8164 ;  /* 0x20fd8164ff247424 */ /* 0x000fc600078e00ff */
[----:B------:R-:W-:Y:S02]  /*2a10*/  FSEL R37, -R37, 0.11223486810922622681, !P0 ;  /* 0x3de5db6525257808 */ /* 0x000fe40004000100 */
[----:B------:R-:W-:-:S06]  /*2a20*/  FSEL R36, R36, -8.06006814911005101289e+34, !P0 ;  /* 0xf9785eba24247808 */ /* 0x000fcc0004000000 */
[----:B--2---:R-:W-:Y:S02]  /*2a30*/  DFMA R8, R38, R36, R8 ;  /* 0x000000242608722b */ /* 0x004fe40000000008 */
[----:B------:R-:W-:-:S06]  /*2a40*/  DMUL R36, RZ, R26 ;  /* 0x0000001aff247228 */ /* 0x000fcc0000000000 */
[----:B------:R-:W-:-:S08]  /*2a50*/  DFMA R8, R38, R8, R10 ;  /* 0x000000082608722b */ /* 0x000fd0000000000a */
[----:B---3--:R-:W-:-:S08]  /*2a60*/  DFMA R8, R38, R8, R12 ;  /* 0x000000082608722b */ /* 0x008fd0000000000c */
[----:B------:R-:W-:-:S08]  /*2a70*/  DFMA R8, R38, R8, R14 ;  /* 0x000000082608722b */ /* 0x000fd0000000000e */
[----:B----4-:R-:W-:-:S08]  /*2a80*/  DFMA R8, R38, R8, R16 ;  /* 0x000000082608722b */ /* 0x010fd00000000010 */
[----:B------:R-:W-:-:S08]  /*2a90*/  DFMA R8, R38, R8, R18 ;  /* 0x000000082608722b */ /* 0x000fd00000000012 */
[----:B------:R-:W-:Y:S02]  /*2aa0*/  DFMA R40, R8, R40, R40 ;  /* 0x000000280828722b */ /* 0x000fe40000000028 */
[----:B------:R-:W-:-:S10]  /*2ab0*/  DFMA R8, R38, R8, 1 ;  /* 0x3ff000002608742b */ /* 0x000fd40000000008 */
[----:B------:R-:W-:Y:S02]  /*2ac0*/  FSEL R10, R8, R40, !P0 ;  /* 0x00000028080a7208 */ /* 0x000fe40004000000 */
[----:B------:R-:W-:Y:S02]  /*2ad0*/  FSEL R11, R9, R41, !P0 ;  /* 0x00000029090b7208 */ /* 0x000fe40004000000 */
[----:B------:R-:W-:Y:S01]  /*2ae0*/  LOP3.LUT P0, RZ, R23, 0x2, RZ, 0xc0, !PT ;  /* 0x0000000217ff7812 */ /* 0x000fe2000780c0ff */
[----:B------:R-:W-:-:S03]  /*2af0*/  IMAD.MOV.U32 R23, RZ, RZ, 0x1 ;  /* 0x00000001ff177424 */ /* 0x000fc600078e00ff */
[----:B------:R-:W-:-:S10]  /*2b00*/  DADD R8, RZ, -R10 ;  /* 0x00000000ff087229 */ /* 0x000fd4000000080a */
[----:B------:R-:W-:Y:S02]  /*2b10*/  FSEL R8, R10, R8, !P0 ;  /* 0x000000080a087208 */ /* 0x000fe40004000000 */
[----:B------:R-:W-:Y:S01]  /*2b20*/  FSEL R9, R11, R9, !P0 ;  /* 0x000000090b097208 */ /* 0x000fe20004000000 */
[----:B------:R-:W-:-:S05]  /*2b30*/  DSETP.NEU.AND P0, PT, |R26|, +INF , PT ;  /* 0x7ff000001a00742a */ /* 0x000fca0003f0d200 */
[----:B------:R-:W-:-:S09]  /*2b40*/  DADD R34, R34, R8 ;  /* 0x0000000022227229 */ /* 0x000fd20000000008 */
[----:B------:R-:W-:Y:S05]  /*2b50*/  @!P0 BRA `(.L_x_167) ;  /* 0x0000000000348947 */ /* 0x000fea0003800000 */
[----:B------:R-:W-:Y:S01]  /*2b60*/  DSETP.GE.AND P0, PT, |R26|, 2.14748364800000000000e+09, PT ;  /* 0x41e000001a00742a */ /* 0x000fe20003f06200 */
[----:B------:R-:W-:Y:S01]  /*2b70*/  BSSY.RECONVERGENT B1, `(.L_x_168) ;  /* 0x000000a000017945 */ /* 0x000fe20003800200 */
[----:B------:R-:W-:Y:S02]  /*2b80*/  IMAD.MOV.U32 R8, RZ, RZ, R3 ;  /* 0x000000ffff087224 */ /* 0x000fe400078e0003 */
[----:B------:R-:W-:Y:S02]  /*2b90*/  IMAD.MOV.U32 R36, RZ, RZ, R24 ;  /* 0x000000ffff247224 */ /* 0x000fe400078e0018 */
[----:B------:R-:W-:-:S08]  /*2ba0*/  IMAD.MOV.U32 R37, RZ, RZ, R25 ;  /* 0x000000ffff257224 */ /* 0x000fd000078e0019 */
[----:B------:R-:W-:Y:S05]  /*2bb0*/  @!P0 BRA `(.L_x_169) ;  /* 0x0000000000148947 */ /* 0x000fea0003800000 */
[----:B------:R-:W-:Y:S01]  /*2bc0*/  IMAD.MOV.U32 R36, RZ, RZ, R26 ;  /* 0x000000ffff247224 */ /* 0x000fe200078e001a */
[----:B------:R-:W-:Y:S01]  /*2bd0*/  MOV R8, 0x2c00 ;  /* 0x00002c0000087802 */ /* 0x000fe20000000f00 */
[----:B------:R-:W-:-:S07]  /*2be0*/  IMAD.MOV.U32 R9, RZ, RZ, R27 ;  /* 0x000000ffff097224 */ /* 0x000fce00078e001b */
[----:B------:R-:W-:Y:S05]  /*2bf0*/  CALL.REL.NOINC `($_Z27setInitialConditions_kernelPfS_S_S_iiiiiif$__internal_trig_reduction_slowpathd) ;  /* 0x0000000400587944 */ /* 0x000fea0003c00000 */
[----:B------:R-:W-:-:S07]  /*2c00*/  IMAD.MOV.U32 R8, RZ, RZ, R10 ;  /* 0x000000ffff087224 */ /* 0x000fce00078e000a */
.L_x_169:
[----:B------:R-:W-:Y:S05]  /*2c10*/  BSYNC.RECONVERGENT B1 ;  /* 0x0000000000017941 */ /* 0x000fea0003800200 */
.L_x_168:
[----:B------:R-:W-:-:S07]  /*2c20*/  VIADD R23, R8, 0x1 ;  /* 0x0000000108177836 */ /* 0x000fce0000000000 */
.L_x_167:
[----:B------:R-:W-:Y:S05]  /*2c30*/  BSYNC.RECONVERGENT B0 ;  /* 0x0000000000007941 */ /* 0x000fea0003800200 */
.L_x_166:
[----:B------:R-:W0:Y:S01]  /*2c40*/  LDCU.64 UR16, c[0x4][0x10] ;  /* 0x01000200ff1077ac */ /* 0x000e220008000a00 */
[C---:B------:R-:W-:Y:S01]  /*2c50*/  IMAD.SHL.U32 R8, R23.reuse, 0x40, RZ ;  /* 0x0000004017087824 */ /* 0x040fe200078e00ff */
[----:B------:R-:W-:Y:S01]  /*2c60*/  LOP3.LUT R38, R23, 0x1, RZ, 0xc0, !PT ;  /* 0x0000000117267812 */ /* 0x000fe200078ec0ff */
[----:B------:R-:W-:Y:S01]  /*2c70*/  IMAD.MOV.U32 R39, RZ, RZ, 0x3da8ff83 ;  /* 0x3da8ff83ff277424 */ /* 0x000fe200078e00ff */
[----:B------:R-:W-:Y:S01]  /*2c80*/  DMUL R40, R36, R36 ;  /* 0x0000002424287228 */ /* 0x000fe20000000000 */
[----:B------:R-:W1:Y:S01]  /*2c90*/  LDCU UR5, c[0x0][0x3a4] ;  /* 0x00007480ff0577ac */ /* 0x000e620008000800 */
[----:B------:R-:W-:-:S04]  /*2ca0*/  LOP3.LUT R8, R8, 0x40, RZ, 0xc0, !PT ;  /* 0x0000004008087812 */ /* 0x000fc800078ec0ff */
[----:B0-----:R-:W-:-:S05]  /*2cb0*/  IADD3 R42, P0, PT, R8, UR16, RZ ;  /* 0x00000010082a7c10 */ /* 0x001fca000ff1e0ff */
[----:B------:R-:W-:-:S05]  /*2cc0*/  IMAD.X R43, RZ, RZ, UR17, P0 ;  /* 0x00000011ff2b7e24 */ /* 0x000fca00080e06ff */
[----:B------:R-:W2:Y:S04]  /*2cd0*/  LDG.E.128.CONSTANT R8, desc[UR10][R42.64] ;  /* 0x0000000a2a087981 */ /* 0x000ea8000c1e9d00 */
[----:B------:R-:W3:Y:S04]  /*2ce0*/  LDG.E.128.CONSTANT R12, desc[UR10][R42.64+0x10] ;  /* 0x0000100a2a0c7981 */ /* 0x000ee8000c1e9d00 */
[----:B------:R-:W4:Y:S01]  /*2cf0*/  LDG.E.128.CONSTANT R16, desc[UR10][R42.64+0x20] ;  /* 0x0000200a2a107981 */ /* 0x000f22000c1e9d00 */
[----:B------:R-:W-:Y:S01]  /*2d00*/  ISETP.NE.U32.AND P0, PT, R38, 0x1, PT ;  /* 0x000000012600780c */ /* 0x000fe20003f05070 */
[----:B------:R-:W-:Y:S01]  /*2d10*/  IMAD.MOV.U32 R38, RZ, RZ, 0x20fd8164 ;  /* 0x20fd8164ff267424 */ /* 0x000fe200078e00ff */
[----:B------:R-:W-:Y:S01]  /*2d20*/  DMUL R34, R34, 0.0625 ;  /* 0x3fb0000022227828 */ /* 0x000fe20000000000 */
[----:B------:R-:W-:Y:S01]  /*2d30*/  UIADD3 UR4, UPT, UPT, UR4, 0x1, URZ ;  /* 0x0000000104047890 */ /* 0x000fe2000fffe0ff */
[----:B------:R-:W-:-:S02]  /*2d40*/  FSEL R39, -R39, 0.11223486810922622681, !P0 ;  /* 0x3de5db6527277808 */ /* 0x000fc40004000100 */
[----:B------:R-:W-:Y:S01]  /*2d50*/  FSEL R38, R38, -8.06006814911005101289e+34, !P0 ;  /* 0xf9785eba26267808 */ /* 0x000fe20004000000 */
[----:B-1----:R-:W-:-:S05]  /*2d60*/  UISETP.NE.AND UP0, UPT, UR4, UR5, UPT ;  /* 0x000000050400728c */ /* 0x002fca000bf05270 */
[----:B--2---:R-:W-:-:S08]  /*2d70*/  DFMA R8, R40, R38, R8 ;  /* 0x000000262808722b */ /* 0x004fd00000000008 */
[----:B------:R-:W-:-:S08]  /*2d80*/  DFMA R8, R40, R8, R10 ;  /* 0x000000082808722b */ /* 0x000fd0000000000a */
[C---:B---3--:R-:W-:Y:S01]  /*2d90*/  DFMA R8, R40.reuse, R8, R12 ;  /* 0x000000082808722b */ /* 0x048fe2000000000c */
[----:B------:R-:W0:Y:S07]  /*2da0*/  LDC.64 R12, c[0x0][0x380] ;  /* 0x0000e000ff0c7b82 */ /* 0x000e2e0000000a00 */
[----:B------:R-:W-:-:S08]  /*2db0*/  DFMA R8, R40, R8, R14 ;  /* 0x000000082808722b */ /* 0x000fd0000000000e */
[----:B----4-:R-:W-:-:S08]  /*2dc0*/  DFMA R8, R40, R8, R16 ;  /* 0x000000082808722b */ /* 0x010fd00000000010 */
[----:B------:R-:W-:Y:S01]  /*2dd0*/  DFMA R8, R40, R8, R18 ;  /* 0x000000082808722b */ /* 0x000fe20000000012 */
[----:B0-----:R-:W-:-:S07]  /*2de0*/  IMAD.WIDE R12, R21, 0x4, R12 ;  /* 0x00000004150c7825 */ /* 0x001fce00078e020c */
[----:B------:R-:W-:Y:S02]  /*2df0*/  DFMA R10, R8, R36, R36 ;  /* 0x00000024080a722b */ /* 0x000fe40000000024 */
[----:B------:R-:W-:-:S10]  /*2e00*/  DFMA R8, R40, R8, 1 ;  /* 0x3ff000002808742b */ /* 0x000fd40000000008 */
[----:B------:R-:W-:Y:S02]  /*2e10*/  FSEL R10, R8, R10, !P0 ;  /* 0x0000000a080a7208 */ /* 0x000fe40004000000 */
[----:B------:R-:W-:Y:S02]  /*2e20*/  FSEL R11, R9, R11, !P0 ;  /* 0x0000000b090b7208 */ /* 0x000fe40004000000 */
[----:B------:R-:W-:-:S04]  /*2e30*/  LOP3.LUT P0, RZ, R23, 0x2, RZ, 0xc0, !PT ;  /* 0x0000000217ff7812 */ /* 0x000fc8000780c0ff */
[----:B------:R-:W-:-:S10]  /*2e40*/  DADD R8, RZ, -R10 ;  /* 0x00000000ff087229 */ /* 0x000fd4000000080a */
[----:B------:R-:W-:Y:S02]  /*2e50*/  FSEL R10, R10, R8, !P0 ;  /* 0x000000080a0a7208 */ /* 0x000fe40004000000 */
[----:B------:R-:W-:Y:S02]  /*2e60*/  FSEL R11, R11, R9, !P0 ;  /* 0x000000090b0b7208 */ /* 0x000fe40004000000 */
[----:B------:R-:W0:Y:S04]  /*2e70*/  LDC.64 R8, c[0x0][0x398] ;  /* 0x0000e600ff087b82 */ /* 0x000e280000000a00 */
[----:B------:R-:W-:-:S08]  /*2e80*/  DADD R10, R10, 2 ;  /* 0x400000000a0a7429 */ /* 0x000fd00000000000 */
[----:B------:R-:W-:-:S10]  /*2e90*/  DMUL R10, R10, R34 ;  /* 0x000000220a0a7228 */ /* 0x000fd40000000000 */
[----:B------:R-:W1:Y:S01]  /*2ea0*/  F2F.F32.F64 R11, R10 ;  /* 0x0000000a000b7310 */ /* 0x000e620000301000 */
[----:B0-----:R-:W-:Y:S01]  /*2eb0*/  IMAD.WIDE R8, R21, 0x4, R8 ;  /* 0x0000000415087825 */ /* 0x001fe200078e0208 */
[----:B-1----:R0:W-:Y:S04]  /*2ec0*/  STG.E desc[UR10][R12.64], R11 ;  /* 0x0000000b0c007986 */ /* 0x0021e8000c10190a */
[----:B------:R0:W-:Y:S01]  /*2ed0*/  STG.E desc[UR10][R8.64], RZ ;  /* 0x000000ff08007986 */ /* 0x0001e2000c10190a */
[----:B------:R-:W-:Y:S05]  /*2ee0*/  BRA.U UP0, `(.L_x_170) ;  /* 0xffffffd900a07547 */ /* 0x000fea000b83ffff */
[----:B------:R-:W-:Y:S05]  /*2ef0*/  EXIT ;  /* 0x000000000000794d */ /* 0x000fea0003800000 */
        .weak           $__internal_7_$__cuda_sm20_dblrcp_rn_slowpath_v3
        .type           $__internal_7_$__cuda_sm20_dblrcp_rn_slowpath_v3,@function
        .size           $__internal_7_$__cuda_sm20_dblrcp_rn_slowpath_v3,($_Z27setInitialConditions_kernelPfS_S_S_iiiiiif$__internal_trig_reduction_slowpathd - $__internal_7_$__cuda_sm20_dblrcp_rn_slowpath_v3)
$__internal_7_$__cuda_sm20_dblrcp_rn_slowpath_v3:
[----:B------:R-:W-:-:S14]  /*2f00*/  DSETP.GTU.AND P0, PT, |R12|, +INF , PT ;  /* 0x7ff000000c00742a */ /* 0x000fdc0003f0c200 */
[----:B------:R-:W-:Y:S05]  /*2f10*/  @P0 BRA `(.L_x_171) ;  /* 0x0000000000800947 */ /* 0x000fea0003800000 */
[----:B------:R-:W-:-:S05]  /*2f20*/  LOP3.LUT R8, R13, 0x7fffffff, RZ, 0xc0, !PT ;  /* 0x7fffffff0d087812 */ /* 0x000fca00078ec0ff */
[----:B------:R-:W-:-:S05]  /*2f30*/  VIADD R5, R8, 0xffffffff ;  /* 0xffffffff08057836 */ /* 0x000fca0000000000 */
[----:B------:R-:W-:-:S13]  /*2f40*/  ISETP.GE.U32.AND P0, PT, R5, 0x7fefffff, PT ;  /* 0x7fefffff0500780c */ /* 0x000fda0003f06070 */
[----:B------:R-:W-:Y:S01]  /*2f50*/  @P0 LOP3.LUT R7, R13, 0x7ff00000, RZ, 0x3c, !PT ;  /* 0x7ff000000d070812 */ /* 0x000fe200078e3cff */
[----:B------:R-:W-:Y:S01]  /*2f60*/  @P0 IMAD.MOV.U32 R6, RZ, RZ, RZ ;  /* 0x000000ffff060224 */ /* 0x000fe200078e00ff */
[----:B------:R-:W-:Y:S06]  /*2f70*/  @P0 BRA `(.L_x_172) ;  /* 0x0000000000700947 */ /* 0x000fec0003800000 */
[----:B------:R-:W-:-:S13]  /*2f80*/  ISETP.GE.U32.AND P0, PT, R8, 0x1000001, PT ;  /* 0x010000010800780c */ /* 0x000fda0003f06070 */
[----:B------:R-:W-:Y:S05]  /*2f90*/  @!P0 BRA `(.L_x_173) ;  /* 0x0000000000388947 */ /* 0x000fea0003800000 */
[----:B------:R-:W-:Y:S02]  /*2fa0*/  VIADD R7, R13, 0xc0200000 ;  /* 0xc02000000d077836 */ /* 0x000fe40000000000 */
[----:B------:R-:W-:Y:S02]  /*2fb0*/  IMAD.MOV.U32 R6, RZ, RZ, R12 ;  /* 0x000000ffff067224 */ /* 0x000fe400078e000c */
[----:B------:R-:W0:Y:S01]  /*2fc0*/  MUFU.RCP64H R9, R7 ;  /* 0x0000000700097308 */ /* 0x000e220000001800 */
[----:B------:R-:W-:-:S06]  /*2fd0*/  IMAD.MOV.U32 R8, RZ, RZ, R3 ;  /* 0x000000ffff087224 */ /* 0x000fcc00078e0003 */
        /* <DEDUP_REMOVED lines=10> */
.L_x_173:
[----:B------:R-:W-:Y:S01]  /*3080*/  DMUL R8, R12, 8.11296384146066816958e+31 ;  /* 0x469000000c087828 */ /* 0x000fe20000000000 */
[----:B------:R-:W-:-:S05]  /*3090*/  IMAD.MOV.U32 R6, RZ, RZ, R3 ;  /* 0x000000ffff067224 */ /* 0x000fca00078e0003 */
        /* <DEDUP_REMOVED lines=8> */
.L_x_171:
[----:B------:R-:W-:Y:S01]  /*3120*/  LOP3.LUT R7, R13, 0x80000, RZ, 0xfc, !PT ;  /* 0x000800000d077812 */ /* 0x000fe200078efcff */
[----:B------:R-:W-:-:S07]  /*3130*/  IMAD.MOV.U32 R6, RZ, RZ, R12 ;  /* 0x000000ffff067224 */ /* 0x000fce00078e000c */
.L_x_172:
[----:B------:R-:W-:-:S04]  /*3140*/  IMAD.MOV.U32 R5, RZ, RZ, 0x0 ;  /* 0x00000000ff057424 */ /* 0x000fc800078e00ff */
[----:B------:R-:W-:Y:S05]  /*3150*/  RET.REL.NODEC R4 `(_Z27setInitialConditions_kernelPfS_S_S_iiiiiif) ;  /* 0xffffffcc04a87950 */ /* 0x000fea0003c3ffff */
        .type           $_Z27setInitialConditions_kernelPfS_S_S_iiiiiif$__internal_trig_reduction_slowpathd,@function
        .size           $_Z27setInitialConditions_kernelPfS_S_S_iiiiiif$__internal_trig_reduction_slowpathd,(.L_x_190 - $_Z27setInitialConditions_kernelPfS_S_S_iiiiiif$__internal_trig_reduction_slowpathd)
$_Z27setInitialConditions_kernelPfS_S_S_iiiiiif$__internal_trig_reduction_slowpathd:
[--C-:B------:R-:W-:Y:S01]  /*3160*/  SHF.R.U32.HI R16, RZ, 0x14, R9.reuse ;  /* 0x00000014ff107819 */ /* 0x100fe20000011609 */
[----:B------:R-:W-:Y:S02]  /*3170*/  IMAD.MOV.U32 R37, RZ, RZ, R9 ;  /* 0x000000ffff257224 */ /* 0x000fe400078e0009 */
[----:B------:R-:W-:Y:S01]  /*3180*/  IMAD.MOV.U32 R10, RZ, RZ, RZ ;  /* 0x000000ffff0a7224 */ /* 0x000fe200078e00ff */
[----:B------:R-:W-:-:S04]  /*3190*/  LOP3.LUT R11, R16, 0x7ff, RZ, 0xc0, !PT ;  /* 0x000007ff100b7812 */ /* 0x000fc800078ec0ff */
[----:B------:R-:W-:-:S13]  /*31a0*/  ISETP.NE.AND P0, PT, R11, 0x7ff, PT ;  /* 0x000007ff0b00780c */ /* 0x000fda0003f05270 */
[----:B------:R-:W-:Y:S05]  /*31b0*/  @!P0 BRA `(.L_x_174) ;  /* 0x0000000800648947 */ /* 0x000fea0003800000 */
[----:B------:R-:W-:Y:S01]  /*31c0*/  VIADD R10, R11, 0xfffffc00 ;  /* 0xfffffc000b0a7836 */ /* 0x000fe20000000000 */
[----:B------:R-:W-:Y:S01]  /*31d0*/  BSSY.RECONVERGENT B2, `(.L_x_175) ;  /* 0x0000033000027945 */ /* 0x000fe20003800200 */
[----:B------:R-:W-:Y:S01]  /*31e0*/  VIADD R18, R1, 0x20 ;  /* 0x0000002001127836 */ /* 0x000fe20000000000 */
[----:B------:R-:W-:Y:S02]  /*31f0*/  CS2R R12, SRZ ;  /* 0x00000000000c7805 */ /* 0x000fe4000001ff00 */
[----:B------:R-:W-:Y:S02]  /*3200*/  SHF.R.U32.HI R39, RZ, 0x6, R10 ;  /* 0x00000006ff277819 */ /* 0x000fe4000001160a */
[----:B------:R-:W-:Y:S02]  /*3210*/  ISETP.GE.U32.AND P0, PT, R10, 0x80, PT ;  /* 0x000000800a00780c */ /* 0x000fe40003f06070 */
[C---:B------:R-:W-:Y:S02]  /*3220*/  IADD3 R17, PT, PT, -R39.reuse, 0x13, RZ ;  /* 0x0000001327117810 */ /* 0x040fe40007ffe1ff */
[----:B------:R-:W-:-:S02]  /*3230*/  IADD3 R39, PT, PT, -R39, 0xf, RZ ;  /* 0x0000000f27277810 */ /* 0x000fc40007ffe1ff */
[----:B------:R-:W-:-:S04]  /*3240*/  SEL R17, R17, 0x12, P0 ;  /* 0x0000001211117807 */ /* 0x000fc80000000000 */
[----:B------:R-:W-:-:S13]  /*3250*/  ISETP.GE.AND P0, PT, R39, R17, PT ;  /* 0x000000112700720c */ /* 0x000fda0003f06270 */
[----:B------:R-:W-:Y:S05]  /*3260*/  @P0 BRA `(.L_x_176) ;  /* 0x0000000000a40947 */ /* 0x000fea0003800000 */
[----:B------:R-:W0:Y:S01]  /*3270*/  LDC.64 R10, c[0x0][0x358] ;  /* 0x0000d600ff0a7b82 */ /* 0x000e220000000a00 */
[----:B------:R-:W-:Y:S01]  /*3280*/  LOP3.LUT R12, R16, 0x7ff, RZ, 0xc0, !PT ;  /* 0x000007ff100c7812 */ /* 0x000fe200078ec0ff */
[----:B------:R-:W-:Y:S01]  /*3290*/  BSSY.RECONVERGENT B3, `(.L_x_177) ;  /* 0x0000025000037945 */ /* 0x000fe20003800200 */
[C---:B------:R-:W-:Y:S01]  /*32a0*/  SHF.L.U64.HI R41, R36.reuse, 0xb, R37 ;  /* 0x0000000b24297819 */ /* 0x040fe20000010225 */
[----:B------:R-:W-:Y:S02]  /*32b0*/  IMAD.SHL.U32 R23, R36, 0x800, RZ ;  /* 0x0000080024177824 */ /* 0x000fe400078e00ff */
[----:B------:R-:W-:Y:S01]  /*32c0*/  VIADD R12, R12, 0xfffffc00 ;  /* 0xfffffc000c0c7836 */ /* 0x000fe20000000000 */
[----:B------:R-:W-:Y:S01]  /*32d0*/  LOP3.LUT R41, R41, 0x80000000, RZ, 0xfc, !PT ;  /* 0x8000000029297812 */ /* 0x000fe200078efcff */
[----:B------:R-:W-:-:S03]  /*32e0*/  IMAD.MOV.U32 R37, RZ, RZ, RZ ;  /* 0x000000ffff257224 */ /* 0x000fc600078e00ff */
[----:B------:R-:W-:Y:S02]  /*32f0*/  SHF.R.U32.HI R14, RZ, 0x6, R12 ;  /* 0x00000006ff0e7819 */ /* 0x000fe4000001160c */
[----:B------:R-:W-:Y:S02]  /*3300*/  CS2R R12, SRZ ;  /* 0x00000000000c7805 */ /* 0x000fe4000001ff00 */
[----:B------:R-:W-:-:S07]  /*3310*/  IADD3 R19, PT, PT, RZ, -R14, -R17 ;  /* 0x8000000eff137210 */ /* 0x000fce0007ffe811 */
.L_x_178:
[----:B------:R-:W1:Y:S01]  /*3320*/  LDC.64 R14, c[0x4][0x8] ;  /* 0x01000200ff0e7b82 */ /* 0x000e620000000a00 */
[----:B0-----:R-:W-:Y:S02]  /*3330*/  R2UR UR16, R10 ;  /* 0x000000000a1072ca */ /* 0x001fe400000e0000 */
[----:B------:R-:W-:Y:S01]  /*3340*/  R2UR UR17, R11 ;  /* 0x000000000b1172ca */ /* 0x000fe200000e0000 */
[----:B-1----:R-:W-:-:S12]  /*3350*/  IMAD.WIDE R14, R39, 0x8, R14 ;  /* 0x00000008270e7825 */ /* 0x002fd800078e020e */
[----:B------:R-:W2:Y:S01]  /*3360*/  LDG.E.64.CONSTANT R14, desc[UR16][R14.64] ;  /* 0x000000100e0e7981 */ /* 0x000ea2000c1e9b00 */
[----:B------:R-:W-:Y:S02]  /*3370*/  VIADD R19, R19, 0x1 ;  /* 0x0000000113137836 */ /* 0x000fe40000000000 */
[----:B------:R-:W-:Y:S02]  /*3380*/  VIADD R39, R39, 0x1 ;  /* 0x0000000127277836 */ /* 0x000fe40000000000 */
[----:B--2---:R-:W-:-:S04]  /*3390*/  IMAD.WIDE.U32 R12, P4, R14, R23, R12 ;  /* 0x000000170e0c7225 */ /* 0x004fc8000788000c */
[----:B------:R-:W-:Y:S02]  /*33a0*/  IMAD R43, R14, R41, RZ ;  /* 0x000000290e2b7224 */ /* 0x000fe400078e02ff */
[CC--:B------:R-:W-:Y:S02]  /*33b0*/  IMAD R36, R15.reuse, R23.reuse, RZ ;  /* 0x000000170f247224 */ /* 0x0c0fe400078e02ff */
[----:B------:R-:W-:Y:S01]  /*33c0*/  IMAD.HI.U32 R45, R15, R23, RZ ;  /* 0x000000170f2d7227 */ /* 0x000fe200078e00ff */
[----:B------:R-:W-:-:S03]  /*33d0*/  IADD3 R13, P0, PT, R43, R13, RZ ;  /* 0x0000000d2b0d7210 */ /* 0x000fc60007f1e0ff */
[----:B------:R-:W-:Y:S01]  /*33e0*/  IMAD R43, R37, 0x8, R18 ;  /* 0x00000008252b7824 */ /* 0x000fe200078e0212 */
[----:B------:R-:W-:Y:S01]  /*33f0*/  IADD3 R13, P1, PT, R36, R13, RZ ;  /* 0x0000000d240d7210 */ /* 0x000fe20007f3e0ff */
[----:B------:R-:W-:-:S04]  /*3400*/  IMAD.HI.U32 R36, R14, R41, RZ ;  /* 0x000000290e247227 */ /* 0x000fc800078e00ff */
[----:B------:R-:W-:Y:S01]  /*3410*/  IMAD.X R14, RZ, RZ, R36, P4 ;  /* 0x000000ffff0e7224 */ /* 0x000fe200020e0624 */
[----:B------:R0:W-:Y:S01]  /*3420*/  STL.64 [R43], R12 ;  /* 0x0000000c2b007387 */ /* 0x0001e20000100a00 */
[----:B------:R-:W-:-:S03]  /*3430*/  IMAD.HI.U32 R36, R15, R41, RZ ;  /* 0x000000290f247227 */ /* 0x000fc600078e00ff */
[----:B------:R-:W-:Y:S01]  /*3440*/  IADD3.X R14, P0, PT, R45, R14, RZ, P0, !PT ;  /* 0x0000000e2d0e7210 */ /* 0x000fe2000071e4ff */
[----:B------:R-:W-:Y:S02]  /*3450*/  IMAD R15, R15, R41, RZ ;  /* 0x000000290f0f7224 */ /* 0x000fe400078e02ff */
[----:B------:R-:W-:-:S03]  /*3460*/  VIADD R37, R37, 0x1 ;  /* 0x0000000125257836 */ /* 0x000fc60000000000 */
[----:B------:R-:W-:Y:S01]  /*3470*/  IADD3.X R15, P1, PT, R15, R14, RZ, P1, !PT ;  /* 0x0000000e0f0f7210 */ /* 0x000fe20000f3e4ff */
[----:B------:R-:W-:Y:S01]  /*3480*/  IMAD.X R14, RZ, RZ, R36, P0 ;  /* 0x000000ffff0e7224 */ /* 0x000fe200000e0624 */
[----:B------:R-:W-:-:S03]  /*3490*/  ISETP.NE.AND P0, PT, R19, -0xf, PT ;  /* 0xfffffff11300780c */ /* 0x000fc60003f05270 */
[----:B------:R-:W-:Y:S02]  /*34a0*/  IMAD.X R14, RZ, RZ, R14, P1 ;  /* 0x000000ffff0e7224 */ /* 0x000fe400008e060e */
[----:B0-----:R-:W-:Y:S02]  /*34b0*/  IMAD.MOV.U32 R12, RZ, RZ, R15 ;  /* 0x000000ffff0c7224 */ /* 0x001fe400078e000f */
[----:B------:R-:W-:-:S06]  /*34c0*/  IMAD.MOV.U32 R13, RZ, RZ, R14 ;  /* 0x000000ffff0d7224 */ /* 0x000fcc00078e000e */
[----:B------:R-:W-:Y:S05]  /*34d0*/  @P0 BRA `(.L_x_178) ;  /* 0xfffffffc00900947 */ /* 0x000fea000383ffff */
[----:B------:R-:W-:Y:S05]  /*34e0*/  BSYNC.RECONVERGENT B3 ;  /* 0x0000000000037941 */ /* 0x000fea0003800200 */
.L_x_177:
[----:B------:R-:W-:-:S07]  /*34f0*/  IMAD.MOV.U32 R39, RZ, RZ, R17 ;  /* 0x000000ffff277224 */ /* 0x000fce00078e0011 */
.L_x_176:
[----:B------:R-:W-:Y:S05]  /*3500*/  BSYNC.RECONVERGENT B2 ;  /* 0x0000000000027941 */ /* 0x000fea0003800200 */
.L_x_175:
[C---:B------:R-:W-:Y:S02]  /*3510*/  LOP3.LUT R10, R16.reuse, 0x7ff, RZ, 0xc0, !PT ;  /* 0x000007ff100a7812 */ /* 0x040fe400078ec0ff */
[----:B------:R-:W-:-:S03]  /*3520*/  LOP3.LUT P0, R41, R16, 0x3f, RZ, 0xc0, !PT ;  /* 0x0000003f10297812 */ /* 0x000fc6000780c0ff */
[----:B------:R-:W-:-:S05]  /*3530*/  VIADD R10, R10, 0xfffffc00 ;  /* 0xfffffc000a0a7836 */ /* 0x000fca0000000000 */
[----:B------:R-:W-:-:S05]  /*3540*/  SHF.R.U32.HI R10, RZ, 0x6, R10 ;  /* 0x00000006ff0a7819 */ /* 0x000fca000001160a */
[----:B------:R-:W-:-:S04]  /*3550*/  IMAD.IADD R43, R10, 0x1, R39 ;  /* 0x000000010a2b7824 */ /* 0x000fc800078e0227 */
[----:B------:R-:W-:-:S05]  /*3560*/  IMAD.U32 R43, R43, 0x8, R18 ;  /* 0x000000082b2b7824 */ /* 0x000fca00078e0012 */
[----:B------:R0:W-:Y:S04]  /*3570*/  STL.64 [R43+-0x78], R12 ;  /* 0xffff880c2b007387 */ /* 0x0001e80000100a00 */
[----:B------:R-:W2:Y:S04]  /*3580*/  @P0 LDL.64 R16, [R1+0x28] ;  /* 0x0000280001100983 */ /* 0x000ea80000100a00 */
[----:B------:R-:W3:Y:S04]  /*3590*/  LDL.64 R14, [R1+0x30] ;  /* 0x00003000010e7983 */ /* 0x000ee80000100a00 */
[----:B------:R-:W4:Y:S01]  /*35a0*/  LDL.64 R10, [R1+0x38] ;  /* 0x00003800010a7983 */ /* 0x000f220000100a00 */
[----:B------:R-:W-:Y:S01]  /*35b0*/  BSSY.RECONVERGENT B2, `(.L_x_179) ;  /* 0x0000035000027945 */ /* 0x000fe20003800200 */
[----:B--2---:R-:W-:-:S02]  /*35c0*/  @P0 SHF.R.U64 R19, R16, 0x1, R17 ;  /* 0x0000000110130819 */ /* 0x004fc40000001211 */
[----:B------:R-:W-:Y:S02]  /*35d0*/  @P0 SHF.R.U32.HI R17, RZ, 0x1, R17 ;  /* 0x00000001ff110819 */ /* 0x000fe40000011611 */
[----:B------:R-:W-:Y:S02]  /*35e0*/  @P0 LOP3.LUT R16, R41, 0x3f, RZ, 0x3c, !PT ;  /* 0x0000003f29100812 */ /* 0x000fe400078e3cff */
[C---:B---3--:R-:W-:Y:S02]  /*35f0*/  @P0 SHF.L.U32 R23, R14.reuse, R41, RZ ;  /* 0x000000290e170219 */ /* 0x048fe400000006ff */
[----:B0-----:R-:W-:Y:S02]  /*3600*/  @P0 SHF.R.U64 R12, R19, R16, R17 ;  /* 0x00000010130c0219 */ /* 0x001fe40000001211 */
[--C-:B------:R-:W-:Y:S02]  /*3610*/  @P0 SHF.R.U32.HI R39, RZ, 0x1, R15.reuse ;  /* 0x00000001ff270819 */ /* 0x100fe4000001160f */
[----:B------:R-:W-:-:S02]  /*3620*/  @P0 SHF.R.U64 R37, R14, 0x1, R15 ;  /* 0x000000010e250819 */ /* 0x000fc4000000120f */
[-C--:B------:R-:W-:Y:S02]  /*3630*/  @P0 SHF.L.U64.HI R18, R14, R41.reuse, R15 ;  /* 0x000000290e120219 */ /* 0x080fe4000001020f */
[----:B------:R-:W-:Y:S02]  /*3640*/  @P0 SHF.R.U32.HI R13, RZ, R16, R17 ;  /* 0x00000010ff0d0219 */ /* 0x000fe40000011611 */
[----:B------:R-:W-:Y:S02]  /*3650*/  @P0 LOP3.LUT R14, R23, R12, RZ, 0xfc, !PT ;  /* 0x0000000c170e0212 */ /* 0x000fe400078efcff */
[----:B----4-:R-:W-:Y:S02]  /*3660*/  @P0 SHF.L.U32 R17, R10, R41, RZ ;  /* 0x000000290a110219 */ /* 0x010fe400000006ff */
[----:B------:R-:W-:Y:S01]  /*3670*/  @P0 SHF.R.U64 R36, R37, R16, R39 ;  /* 0x0000001025240219 */ /* 0x000fe20000001227 */
[----:B------:R-:W-:Y:S01]  /*3680*/  IMAD.SHL.U32 R12, R14, 0x4, RZ ;  /* 0x000000040e0c7824 */ /* 0x000fe200078e00ff */
[----:B------:R-:W-:-:S02]  /*3690*/  @P0 LOP3.LUT R15, R18, R13, RZ, 0xfc, !PT ;  /* 0x0000000d120f0212 */ /* 0x000fc400078efcff */
[----:B------:R-:W-:Y:S02]  /*36a0*/  @P0 SHF.L.U64.HI R41, R10, R41, R11 ;  /* 0x000000290a290219 */ /* 0x000fe4000001020b */
[----:B------:R-:W-:Y:S02]  /*36b0*/  @P0 SHF.R.U32.HI R16, RZ, R16, R39 ;  /* 0x00000010ff100219 */ /* 0x000fe40000011627 */
[----:B------:R-:W-:Y:S02]  /*36c0*/  @P0 LOP3.LUT R10, R17, R36, RZ, 0xfc, !PT ;  /* 0x00000024110a0212 */ /* 0x000fe400078efcff */
[----:B------:R-:W-:Y:S02]  /*36d0*/  SHF.L.U64.HI R14, R14, 0x2, R15 ;  /* 0x000000020e0e7819 */ /* 0x000fe4000001020f */
[----:B------:R-:W-:Y:S02]  /*36e0*/  @P0 LOP3.LUT R11, R41, R16, RZ, 0xfc, !PT ;  /* 0x00000010290b0212 */ /* 0x000fe400078efcff */
[----:B------:R-:W-:-:S02]  /*36f0*/  SHF.L.W.U32.HI R15, R15, 0x2, R10 ;  /* 0x000000020f0f7819 */ /* 0x000fc40000010e0a */
[----:B------:R-:W-:Y:S02]  /*3700*/  IADD3 RZ, P0, PT, RZ, -R12, RZ ;  /* 0x8000000cffff7210 */ /* 0x000fe40007f1e0ff */
[----:B------:R-:W-:Y:S02]  /*3710*/  LOP3.LUT R13, RZ, R14, RZ, 0x33, !PT ;  /* 0x0000000eff0d7212 */ /* 0x000fe400078e33ff */
[----:B------:R-:W-:Y:S02]  /*3720*/  SHF.L.W.U32.HI R10, R10, 0x2, R11 ;  /* 0x000000020a0a7819 */ /* 0x000fe40000010e0b */
[----:B------:R-:W-:Y:S02]  /*3730*/  LOP3.LUT R16, RZ, R15, RZ, 0x33, !PT ;  /* 0x0000000fff107212 */ /* 0x000fe400078e33ff */
[----:B------:R-:W-:Y:S02]  /*3740*/  IADD3.X R13, P0, PT, RZ, R13, RZ, P0, !PT ;  /* 0x0000000dff0d7210 */ /* 0x000fe4000071e4ff */
[----:B------:R-:W-:-:S02]  /*3750*/  LOP3.LUT R17, RZ, R10, RZ, 0x33, !PT ;  /* 0x0000000aff117212 */ /* 0x000fc400078e33ff */
[----:B------:R-:W-:Y:S02]  /*3760*/  IADD3.X R16, P1, PT, RZ, R16, RZ, P0, !PT ;  /* 0x00000010ff107210 */ /* 0x000fe4000073e4ff */
[----:B------:R-:W-:-:S03]  /*3770*/  ISETP.GT.U32.AND P4, PT, R15, -0x1, PT ;  /* 0xffffffff0f00780c */ /* 0x000fc60003f84070 */
[----:B------:R-:W-:Y:S01]  /*3780*/  IMAD.X R17, RZ, RZ, R17, P1 ;  /* 0x000000ffff117224 */ /* 0x000fe200008e0611 */
[----:B------:R-:W-:-:S04]  /*3790*/  ISETP.GT.AND.EX P0, PT, R10, -0x1, PT, P4 ;  /* 0xffffffff0a00780c */ /* 0x000fc80003f04340 */
[----:B------:R-:W-:Y:S02]  /*37a0*/  SEL R17, R10, R17, P0 ;  /* 0x000000110a117207 */ /* 0x000fe40000000000 */
[----:B------:R-:W-:Y:S02]  /*37b0*/  SEL R18, R15, R16, P0 ;  /* 0x000000100f127207 */ /* 0x000fe40000000000 */
[----:B------:R-:W-:-:S04]  /*37c0*/  ISETP.NE.U32.AND P1, PT, R17, RZ, PT ;  /* 0x000000ff1100720c */ /* 0x000fc80003f25070 */
[----:B------:R-:W-:Y:S01]  /*37d0*/  SEL R15, R18, R17, !P1 ;  /* 0x00000011120f7207 */ /* 0x000fe20004800000 */
[----:B------:R-:W-:-:S05]  /*37e0*/  @!P0 IMAD.MOV R12, RZ, RZ, -R12 ;  /* 0x000000ffff0c8224 */ /* 0x000fca00078e0a0c */
[----:B------:R-:W0:Y:S02]  /*37f0*/  FLO.U32 R15, R15 ;  /* 0x0000000f000f7300 */ /* 0x000e2400000e0000 */
[C---:B0-----:R-:W-:Y:S02]  /*3800*/  IADD3 R19, PT, PT, -R15.reuse, 0x1f, RZ ;  /* 0x0000001f0f137810 */ /* 0x041fe40007ffe1ff */
[----:B------:R-:W-:-:S03]  /*3810*/  IADD3 R16, PT, PT, -R15, 0x3f, RZ ;  /* 0x0000003f0f107810 */ /* 0x000fc60007ffe1ff */
[----:B------:R-:W-:Y:S01]  /*3820*/  @P1 IMAD.MOV R16, RZ, RZ, R19 ;  /* 0x000000ffff101224 */ /* 0x000fe200078e0213 */
[----:B------:R-:W-:-:S04]  /*3830*/  SEL R19, R14, R13, P0 ;  /* 0x0000000d0e137207 */ /* 0x000fc80000000000 */
[----:B------:R-:W-:-:S13]  /*3840*/  ISETP.NE.AND P1, PT, R16, RZ, PT ;  /* 0x000000ff1000720c */ /* 0x000fda0003f25270 */
[----:B------:R-:W-:Y:S05]  /*3850*/  @!P1 BRA `(.L_x_180) ;  /* 0x0000000000289947 */ /* 0x000fea0003800000 */
[----:B------:R-:W-:Y:S02]  /*3860*/  LOP3.LUT R13, R16, 0x3f, RZ, 0xc0, !PT ;  /* 0x0000003f100d7812 */ /* 0x000fe400078ec0ff */
[--C-:B------:R-:W-:Y:S02]  /*3870*/  SHF.R.U64 R15, R12, 0x1, R19.reuse ;  /* 0x000000010c0f7819 */ /* 0x100fe40000001213 */
[----:B------:R-:W-:Y:S02]  /*3880*/  SHF.R.U32.HI R19, RZ, 0x1, R19 ;  /* 0x00000001ff137819 */ /* 0x000fe40000011613 */
[----:B------:R-:W-:Y:S02]  /*3890*/  LOP3.LUT R12, R16, 0x3f, RZ, 0xc, !PT ;  /* 0x0000003f100c7812 */ /* 0x000fe400078e0cff */
[CC--:B------:R-:W-:Y:S02]  /*38a0*/  SHF.L.U64.HI R17, R18.reuse, R13.reuse, R17 ;  /* 0x0000000d12117219 */ /* 0x0c0fe40000010211 */
[----:B------:R-:W-:-:S02]  /*38b0*/  SHF.L.U32 R13, R18, R13, RZ ;  /* 0x0000000d120d7219 */ /* 0x000fc400000006ff */
[-CC-:B------:R-:W-:Y:S02]  /*38c0*/  SHF.R.U64 R18, R15, R12.reuse, R19.reuse ;  /* 0x0000000c0f127219 */ /* 0x180fe40000001213 */
[----:B------:R-:W-:Y:S02]  /*38d0*/  SHF.R.U32.HI R12, RZ, R12, R19 ;  /* 0x0000000cff0c7219 */ /* 0x000fe40000011613 */
[----:B------:R-:W-:Y:S02]  /*38e0*/  LOP3.LUT R18, R13, R18, RZ, 0xfc, !PT ;  /* 0x000000120d127212 */ /* 0x000fe400078efcff */
[----:B------:R-:W-:-:S07]  /*38f0*/  LOP3.LUT R17, R17, R12, RZ, 0xfc, !PT ;  /* 0x0000000c11117212 */ /* 0x000fce00078efcff */
.L_x_180:
[----:B------:R-:W-:Y:S05]  /*3900*/  BSYNC.RECONVERGENT B2 ;  /* 0x0000000000027941 */ /* 0x000fea0003800200 */
.L_x_179:
[----:B------:R-:W-:-:S04]  /*3910*/  IMAD.WIDE.U32 R14, R18, 0x2168c235, RZ ;  /* 0x2168c235120e7825 */ /* 0x000fc800078e00ff */
[----:B------:R-:W-:Y:S01]  /*3920*/  IMAD.MOV.U32 R12, RZ, RZ, R15 ;  /* 0x000000ffff0c7224 */ /* 0x000fe200078e000f */
[----:B------:R-:W-:Y:S01]  /*3930*/  IADD3 RZ, P1, PT, R14, R14, RZ ;  /* 0x0000000e0eff7210 */ /* 0x000fe20007f3e0ff */
[----:B------:R-:W-:Y:S02]  /*3940*/  IMAD.MOV.U32 R13, RZ, RZ, RZ ;  /* 0x000000ffff0d7224 */ /* 0x000fe400078e00ff */
[----:B------:R-:W-:-:S04]  /*3950*/  IMAD.HI.U32 R15, R17, -0x36f0255e, RZ ;  /* 0xc90fdaa2110f7827 */ /* 0x000fc800078e00ff */
[----:B------:R-:W-:-:S04]  /*3960*/  IMAD.WIDE.U32 R12, R18, -0x36f0255e, R12 ;  /* 0xc90fdaa2120c7825 */ /* 0x000fc800078e000c */
[----:B------:R-:W-:-:S04]  /*3970*/  IMAD.WIDE.U32 R12, P4, R17, 0x2168c235, R12 ;  /* 0x2168c235110c7825 */ /* 0x000fc8000788000c */
[----:B------:R-:W-:Y:S01]  /*3980*/  IMAD R17, R17, -0x36f0255e, RZ ;  /* 0xc90fdaa211117824 */ /* 0x000fe200078e02ff */
[----:B------:R-:W-:Y:S01]  /*3990*/  IADD3.X RZ, P1, PT, R12, R12, RZ, P1, !PT ;  /* 0x0000000c0cff7210 */ /* 0x000fe20000f3e4ff */
[----:B------:R-:W-:-:S03]  /*39a0*/  IMAD.X R14, RZ, RZ, R15, P4 ;  /* 0x000000ffff0e7224 */ /* 0x000fc600020e060f */
[----:B------:R-:W-:-:S04]  /*39b0*/  IADD3 R13, P4, PT, R17, R13, RZ ;  /* 0x0000000d110d7210 */ /* 0x000fc80007f9e0ff */
[C---:B------:R-:W-:Y:S01]  /*39c0*/  ISETP.GT.U32.AND P5, PT, R13.reuse, RZ, PT ;  /* 0x000000ff0d00720c */ /* 0x040fe20003fa4070 */
[----:B------:R-:W-:Y:S01]  /*39d0*/  IMAD.X R14, RZ, RZ, R14, P4 ;  /* 0x000000ffff0e7224 */ /* 0x000fe200020e060e */
[----:B------:R-:W-:-:S04]  /*39e0*/  IADD3.X R12, P4, PT, R13, R13, RZ, P1, !PT ;  /* 0x0000000d0d0c7210 */ /* 0x000fc80000f9e4ff */
[C---:B------:R-:W-:Y:S01]  /*39f0*/  ISETP.GT.AND.EX P1, PT, R14.reuse, RZ, PT, P5 ;  /* 0x000000ff0e00720c */ /* 0x040fe20003f24350 */
[----:B------:R-:W-:-:S03]  /*3a00*/  IMAD.X R15, R14, 0x1, R14, P4 ;  /* 0x000000010e0f7824 */ /* 0x000fc600020e060e */
[----:B------:R-:W-:Y:S02]  /*3a10*/  SEL R12, R12, R13, P1 ;  /* 0x0000000d0c0c7207 */ /* 0x000fe40000800000 */
[----:B------:R-:W-:Y:S02]  /*3a20*/  SEL R13, R15, R14, P1 ;  /* 0x0000000e0f0d7207 */ /* 0x000fe40000800000 */
[----:B------:R-:W-:Y:S02]  /*3a30*/  IADD3 R36, P4, PT, R12, 0x1, RZ ;  /* 0x000000010c247810 */ /* 0x000fe40007f9e0ff */
[----:B------:R-:W-:Y:S02]  /*3a40*/  SEL R15, RZ, 0xffffffff, !P1 ;  /* 0xffffffffff0f7807 */ /* 0x000fe40004800000 */
[----:B------:R-:W-:Y:S01]  /*3a50*/  LOP3.LUT P1, R9, R9, 0x80000000, RZ, 0xc0, !PT ;  /* 0x8000000009097812 */ /* 0x000fe2000782c0ff */
[----:B------:R-:W-:Y:S02]  /*3a60*/  IMAD.X R13, RZ, RZ, R13, P4 ;  /* 0x000000ffff0d7224 */ /* 0x000fe400020e060d */
[----:B------:R-:W-:Y:S01]  /*3a70*/  IMAD.IADD R12, R15, 0x1, -R16 ;  /* 0x000000010f0c7824 */ /* 0x000fe200078e0a10 */
[----:B------:R-:W-:-:S02]  /*3a80*/  SHF.R.U32.HI R15, RZ, 0x1e, R11 ;  /* 0x0000001eff0f7819 */ /* 0x000fc4000001160b */
[----:B------:R-:W-:Y:S01]  /*3a90*/  SHF.R.U64 R36, R36, 0xa, R13 ;  /* 0x0000000a24247819 */ /* 0x000fe2000000120d */
[----:B------:R-:W-:Y:S01]  /*3aa0*/  IMAD.SHL.U32 R12, R12, 0x100000, RZ ;  /* 0x001000000c0c7824 */ /* 0x000fe200078e00ff */
[----:B------:R-:W-:Y:S02]  /*3ab0*/  LEA.HI R10, R10, R15, RZ, 0x1 ;  /* 0x0000000f0a0a7211 */ /* 0x000fe400078f08ff */
[----:B------:R-:W-:Y:S02]  /*3ac0*/  IADD3 R36, P4, PT, R36, 0x1, RZ ;  /* 0x0000000124247810 */ /* 0x000fe40007f9e0ff */
[----:B------:R-:W-:Y:S01]  /*3ad0*/  @!P0 LOP3.LUT R9, R9, 0x80000000, RZ, 0x3c, !PT ;  /* 0x8000000009098812 */ /* 0x000fe200078e3cff */
[----:B------:R-:W-:Y:S01]  /*3ae0*/  @P1 IMAD.MOV R10, RZ, RZ, -R10 ;  /* 0x000000ffff0a1224 */ /* 0x000fe200078e0a0a */
[----:B------:R-:W-:-:S04]  /*3af0*/  LEA.HI.X R13, R13, RZ, RZ, 0x16, P4 ;  /* 0x000000ff0d0d7211 */ /* 0x000fc800020fb4ff */
[--C-:B------:R-:W-:Y:S02]  /*3b00*/  SHF.R.U64 R36, R36, 0x1, R13.reuse ;  /* 0x0000000124247819 */ /* 0x100fe4000000120d */
[----:B------:R-:W-:Y:S02]  /*3b10*/  SHF.R.U32.HI R11, RZ, 0x1, R13 ;  /* 0x00000001ff0b7819 */ /* 0x000fe4000001160d */
[----:B------:R-:W-:-:S04]  /*3b20*/  IADD3 R36, P4, P5, RZ, RZ, R36 ;  /* 0x000000ffff247210 */ /* 0x000fc80007d9e024 */
[----:B------:R-:W-:-:S04]  /*3b30*/  IADD3.X R12, PT, PT, R12, 0x3fe00000, R11, P4, P5 ;  /* 0x3fe000000c0c7810 */ /* 0x000fc800027ea40b */
[----:B------:R-:W-:-:S07]  /*3b40*/  LOP3.LUT R37, R12, R9, RZ, 0xfc, !PT ;  /* 0x000000090c257212 */ /* 0x000fce00078efcff */
.L_x_174:
[----:B------:R-:W-:-:S04]  /*3b50*/  IMAD.MOV.U32 R9, RZ, RZ, 0x0 ;  /* 0x00000000ff097424 */ /* 0x000fc800078e00ff */
[----:B------:R-:W-:Y:S05]  /*3b60*/  RET.REL.NODEC R8 `(_Z27setInitialConditions_kernelPfS_S_S_iiiiiif) ;  /* 0xffffffc408247950 */ /* 0x000fea0003c3ffff */
.L_x_181:
        /* <DEDUP_REMOVED lines=9> */
.L_x_190:


//--------------------- .nv.global.init           --------------------------
	.section	.nv.global.init,"aw",@progbits
	.align	16
.nv.global.init:
	.type		__cudart_sin_cos_coeffs,@object
	.size		__cudart_sin_cos_coeffs,(__cudart_i2opi_d - __cudart_sin_cos_coeffs)
__cudart_sin_cos_coeffs:
        /*0000*/ 	.byte	0x46, 0xd2, 0xb0, 0x2c, 0xf1, 0xe5, 0x5a, 0xbe, 0x92, 0xe3, 0xac, 0x69, 0xe3, 0x1d, 0xc7, 0x3e
        /*0010*/ 	.byte	0xa1, 0x62, 0xdb, 0x19, 0xa0, 0x01, 0x2a, 0xbf, 0x18, 0x08, 0x11, 0x11, 0x11, 0x11, 0x81, 0x3f
        /*0020*/ 	.byte	0x54, 0x55, 0x55, 0x55, 0x55, 0x55, 0xc5, 0xbf, 0x00, 0x00, 0x00, 0x00, 0x00, 0x00, 0x00, 0x00
        /*0030*/ 	.byte	0x00, 0x00, 0x00, 0x00, 0x00, 0x00, 0x00, 0x00, 0x64, 0x81, 0xfd, 0x20, 0x83, 0xff, 0xa8, 0xbd
        /*0040*/ 	.byte	0x28, 0x85, 0xef, 0xc1, 0xa7, 0xee, 0x21, 0x3e, 0xd9, 0xe6, 0x06, 0x8e, 0x4f, 0x7e, 0x92, 0xbe
        /*0050*/ 	.byte	0xe9, 0xbc, 0xdd, 0x19, 0xa0, 0x01, 0xfa, 0x3e, 0x47, 0x5d, 0xc1, 0x16, 0x6c, 0xc1, 0x56, 0xbf
        /*0060*/ 	.byte	0x51, 0x55, 0x55, 0x55, 0x55, 0x55, 0xa5, 0x3f, 0x00, 0x00, 0x00, 0x00, 0x00, 0x00, 0xe0, 0xbf
        /*0070*/ 	.byte	0x00, 0x00, 0x00, 0x00, 0x00, 0x00, 0xf0, 0x3f, 0x00, 0x00, 0x00, 0x00, 0x00, 0x00, 0x00, 0x00
	.type		__cudart_i2opi_d,@object
	.size		__cudart_i2opi_d,(__cudart_i2opi_f - __cudart_i2opi_d)
__cudart_i2opi_d:
        /* <DEDUP_REMOVED lines=9> */
	.type		__cudart_i2opi_f,@object
	.size		__cudart_i2opi_f,(.L_0 - __cudart_i2opi_f)
__cudart_i2opi_f:
        /*0110*/ 	.byte	0x41, 0x90, 0x43, 0x3c, 0x99, 0x95, 0x62, 0xdb, 0xc0, 0xdd, 0x34, 0xf5, 0xd1, 0x57, 0x27, 0xfc
        /*0120*/ 	.byte	0x29, 0x15, 0x44, 0x4e, 0x6e, 0x83, 0xf9, 0xa2
.L_0:


//--------------------- .nv.shared.reserved.0     --------------------------
	.section	.nv.shared.reserved.0,"aw",@nobits
	.weak		__nv_reservedSMEM_offset_0_alias
	.size		__nv_reservedSMEM_offset_0_alias, 0, 64
	.other		__nv_reservedSMEM_offset_0_alias,@"STO_CUDA_RESERVED_SHARED STV_DEFAULT"
__nv_reservedSMEM_offset_0_alias:
	.zero		0
	.zero		64


//--------------------- .nv.shared._Z9minKernelPf --------------------------
	.section	.nv.shared._Z9minKernelPf,"aw",@nobits
	.sectionflags	@""
	.align	4
.nv.shared._Z9minKernelPf:
	.zero		5120


//--------------------- .nv.shared._Z9sumKernelPf --------------------------
	.section	.nv.shared._Z9sumKernelPf,"aw",@nobits
	.sectionflags	@""
	.align	4
.nv.shared._Z9sumKernelPf:
	.zero		5120


//--------------------- .nv.constant0._Z19weightedSum3_kernelPffPKffS1_fiiiiii --------------------------
	.section	.nv.constant0._Z19weightedSum3_kernelPffPKffS1_fiiiiii,"a",@progbits
	.sectionflags	@""
	.align	4
.nv.constant0._Z19weightedSum3_kernelPffPKffS1_fiiiiii:
	.zero		964


//--------------------- .nv.constant0._Z9minKernelPf --------------------------
	.section	.nv.constant0._Z9minKernelPf,"a",@progbits
	.sectionflags	@""
	.align	4
.nv.constant0._Z9minKernelPf:
	.zero		904


//--------------------- .nv.constant0._Z9sumKernelPf --------------------------
	.section	.nv.constant0._Z9sumKernelPf,"a",@progbits
	.sectionflags	@""
	.align	4
.nv.constant0._Z9sumKernelPf:
	.zero		904


//--------------------- .nv.constant0._Z29integrateKineticEnergy_kernelPfPKfS1_S1_fffiiiiii --------------------------
	.section	.nv.constant0._Z29integrateKineticEnergy_kernelPfPKfS1_S1_fffiiiiii,"a",@progbits
	.sectionflags	@""
	.align	4
.nv.constant0._Z29integrateKineticEnergy_kernelPfPKfS1_S1_fffiiiiii:
	.zero		964


//--------------------- .nv.constant0._Z28computeStableTimestep_kernelPfPKfS1_S1_ffffffiiiiii --------------------------
	.section	.nv.constant0._Z28computeStableTimestep_kernelPfPKfS1_S1_ffffffiiiiii,"a",@progbits
	.sectionflags	@""
	.align	4
.nv.constant0._Z28computeStableTimestep_kernelPfPKfS1_S1_ffffffiiiiii:
	.zero		976


//--------------------- .nv.constant0._Z22computeResidual_kernelPfS_S_S_PKfS1_S1_S1_fffffiiiiii --------------------------
	.section	.nv.constant0._Z22computeResidual_kernelPfS_S_S_PKfS1_S1_S1_fffffiiiiii,"a",@progbits
	.sectionflags	@""
	.align	4
.nv.constant0._Z22computeResidual_kernelPfS_S_S_PKfS1_S1_S1_fffffiiiiii:
	.zero		1004


//--------------------- .nv.constant0._Z23computeResidual_kernel2PfS_S_S_PKfS1_S1_S1_fffffiiiiii --------------------------
	.section	.nv.constant0._Z23computeResidual_kernel2PfS_S_S_PKfS1_S1_S1_fffffiiiiii,"a",@progbits
	.sectionflags	@""
	.align	4
.nv.constant0._Z23computeResidual_kernel2PfS_S_S_PKfS1_S1_S1_fffffiiiiii:
	.zero		1004


//--------------------- .nv.constant0._Z23computeResidual_kernel1PfS_S_S_PKfS1_S1_S1_fffffiiiiii --------------------------
	.section	.nv.constant0._Z23computeResidual_kernel1PfS_S_S_PKfS1_S1_S1_fffffiiiiii,"a",@progbits
	.sectionflags	@""
	.align	4
.nv.constant0._Z23computeResidual_kernel1PfS_S_S_PKfS1_S1_S1_fffffiiiiii:
	.zero		1004


//--------------------- .nv.constant0._Z19zeroResidual_kernelPfS_S_S_iiiiii --------------------------
	.section	.nv.constant0._Z19zeroResidual_kernelPfS_S_S_iiiiii,"a",@progbits
	.sectionflags	@""
	.align	4
.nv.constant0._Z19zeroResidual_kernelPfS_S_S_iiiiii:
	.zero		952


//--------------------- .nv.constant0._Z19copyPeriodic_kernelPfS_S_S_iiiiii --------------------------
	.section	.nv.constant0._Z19copyPeriodic_kernelPfS_S_S_iiiiii,"a",@progbits
	.sectionflags	@""
	.align	4
.nv.constant0._Z19copyPeriodic_kernelPfS_S_S_iiiiii:
	.zero		952


//--------------------- .nv.constant0._Z27setInitialConditions_kernelPfS_S_S_iiiiiif --------------------------
	.section	.nv.constant0._Z27setInitialConditions_kernelPfS_S_S_iiiiiif,"a",@progbits
	.sectionflags	@""
	.align	4
.nv.constant0._Z27setInitialConditions_kernelPfS_S_S_iiiiiif:
	.zero		956


//--------------------- SYMBOLS --------------------------

	.type		.nv.reservedSmem.offset0,@object
	.size		.nv.reservedSmem.offset0,0x4
	.type		.nv.reservedSmem.cap,@object
	.size		.nv.reservedSmem.cap,0x4
